	.target	sm_90a

	.elftype	@"ET_EXEC"


//--------------------- .note.nv.tkinfo           --------------------------
	.section	.note.nv.tkinfo,"",@"SHT_NOTE"
	.sectionflags	@"SHF_NOTE_NV_TKINFO"
	.tkinfo
        /*0018*/ 	.word	0x00000002
        /*0030*/ 	.string	""
        /*0030*/ 	.string	"ptxas"
        /*0030*/ 	.string	"Cuda compilation tools, release 13.0, V13.0.88"
        /*0030*/ 	.string	"Build cuda_13.0.r13.0/compiler.36424714_0"
        /*0030*/ 	.string	"-v  -suppress-debug-info  -lineinfo  -arch sm_90a "



//--------------------- .note.nv.cuinfo           --------------------------
	.section	.note.nv.cuinfo,"",@"SHT_NOTE"
	.sectionflags	@"SHF_NOTE_NV_CUINFO"
        /*0018*/ 	.short	0x0002
        /*001a*/ 	.short	0x005a
        /*001c*/ 	.short	0x0082
	.zero		2


//--------------------- .nv.info                  --------------------------
	.section	.nv.info,"",@"SHT_CUDA_INFO"
	.align	4


	//----- nvinfo : EIATTR_REGCOUNT
	.align		4
        /*0000*/ 	.byte	0x04, 0x2f
        /*0002*/ 	.short	(.L_1 - .L_0)
	.align		4
.L_0:
        /*0004*/ 	.word	index@(matmul_kernel)
        /*0008*/ 	.word	0x000000ff


	//----- nvinfo : EIATTR_FRAME_SIZE
	.align		4
.L_1:
        /*000c*/ 	.byte	0x04, 0x11
        /*000e*/ 	.short	(.L_3 - .L_2)
	.align		4
.L_2:
        /*0010*/ 	.word	index@(matmul_kernel)
        /*0014*/ 	.word	0x000024c0


	//----- nvinfo : EIATTR_MIN_STACK_SIZE
	.align		4
.L_3:
        /*0018*/ 	.byte	0x04, 0x12
        /*001a*/ 	.short	(.L_5 - .L_4)
	.align		4
.L_4:
        /*001c*/ 	.word	index@(matmul_kernel)
        /*0020*/ 	.word	0x000024c0
.L_5:


//--------------------- .nv.compat                --------------------------
	.section	.nv.compat,"",@"SHT_CUDA_COMPAT_INFO"
	.align	4
        /*0000*/ 	.byte	0x02, 0x09, 0x01, 0x00, 0x02, 0x02, 0x04, 0x00, 0x02, 0x05, 0x05, 0x00, 0x03, 0x07, 0x01, 0x01
        /*0010*/ 	.byte	0x02, 0x03, 0x00, 0x00, 0x02, 0x06, 0x01, 0x00, 0x04, 0x0b, 0x08, 0x00, 0x00, 0x00, 0x00, 0x00
        /*0020*/ 	.byte	0x00, 0x00, 0x00, 0x00


//--------------------- .nv.info.matmul_kernel    --------------------------
	.section	.nv.info.matmul_kernel,"",@"SHT_CUDA_INFO"
	.sectionflags	@""
	.align	4


	//----- nvinfo : EIATTR_CUDA_API_VERSION
	.align		4
        /*0000*/ 	.byte	0x04, 0x37
        /*0002*/ 	.short	(.L_7 - .L_6)
.L_6:
        /*0004*/ 	.word	0x00000082


	//----- nvinfo : EIATTR_KPARAM_INFO
	.align		4
.L_7:
        /*0008*/ 	.byte	0x04, 0x17
        /*000a*/ 	.short	(.L_9 - .L_8)
.L_8:
        /*000c*/ 	.word	0x00000000
        /*0010*/ 	.short	0x000d
        /*0012*/ 	.short	0x0048
        /*0014*/ 	.byte	0x00, 0xf4, 0x21, 0x00


	//----- nvinfo : EIATTR_KPARAM_INFO
	.align		4
.L_9:
        /*0018*/ 	.byte	0x04, 0x17
        /*001a*/ 	.short	(.L_11 - .L_10)
.L_10:
        /*001c*/ 	.word	0x00000000
        /*0020*/ 	.short	0x000c
        /*0022*/ 	.short	0x0040
        /*0024*/ 	.byte	0x00, 0xf4, 0x21, 0x00


	//----- nvinfo : EIATTR_KPARAM_INFO
	.align		4
.L_11:
        /*0028*/ 	.byte	0x04, 0x17
        /*002a*/ 	.short	(.L_13 - .L_12)
.L_12:
        /*002c*/ 	.word	0x00000000
        /*0030*/ 	.short	0x000b
        /*0032*/ 	.short	0x0038
        /*0034*/ 	.byte	0x00, 0xf0, 0x11, 0x00


	//----- nvinfo : EIATTR_KPARAM_INFO
	.align		4
.L_13:
        /*0038*/ 	.byte	0x04, 0x17
        /*003a*/ 	.short	(.L_15 - .L_14)
.L_14:
        /*003c*/ 	.word	0x00000000
        /*0040*/ 	.short	0x000a
        /*0042*/ 	.short	0x0034
        /*0044*/ 	.byte	0x00, 0xf0, 0x11, 0x00


	//----- nvinfo : EIATTR_KPARAM_INFO
	.align		4
.L_15:
        /*0048*/ 	.byte	0x04, 0x17
        /*004a*/ 	.short	(.L_17 - .L_16)
.L_16:
        /*004c*/ 	.word	0x00000000
        /*0050*/ 	.short	0x0009
        /*0052*/ 	.short	0x0030
        /*0054*/ 	.byte	0x00, 0xf0, 0x11, 0x00


	//----- nvinfo : EIATTR_KPARAM_INFO
	.align		4
.L_17:
        /*0058*/ 	.byte	0x04, 0x17
        /*005a*/ 	.short	(.L_19 - .L_18)
.L_18:
        /*005c*/ 	.word	0x00000000
        /*0060*/ 	.short	0x0008
        /*0062*/ 	.short	0x002c
        /*0064*/ 	.byte	0x00, 0xf0, 0x11, 0x00


	//----- nvinfo : EIATTR_KPARAM_INFO
	.align		4
.L_19:
        /*0068*/ 	.byte	0x04, 0x17
        /*006a*/ 	.short	(.L_21 - .L_20)
.L_20:
        /*006c*/ 	.word	0x00000000
        /*0070*/ 	.short	0x0007
        /*0072*/ 	.short	0x0028
        /*0074*/ 	.byte	0x00, 0xf0, 0x11, 0x00


	//----- nvinfo : EIATTR_KPARAM_INFO
	.align		4
.L_21:
        /*0078*/ 	.byte	0x04, 0x17
        /*007a*/ 	.short	(.L_23 - .L_22)
.L_22:
        /*007c*/ 	.word	0x00000000
        /*0080*/ 	.short	0x0006
        /*0082*/ 	.short	0x0024
        /*0084*/ 	.byte	0x00, 0xf0, 0x11, 0x00


	//----- nvinfo : EIATTR_KPARAM_INFO
	.align		4
.L_23:
        /*0088*/ 	.byte	0x04, 0x17
        /*008a*/ 	.short	(.L_25 - .L_24)
.L_24:
        /*008c*/ 	.word	0x00000000
        /*0090*/ 	.short	0x0005
        /*0092*/ 	.short	0x0020
        /*0094*/ 	.byte	0x00, 0xf0, 0x11, 0x00


	//----- nvinfo : EIATTR_KPARAM_INFO
	.align		4
.L_25:
        /*0098*/ 	.byte	0x04, 0x17
        /*009a*/ 	.short	(.L_27 - .L_26)
.L_26:
        /*009c*/ 	.word	0x00000000
        /*00a0*/ 	.short	0x0004
        /*00a2*/ 	.short	0x001c
        /*00a4*/ 	.byte	0x00, 0xf0, 0x11, 0x00


	//----- nvinfo : EIATTR_KPARAM_INFO
	.align		4
.L_27:
        /*00a8*/ 	.byte	0x04, 0x17
        /*00aa*/ 	.short	(.L_29 - .L_28)
.L_28:
        /*00ac*/ 	.word	0x00000000
        /*00b0*/ 	.short	0x0003
        /*00b2*/ 	.short	0x0018
        /*00b4*/ 	.byte	0x00, 0xf0, 0x11, 0x00


	//----- nvinfo : EIATTR_KPARAM_INFO
	.align		4
.L_29:
        /*00b8*/ 	.byte	0x04, 0x17
        /*00ba*/ 	.short	(.L_31 - .L_30)
.L_30:
        /*00bc*/ 	.word	0x00000000
        /*00c0*/ 	.short	0x0002
        /*00c2*/ 	.short	0x0010
        /*00c4*/ 	.byte	0x00, 0xf4, 0x21, 0x00


	//----- nvinfo : EIATTR_KPARAM_INFO
	.align		4
.L_31:
        /*00c8*/ 	.byte	0x04, 0x17
        /*00ca*/ 	.short	(.L_33 - .L_32)
.L_32:
        /*00cc*/ 	.word	0x00000000
        /*00d0*/ 	.short	0x0001
        /*00d2*/ 	.short	0x0008
        /*00d4*/ 	.byte	0x00, 0xf4, 0x21, 0x00


	//----- nvinfo : EIATTR_KPARAM_INFO
	.align		4
.L_33:
        /*00d8*/ 	.byte	0x04, 0x17
        /*00da*/ 	.short	(.L_35 - .L_34)
.L_34:
        /*00dc*/ 	.word	0x00000000
        /*00e0*/ 	.short	0x0000
        /*00e2*/ 	.short	0x0000
        /*00e4*/ 	.byte	0x00, 0xf4, 0x21, 0x00


	//----- nvinfo : EIATTR_SPARSE_MMA_MASK
	.align		4
.L_35:
        /*00e8*/ 	.byte	0x03, 0x50
        /*00ea*/ 	.short	0x0000


	//----- nvinfo : EIATTR_MAXREG_COUNT
	.align		4
        /*00ec*/ 	.byte	0x03, 0x1b
        /*00ee*/ 	.short	0x00ff


	//----- nvinfo : EIATTR_NUM_BARRIERS
	.align		4
        /*00f0*/ 	.byte	0x02, 0x4c
        /*00f2*/ 	.byte	0x01
	.zero		1


	//----- nvinfo : EIATTR_ANNOTATIONS
	.align		4
        /*00f4*/ 	.byte	0x04, 0x55
        /*00f6*/ 	.short	(.L_37 - .L_36)


	//   ....[0]....
.L_36:
        /*00f8*/ 	.word	0x00000001
        /*00fc*/ 	.byte	0x80, 0x00, 0x00, 0x00, 0x01, 0x00, 0x00, 0x00, 0x40, 0x06, 0x00, 0x00, 0x01, 0x00, 0x00, 0x00
        /* <DEDUP_REMOVED lines=846> */
        /*35ec*/ 	.byte	0xa0, 0xe6, 0x01, 0x00


	//----- nvinfo : EIATTR_MERCURY_ISA_VERSION
	.align		4
.L_37:
        /*35f0*/ 	.byte	0x03, 0x5f
        /*35f2*/ 	.short	0x0101


	//----- nvinfo : EIATTR_EXIT_INSTR_OFFSETS
	.align		4
        /*35f4*/ 	.byte	0x04, 0x1c
        /*35f6*/ 	.short	(.L_39 - .L_38)


	//   ....[0]....
.L_38:
        /*35f8*/ 	.word	0x0007a020


	//   ....[1]....
        /*35fc*/ 	.word	0x0007a050


	//----- nvinfo : EIATTR_REQNTID
	.align		4
.L_39:
        /*3600*/ 	.byte	0x04, 0x10
        /*3602*/ 	.short	(.L_41 - .L_40)
.L_40:
        /*3604*/ 	.word	0x00000080
        /*3608*/ 	.word	0x00000001
        /*360c*/ 	.word	0x00000001


	//----- nvinfo : EIATTR_CBANK_PARAM_SIZE
	.align		4
.L_41:
        /*3610*/ 	.byte	0x03, 0x19
        /*3612*/ 	.short	0x0050


	//----- nvinfo : EIATTR_PARAM_CBANK
	.align		4
        /*3614*/ 	.byte	0x04, 0x0a
        /*3616*/ 	.short	(.L_43 - .L_42)
	.align		4
.L_42:
        /*3618*/ 	.word	index@(.nv.constant0.matmul_kernel)
        /*361c*/ 	.short	0x0210
        /*361e*/ 	.short	0x0050


	//----- nvinfo : EIATTR_SW_WAR
	.align		4
.L_43:
        /*3620*/ 	.byte	0x04, 0x36
        /*3622*/ 	.short	(.L_45 - .L_44)
.L_44:
        /*3624*/ 	.word	0x00000008
.L_45:


//--------------------- .nv.callgraph             --------------------------
	.section	.nv.callgraph,"",@"SHT_CUDA_CALLGRAPH"
	.align	4
	.sectionentsize	8
	.align		4
        /*0000*/ 	.word	0x00000000
	.align		4
        /*0004*/ 	.word	0xffffffff
	.align		4
        /*0008*/ 	.word	0x00000000
	.align		4
        /*000c*/ 	.word	0xfffffffe
	.align		4
        /*0010*/ 	.word	0x00000000
	.align		4
        /*0014*/ 	.word	0xfffffffd
	.align		4
        /*0018*/ 	.word	0x00000000
	.align		4
        /*001c*/ 	.word	0xfffffffc


//--------------------- .text.matmul_kernel       --------------------------
	.section	.text.matmul_kernel,"ax",@progbits
	.align	128
        .global         matmul_kernel
        .type           matmul_kernel,@function
        .size           matmul_kernel,(.L_x_3 - matmul_kernel)
        .other          matmul_kernel,@"STO_CUDA_ENTRY STV_DEFAULT"
matmul_kernel:
.text.matmul_kernel:
[----:B------:R-:W1:Y:S08]  /*0000*/  LDC R1, c[0x0][0x28] ;  /* 0x00000a00ff017b82 */ /* 0x000e700000000800 */
[----:B------:R-:W2:Y:S01]  /*0010*/  LDC.64 R2, c[0x0][0x228] ;  /* 0x00008a00ff027b82 */ /* 0x000ea20000000a00 */
[----:B-1----:R-:W-:Y:S01]  /*0020*/  VIADD R1, R1, 0xffffdb40 ;  /* 0xffffdb4001017836 */ /* 0x002fe20000000000 */
[----:B------:R-:W1:Y:S01]  /*0030*/  S2R R5, SR_CTAID.X ;  /* 0x0000000000057919 */ /* 0x000e620000002500 */
[----:B------:R-:W-:Y:S01]  /*0040*/  ULDC.64 UR8, c[0x0][0x218] ;  /* 0x0000860000087ab9 */ /* 0x000fe20000000a00 */
[----:B------:R-:W-:Y:S01]  /*0050*/  ULDC UR4, c[0x0][0x234] ;  /* 0x00008d0000047ab9 */ /* 0x000fe20000000800 */
[----:B------:R-:W-:Y:S01]  /*0060*/  ULDC.64 UR6, c[0x0][0x210] ;  /* 0x0000840000067ab9 */ /* 0x000fe20000000a00 */
[----:B--2---:R-:W-:Y:S01]  /*0070*/  IMAD.MOV.U32 R15, RZ, RZ, R3 ;  /* 0x000000ffff0f7224 */ /* 0x004fe200078e0003 */
[----:B------:R2:W-:Y:S01]  /*0080*/  STL.64 [R1+0x17e8], R2 ;  /* 0x0017e80201007387 */ /* 0x0005e20000100a00 */
[----:B------:R-:W-:-:S02]  /*0090*/  IMAD.MOV.U32 R14, RZ, RZ, R2 ;  /* 0x000000ffff0e7224 */ /* 0x000fc400078e0002 */
[----:B------:R-:W-:Y:S01]  /*00a0*/  VIADD R0, R15, 0x1ff ;  /* 0x000001ff0f007836 */ /* 0x000fe20000000000 */
[----:B-1----:R-:W-:-:S04]  /*00b0*/  IABS R8, R5 ;  /* 0x0000000500087213 */ /* 0x002fc80000000000 */
[----:B--2---:R-:W-:-:S04]  /*00c0*/  SHF.R.S32.HI R3, RZ, 0x1f, R0 ;  /* 0x0000001fff037819 */ /* 0x004fc80000011400 */
[----:B------:R-:W-:-:S04]  /*00d0*/  LEA.HI R3, R3, R0, RZ, 0x9 ;  /* 0x0000000003037211 */ /* 0x000fc800078f48ff */
[----:B------:R-:W-:-:S05]  /*00e0*/  SHF.R.S32.HI R3, RZ, 0x9, R3 ;  /* 0x00000009ff037819 */ /* 0x000fca0000011403 */
[----:B------:R-:W-:-:S05]  /*00f0*/  IMAD.SHL.U32 R4, R3, 0x8, RZ ;  /* 0x0000000803047824 */ /* 0x000fca00078e00ff */
[-C--:B------:R-:W-:Y:S02]  /*0100*/  IABS R7, R4.reuse ;  /* 0x0000000400077213 */ /* 0x080fe40000000000 */
[----:B------:R-:W-:Y:S02]  /*0110*/  IABS R10, R4 ;  /* 0x00000004000a7213 */ /* 0x000fe40000000000 */
[----:B------:R-:W1:Y:S08]  /*0120*/  I2F.RP R0, R7 ;  /* 0x0000000700007306 */ /* 0x000e700000209400 */
[----:B-1----:R-:W1:Y:S02]  /*0130*/  MUFU.RCP R0, R0 ;  /* 0x0000000000007308 */ /* 0x002e640000001000 */
[----:B-1----:R-:W-:-:S02]  /*0140*/  VIADD R2, R0, 0xffffffe ;  /* 0x0ffffffe00027836 */ /* 0x002fc40000000000 */
[----:B------:R-:W-:Y:S01]  /*0150*/  IMAD.MOV R0, RZ, RZ, -R10 ;  /* 0x000000ffff007224 */ /* 0x000fe200078e0a0a */
[----:B------:R-:W-:-:S03]  /*0160*/  IABS R10, R14 ;  /* 0x0000000e000a7213 */ /* 0x000fc60000000000 */
[----:B------:R1:W2:Y:S02]  /*0170*/  F2I.FTZ.U32.TRUNC.NTZ R3, R2 ;  /* 0x0000000200037305 */ /* 0x0002a4000021f000 */
[----:B-1----:R-:W-:Y:S01]  /*0180*/  IMAD.MOV.U32 R2, RZ, RZ, RZ ;  /* 0x000000ffff027224 */ /* 0x002fe200078e00ff */
[----:B--2---:R-:W-:-:S05]  /*0190*/  IADD3 R6, RZ, -R3, RZ ;  /* 0x80000003ff067210 */ /* 0x004fca0007ffe0ff */
[----:B------:R-:W-:Y:S02]  /*01a0*/  IMAD R9, R6, R7, RZ ;  /* 0x0000000706097224 */ /* 0x000fe400078e02ff */
[----:B------:R-:W-:Y:S02]  /*01b0*/  IMAD.MOV.U32 R6, RZ, RZ, R8 ;  /* 0x000000ffff067224 */ /* 0x000fe400078e0008 */
[----:B------:R-:W-:-:S06]  /*01c0*/  IMAD.HI.U32 R3, R3, R9, R2 ;  /* 0x0000000903037227 */ /* 0x000fcc00078e0002 */
[----:B------:R-:W-:-:S04]  /*01d0*/  IMAD.HI.U32 R3, R3, R6, RZ ;  /* 0x0000000603037227 */ /* 0x000fc800078e00ff */
[----:B------:R-:W-:-:S05]  /*01e0*/  IMAD R0, R3, R0, R6 ;  /* 0x0000000003007224 */ /* 0x000fca00078e0206 */
[----:B------:R-:W-:-:S13]  /*01f0*/  ISETP.GT.U32.AND P1, PT, R7, R0, PT ;  /* 0x000000000700720c */ /* 0x000fda0003f24070 */
[----:B------:R-:W-:Y:S02]  /*0200*/  @!P1 IMAD.IADD R0, R0, 0x1, -R7 ;  /* 0x0000000100009824 */ /* 0x000fe400078e0a07 */
[----:B------:R-:W-:Y:S01]  /*0210*/  @!P1 VIADD R3, R3, 0x1 ;  /* 0x0000000103039836 */ /* 0x000fe20000000000 */
[----:B------:R-:W-:Y:S02]  /*0220*/  ISETP.NE.AND P1, PT, R4, RZ, PT ;  /* 0x000000ff0400720c */ /* 0x000fe40003f25270 */
[----:B------:R-:W-:Y:S02]  /*0230*/  ISETP.GE.U32.AND P0, PT, R0, R7, PT ;  /* 0x000000070000720c */ /* 0x000fe40003f06070 */
[----:B------:R-:W-:-:S04]  /*0240*/  LOP3.LUT R0, R5, R4, RZ, 0x3c, !PT ;  /* 0x0000000405007212 */ /* 0x000fc800078e3cff */
[----:B------:R-:W-:Y:S01]  /*0250*/  ISETP.GE.AND P2, PT, R0, RZ, PT ;  /* 0x000000ff0000720c */ /* 0x000fe20003f46270 */
[----:B------:R-:W-:Y:S02]  /*0260*/  VIADD R0, R14, 0x7f ;  /* 0x0000007f0e007836 */ /* 0x000fe40000000000 */
[----:B------:R-:W1:Y:S04]  /*0270*/  S2R R14, SR_TID.X ;  /* 0x00000000000e7919 */ /* 0x000e680000002100 */
[----:B------:R-:W-:-:S05]  /*0280*/  @P0 VIADD R3, R3, 0x1 ;  /* 0x0000000103030836 */ /* 0x000fca0000000000 */
[----:B------:R-:W-:Y:S02]  /*0290*/  MOV R2, R3 ;  /* 0x0000000300027202 */ /* 0x000fe40000000f00 */
[----:B------:R-:W-:-:S03]  /*02a0*/  SHF.R.S32.HI R3, RZ, 0x1f, R0 ;  /* 0x0000001fff037819 */ /* 0x000fc60000011400 */
[----:B------:R-:W-:Y:S01]  /*02b0*/  @!P2 IMAD.MOV R2, RZ, RZ, -R2 ;  /* 0x000000ffff02a224 */ /* 0x000fe200078e0a02 */
[----:B------:R-:W-:Y:S02]  /*02c0*/  @!P1 LOP3.LUT R2, RZ, R4, RZ, 0x33, !PT ;  /* 0x00000004ff029212 */ /* 0x000fe400078e33ff */
[----:B------:R-:W-:-:S03]  /*02d0*/  LEA.HI R3, R3, R0, RZ, 0x7 ;  /* 0x0000000003037211 */ /* 0x000fc600078f38ff */
[----:B------:R-:W-:Y:S02]  /*02e0*/  IMAD.SHL.U32 R11, R2, 0x8, RZ ;  /* 0x00000008020b7824 */ /* 0x000fe400078e00ff */
[----:B------:R-:W-:-:S03]  /*02f0*/  IMAD.MOV R2, RZ, RZ, -R2 ;  /* 0x000000ffff027224 */ /* 0x000fc600078e0a02 */
[----:B------:R-:W-:Y:S01]  /*0300*/  LEA.HI.SX32 R3, R3, -R11, 0x19 ;  /* 0x8000000b03037211 */ /* 0x000fe200078fcaff */
[----:B------:R-:W-:Y:S02]  /*0310*/  IMAD R12, R4, R2, R5 ;  /* 0x00000002040c7224 */ /* 0x000fe400078e0205 */
[----:B------:R-:W-:Y:S01]  /*0320*/  IMAD.MOV.U32 R2, RZ, RZ, RZ ;  /* 0x000000ffff027224 */ /* 0x000fe200078e00ff */
[----:B------:R-:W-:-:S04]  /*0330*/  VIMNMX R13, R3, 0x8, PT ;  /* 0x00000008030d7848 */ /* 0x000fc80003fe0100 */
[-C--:B------:R-:W-:Y:S02]  /*0340*/  IABS R6, R13.reuse ;  /* 0x0000000d00067213 */ /* 0x080fe40000000000 */
[----:B------:R-:W-:Y:S02]  /*0350*/  IABS R4, R13 ;  /* 0x0000000d00047213 */ /* 0x000fe40000000000 */
[----:B------:R-:W2:Y:S08]  /*0360*/  I2F.RP R0, R6 ;  /* 0x0000000600007306 */ /* 0x000eb00000209400 */
[----:B--2---:R-:W2:Y:S02]  /*0370*/  MUFU.RCP R0, R0 ;  /* 0x0000000000007308 */ /* 0x004ea40000001000 */
[----:B--2---:R-:W-:Y:S01]  /*0380*/  VIADD R3, R0, 0xffffffe ;  /* 0x0ffffffe00037836 */ /* 0x004fe20000000000 */
[----:B------:R-:W-:-:S02]  /*0390*/  IABS R0, R15 ;  /* 0x0000000f00007213 */ /* 0x000fc40000000000 */
[----:B-1----:R-:W-:-:S03]  /*03a0*/  LOP3.LUT R15, R14, 0x7f, RZ, 0xc0, !PT ;  /* 0x0000007f0e0f7812 */ /* 0x002fc600078ec0ff */
[----:B------:R-:W1:Y:S02]  /*03b0*/  F2I.FTZ.U32.TRUNC.NTZ R3, R3 ;  /* 0x0000000300037305 */ /* 0x000e64000021f000 */
[----:B-1----:R-:W-:-:S05]  /*03c0*/  IMAD.MOV R7, RZ, RZ, -R3 ;  /* 0x000000ffff077224 */ /* 0x002fca00078e0a03 */
[----:B------:R-:W-:Y:S02]  /*03d0*/  MOV R5, R7 ;  /* 0x0000000700057202 */ /* 0x000fe40000000f00 */
[----:B------:R-:W-:-:S03]  /*03e0*/  IABS R7, R12 ;  /* 0x0000000c00077213 */ /* 0x000fc60000000000 */
[----:B------:R-:W-:-:S04]  /*03f0*/  IMAD R5, R5, R6, RZ ;  /* 0x0000000605057224 */ /* 0x000fc800078e02ff */
[----:B------:R-:W-:Y:S02]  /*0400*/  IMAD.HI.U32 R2, R3, R5, R2 ;  /* 0x0000000503027227 */ /* 0x000fe400078e0002 */
[----:B------:R-:W1:Y:S02]  /*0410*/  I2F.RP R5, R0 ;  /* 0x0000000000057306 */ /* 0x000e640000209400 */
[----:B------:R-:W-:Y:S02]  /*0420*/  IMAD.MOV R3, RZ, RZ, -R4 ;  /* 0x000000ffff037224 */ /* 0x000fe400078e0a04 */
[----:B------:R-:W-:-:S04]  /*0430*/  IMAD.HI.U32 R2, R2, R7, RZ ;  /* 0x0000000702027227 */ /* 0x000fc800078e00ff */
[----:B------:R-:W-:Y:S01]  /*0440*/  IMAD R3, R2, R3, R7 ;  /* 0x0000000302037224 */ /* 0x000fe200078e0207 */
[----:B------:R-:W2:Y:S04]  /*0450*/  I2F.RP R4, R10 ;  /* 0x0000000a00047306 */ /* 0x000ea80000209400 */
[----:B------:R-:W-:-:S04]  /*0460*/  ISETP.GT.U32.AND P1, PT, R6, R3, PT ;  /* 0x000000030600720c */ /* 0x000fc80003f24070 */
[----:B-1----:R-:W1:Y:S08]  /*0470*/  MUFU.RCP R5, R5 ;  /* 0x0000000500057308 */ /* 0x002e700000001000 */
[----:B--2---:R-:W2:Y:S01]  /*0480*/  MUFU.RCP R4, R4 ;  /* 0x0000000400047308 */ /* 0x004ea20000001000 */
[----:B------:R-:W-:Y:S02]  /*0490*/  @!P1 IMAD.IADD R3, R3, 0x1, -R6 ;  /* 0x0000000103039824 */ /* 0x000fe400078e0a06 */
[----:B------:R-:W-:Y:S01]  /*04a0*/  @!P1 VIADD R2, R2, 0x1 ;  /* 0x0000000102029836 */ /* 0x000fe20000000000 */
[----:B------:R-:W-:-:S02]  /*04b0*/  ISETP.NE.AND P1, PT, R13, RZ, PT ;  /* 0x000000ff0d00720c */ /* 0x000fc40003f25270 */
[----:B------:R-:W-:Y:S02]  /*04c0*/  ISETP.GE.U32.AND P0, PT, R3, R6, PT ;  /* 0x000000060300720c */ /* 0x000fe40003f06070 */
[----:B------:R-:W-:Y:S01]  /*04d0*/  LOP3.LUT R3, R12, R13, RZ, 0x3c, !PT ;  /* 0x0000000d0c037212 */ /* 0x000fe200078e3cff */
[----:B-1----:R-:W-:-:S03]  /*04e0*/  VIADD R8, R5, 0xffffffe ;  /* 0x0ffffffe05087836 */ /* 0x002fc60000000000 */
[----:B------:R-:W-:Y:S01]  /*04f0*/  ISETP.GE.AND P2, PT, R3, RZ, PT ;  /* 0x000000ff0300720c */ /* 0x000fe20003f46270 */
[----:B------:R1:W3:Y:S01]  /*0500*/  F2I.FTZ.U32.TRUNC.NTZ R9, R8 ;  /* 0x0000000800097305 */ /* 0x0002e2000021f000 */
[----:B------:R-:W-:Y:S01]  /*0510*/  SHF.R.U32.HI R3, RZ, 0x6, R14 ;  /* 0x00000006ff037819 */ /* 0x000fe2000001160e */
[----:B--2---:R-:W-:-:S03]  /*0520*/  VIADD R5, R4, 0xffffffe ;  /* 0x0ffffffe04057836 */ /* 0x004fc60000000000 */
[----:B------:R-:W-:Y:S01]  /*0530*/  SGXT.U32 R3, R3, 0x1 ;  /* 0x000000010303781a */ /* 0x000fe20000000000 */
[----:B------:R-:W-:Y:S02]  /*0540*/  @P0 VIADD R2, R2, 0x1 ;  /* 0x0000000102020836 */ /* 0x000fe40000000000 */
[----:B-1----:R-:W-:Y:S01]  /*0550*/  IMAD.MOV.U32 R8, RZ, RZ, RZ ;  /* 0x000000ffff087224 */ /* 0x002fe200078e00ff */
[----:B------:R-:W1:Y:S02]  /*0560*/  F2I.FTZ.U32.TRUNC.NTZ R5, R5 ;  /* 0x0000000500057305 */ /* 0x000e64000021f000 */
[----:B------:R-:W-:Y:S01]  /*0570*/  MOV R6, R2 ;  /* 0x0000000200067202 */ /* 0x000fe20000000f00 */
[----:B---3--:R-:W-:-:S04]  /*0580*/  IMAD.MOV R7, RZ, RZ, -R9 ;  /* 0x000000ffff077224 */ /* 0x008fc800078e0a09 */
[----:B------:R-:W-:Y:S01]  /*0590*/  @!P2 IMAD.MOV R6, RZ, RZ, -R6 ;  /* 0x000000ffff06a224 */ /* 0x000fe200078e0a06 */
[----:B------:R-:W-:Y:S01]  /*05a0*/  @!P1 LOP3.LUT R6, RZ, R13, RZ, 0x33, !PT ;  /* 0x0000000dff069212 */ /* 0x000fe200078e33ff */
[----:B------:R-:W-:-:S04]  /*05b0*/  IMAD R7, R7, R0, RZ ;  /* 0x0000000007077224 */ /* 0x000fc800078e02ff */
[----:B------:R-:W-:Y:S02]  /*05c0*/  IMAD.MOV R2, RZ, RZ, -R6 ;  /* 0x000000ffff027224 */ /* 0x000fe400078e0a06 */
[----:B------:R-:W-:Y:S02]  /*05d0*/  IMAD.SHL.U32 R6, R6, 0x200, RZ ;  /* 0x0000020006067824 */ /* 0x000fe400078e00ff */
[----:B------:R-:W-:-:S03]  /*05e0*/  IMAD R2, R13, R2, R12 ;  /* 0x000000020d027224 */ /* 0x000fc600078e020c */
[----:B------:R-:W-:Y:S01]  /*05f0*/  LOP3.LUT R3, R6, R3, RZ, 0xfc, !PT ;  /* 0x0000000306037212 */ /* 0x000fe200078efcff */
[----:B------:R-:W-:Y:S01]  /*0600*/  IMAD.IADD R4, R11, 0x1, R2 ;  /* 0x000000010b047824 */ /* 0x000fe200078e0202 */
[----:B-1----:R-:W-:Y:S01]  /*0610*/  IADD3 R11, RZ, -R5, RZ ;  /* 0x80000005ff0b7210 */ /* 0x002fe20007ffe0ff */
[----:B------:R-:W-:Y:S01]  /*0620*/  IMAD.HI.U32 R2, R9, R7, R8 ;  /* 0x0000000709027227 */ /* 0x000fe200078e0008 */
[----:B------:R-:W-:Y:S01]  /*0630*/  IABS R9, R3 ;  /* 0x0000000300097213 */ /* 0x000fe20000000000 */
[----:B------:R-:W-:Y:S01]  /*0640*/  STL [R1+0x184c], R6 ;  /* 0x00184c0601007387 */ /* 0x000fe20000100800 */
[C---:B------:R-:W-:Y:S01]  /*0650*/  LOP3.LUT R16, R3.reuse, 0x1fe, RZ, 0xfc, !PT ;  /* 0x000001fe03107812 */ /* 0x040fe200078efcff */
[----:B------:R-:W-:Y:S01]  /*0660*/  IMAD R12, R4, 0x80, R15 ;  /* 0x00000080040c7824 */ /* 0x000fe200078e020f */
[----:B------:R-:W-:Y:S01]  /*0670*/  LOP3.LUT R15, R3, 0x6, RZ, 0xfc, !PT ;  /* 0x00000006030f7812 */ /* 0x000fe200078efcff */
[----:B------:R-:W-:Y:S01]  /*0680*/  IMAD R7, R11, R10, RZ ;  /* 0x0000000a0b077224 */ /* 0x000fe200078e02ff */
[----:B------:R-:W-:Y:S01]  /*0690*/  IABS R185, R16 ;  /* 0x0000001000b97213 */ /* 0x000fe20000000000 */
[----:B------:R-:W-:Y:S01]  /*06a0*/  IMAD.MOV.U32 R4, RZ, RZ, RZ ;  /* 0x000000ffff047224 */ /* 0x000fe200078e00ff */
[----:B------:R-:W-:Y:S01]  /*06b0*/  IABS R179, R12 ;  /* 0x0000000c00b37213 */ /* 0x000fe20000000000 */
[----:B------:R1:W-:Y:S01]  /*06c0*/  STL [R1+0xff0], R12 ;  /* 0x000ff00c01007387 */ /* 0x0003e20000100800 */
[----:B------:R-:W-:Y:S01]  /*06d0*/  SHF.R.S32.HI R11, RZ, 0x6, R14 ;  /* 0x00000006ff0b7819 */ /* 0x000fe2000001140e */
[----:B------:R-:W-:Y:S01]  /*06e0*/  IMAD.HI.U32 R4, R5, R7, R4 ;  /* 0x0000000705047227 */ /* 0x000fe200078e0004 */
[----:B------:R-:W-:-:S02]  /*06f0*/  IABS R13, R15 ;  /* 0x0000000f000d7213 */ /* 0x000fc40000000000 */
[----:B------:R-:W-:Y:S01]  /*0700*/  ISETP.GE.AND P2, PT, R16, RZ, PT ;  /* 0x000000ff1000720c */ /* 0x000fe20003f46270 */
[C---:B------:R-:W-:Y:S01]  /*0710*/  IMAD.HI.U32 R5, R2.reuse, R9, RZ ;  /* 0x0000000902057227 */ /* 0x040fe200078e00ff */
[C---:B------:R-:W-:Y:S02]  /*0720*/  LOP3.LUT R16, R3.reuse, 0x8, RZ, 0xfc, !PT ;  /* 0x0000000803107812 */ /* 0x040fe400078efcff */
[C---:B------:R-:W-:Y:S01]  /*0730*/  LOP3.LUT R18, R3.reuse, 0xaa, RZ, 0xfc, !PT ;  /* 0x000000aa03127812 */ /* 0x040fe200078efcff */
[----:B------:R-:W-:Y:S01]  /*0740*/  IMAD.MOV R5, RZ, RZ, -R5 ;  /* 0x000000ffff057224 */ /* 0x000fe200078e0a05 */
[C---:B-1----:R-:W-:Y:S01]  /*0750*/  LOP3.LUT R12, R3.reuse, 0x2, RZ, 0xfc, !PT ;  /* 0x00000002030c7812 */ /* 0x042fe200078efcff */
[----:B------:R-:W-:Y:S01]  /*0760*/  IMAD.HI.U32 R7, R2, R185, RZ ;  /* 0x000000b902077227 */ /* 0x000fe200078e00ff */
[----:B------:R-:W-:Y:S02]  /*0770*/  LOP3.LUT R19, R3, 0xac, RZ, 0xfc, !PT ;  /* 0x000000ac03137812 */ /* 0x000fe400078efcff */
[----:B------:R-:W-:Y:S01]  /*0780*/  ISETP.GE.AND P1, PT, R12, RZ, PT ;  /* 0x000000ff0c00720c */ /* 0x000fe20003f26270 */
[----:B------:R-:W-:Y:S01]  /*0790*/  IMAD R5, R0, R5, R9 ;  /* 0x0000000500057224 */ /* 0x000fe200078e0209 */
[----:B------:R-:W-:Y:S01]  /*07a0*/  IABS R9, R12 ;  /* 0x0000000c00097213 */ /* 0x000fe20000000000 */
[----:B------:R-:W-:Y:S01]  /*07b0*/  IMAD.HI.U32 R4, R4, R179, RZ ;  /* 0x000000b304047227 */ /* 0x000fe200078e00ff */
[----:B------:R-:W-:-:S02]  /*07c0*/  IABS R12, R16 ;  /* 0x00000010000c7213 */ /* 0x000fc40000000000 */
[C---:B------:R-:W-:Y:S01]  /*07d0*/  ISETP.GT.U32.AND P4, PT, R0.reuse, R5, PT ;  /* 0x000000050000720c */ /* 0x040fe20003f84070 */
[----:B------:R-:W-:Y:S01]  /*07e0*/  IMAD.MOV R8, RZ, RZ, -R7 ;  /* 0x000000ffff087224 */ /* 0x000fe200078e0a07 */
[----:B------:R-:W-:Y:S01]  /*07f0*/  LOP3.LUT R20, R3, 0xb0, RZ, 0xfc, !PT ;  /* 0x000000b003147812 */ /* 0x000fe200078efcff */
[----:B------:R-:W-:Y:S01]  /*0800*/  IMAD.MOV R7, RZ, RZ, -R4 ;  /* 0x000000ffff077224 */ /* 0x000fe200078e0a04 */
[----:B------:R-:W-:Y:S01]  /*0810*/  SGXT R4, R11, 0x1 ;  /* 0x000000010b04781a */ /* 0x000fe20000000200 */
[----:B------:R-:W-:Y:S01]  /*0820*/  IMAD R185, R0, R8, R185 ;  /* 0x0000000800b97224 */ /* 0x000fe200078e02b9 */
[C---:B------:R-:W-:Y:S01]  /*0830*/  LOP3.LUT R22, R3.reuse, 0xbc, RZ, 0xfc, !PT ;  /* 0x000000bc03167812 */ /* 0x040fe200078efcff */
[----:B------:R-:W-:Y:S01]  /*0840*/  IMAD R179, R10, R7, R179 ;  /* 0x000000070ab37224 */ /* 0x000fe200078e02b3 */
[----:B------:R-:W-:Y:S02]  /*0850*/  SHF.L.U32 R7, R14, 0x2, RZ ;  /* 0x000000020e077819 */ /* 0x000fe400000006ff */
[----:B------:R-:W-:Y:S01]  /*0860*/  LOP3.LUT R8, R4, 0x90, RZ, 0xc0, !PT ;  /* 0x0000009004087812 */ /* 0x000fe200078ec0ff */
[----:B------:R-:W-:Y:S01]  /*0870*/  IMAD.HI.U32 R4, R2, R9, RZ ;  /* 0x0000000902047227 */ /* 0x000fe200078e00ff */
[----:B------:R-:W-:-:S02]  /*0880*/  LOP3.LUT R14, R3, 0x4, RZ, 0xfc, !PT ;  /* 0x00000004030e7812 */ /* 0x000fc400078efcff */
[----:B------:R-:W-:Y:S01]  /*0890*/  ISETP.GT.U32.AND P0, PT, R10, R179, PT ;  /* 0x000000b30a00720c */ /* 0x000fe20003f04070 */
[----:B------:R-:W-:Y:S01]  /*08a0*/  IMAD.MOV R4, RZ, RZ, -R4 ;  /* 0x000000ffff047224 */ /* 0x000fe200078e0a04 */
[----:B------:R-:W-:Y:S01]  /*08b0*/  IABS R11, R14 ;  /* 0x0000000e000b7213 */ /* 0x000fe20000000000 */
[----:B------:R-:W-:Y:S01]  /*08c0*/  @!P4 IMAD.IADD R5, R5, 0x1, -R0 ;  /* 0x000000010505c824 */ /* 0x000fe200078e0a00 */
[----:B------:R-:W-:Y:S02]  /*08d0*/  ISETP.GT.U32.AND P3, PT, R0, R185, PT ;  /* 0x000000b90000720c */ /* 0x000fe40003f64070 */
[----:B------:R-:W-:Y:S01]  /*08e0*/  LOP3.LUT R6, R8, 0x7c, R7, 0x78, !PT ;  /* 0x0000007c08067812 */ /* 0x000fe200078e7807 */
[C---:B------:R-:W-:Y:S01]  /*08f0*/  IMAD R7, R0.reuse, R4, R9 ;  /* 0x0000000400077224 */ /* 0x040fe200078e0209 */
[----:B------:R-:W-:Y:S01]  /*0900*/  ISETP.GT.U32.AND P5, PT, R0, R5, PT ;  /* 0x000000050000720c */ /* 0x000fe20003fa4070 */
[----:B------:R-:W-:Y:S01]  /*0910*/  IMAD.HI.U32 R4, R2, R11, RZ ;  /* 0x0000000b02047227 */ /* 0x000fe200078e00ff */
[----:B------:R-:W-:Y:S01]  /*0920*/  ISETP.GE.AND P4, PT, R14, RZ, PT ;  /* 0x000000ff0e00720c */ /* 0x000fe20003f86270 */
[----:B------:R-:W-:Y:S01]  /*0930*/  STL [R1+0x44], R6 ;  /* 0x0000440601007387 */ /* 0x000fe20000100800 */
[----:B------:R-:W-:Y:S01]  /*0940*/  ISETP.GT.U32.AND P6, PT, R0, R7, PT ;  /* 0x000000070000720c */ /* 0x000fe20003fc4070 */
[----:B------:R-:W-:Y:S01]  /*0950*/  IMAD.HI.U32 R8, R2, R13, RZ ;  /* 0x0000000d02087227 */ /* 0x000fe200078e00ff */
[----:B------:R-:W-:-:S02]  /*0960*/  LOP3.LUT R14, R3, 0x10, RZ, 0xfc, !PT ;  /* 0x00000010030e7812 */ /* 0x000fc400078efcff */
[----:B------:R-:W-:Y:S01]  /*0970*/  IABS R25, R22 ;  /* 0x0000001600197213 */ /* 0x000fe20000000000 */
[----:B------:R-:W-:Y:S01]  /*0980*/  IMAD.MOV R4, RZ, RZ, -R4 ;  /* 0x000000ffff047224 */ /* 0x000fe200078e0a04 */
[C---:B------:R-:W-:Y:S01]  /*0990*/  LOP3.LUT R28, R3.reuse, 0xbe, RZ, 0xfc, !PT ;  /* 0x000000be031c7812 */ /* 0x040fe200078efcff */
[----:B------:R-:W-:Y:S01]  /*09a0*/  IMAD.MOV R8, RZ, RZ, -R8 ;  /* 0x000000ffff087224 */ /* 0x000fe200078e0a08 */
[----:B------:R-:W-:Y:S01]  /*09b0*/  LOP3.LUT R30, R3, 0xc0, RZ, 0xfc, !PT ;  /* 0x000000c0031e7812 */ /* 0x000fe200078efcff */
[----:B------:R-:W-:Y:S01]  /*09c0*/  @!P0 IMAD.IADD R179, R179, 0x1, -R10 ;  /* 0x00000001b3b38824 */ /* 0x000fe200078e0a0a */
[----:B------:R-:W-:Y:S01]  /*09d0*/  IABS R27, R28 ;  /* 0x0000001c001b7213 */ /* 0x000fe20000000000 */
[C---:B------:R-:W-:Y:S01]  /*09e0*/  IMAD R9, R0.reuse, R4, R11 ;  /* 0x0000000400097224 */ /* 0x040fe200078e020b */
[----:B------:R-:W-:Y:S01]  /*09f0*/  IABS R29, R30 ;  /* 0x0000001e001d7213 */ /* 0x000fe20000000000 */
[----:B------:R-:W-:Y:S01]  /*0a00*/  IMAD R11, R0, R8, R13 ;  /* 0x00000008000b7224 */ /* 0x000fe200078e020d */
[----:B------:R-:W-:Y:S01]  /*0a10*/  ISETP.GT.U32.AND P0, PT, R10, R179, PT ;  /* 0x000000b30a00720c */ /* 0x000fe20003f04070 */
[--C-:B------:R-:W-:Y:S01]  /*0a20*/  @!P3 IMAD.IADD R185, R185, 0x1, -R0.reuse ;  /* 0x00000001b9b9b824 */ /* 0x100fe200078e0a00 */
[----:B------:R-:W-:Y:S01]  /*0a30*/  MOV R13, R12 ;  /* 0x0000000c000d7202 */ /* 0x000fe20000000f00 */
[--C-:B------:R-:W-:Y:S01]  /*0a40*/  @!P5 IMAD.IADD R5, R5, 0x1, -R0.reuse ;  /* 0x000000010505d824 */ /* 0x100fe200078e0a00 */
[C---:B------:R-:W-:Y:S01]  /*0a50*/  ISETP.GT.U32.AND P5, PT, R0.reuse, R11, PT ;  /* 0x0000000b0000720c */ /* 0x040fe20003fa4070 */
[----:B------:R-:W-:Y:S01]  /*0a60*/  @!P6 IMAD.IADD R7, R7, 0x1, -R0 ;  /* 0x000000010707e824 */ /* 0x000fe200078e0a00 */
[----:B------:R-:W-:Y:S01]  /*0a70*/  ISETP.GT.U32.AND P3, PT, R0, R185, PT ;  /* 0x000000b90000720c */ /* 0x000fe20003f64070 */
[----:B------:R-:W-:Y:S01]  /*0a80*/  IMAD.HI.U32 R4, R2, R13, RZ ;  /* 0x0000000d02047227 */ /* 0x000fe200078e00ff */
[----:B------:R-:W-:-:S02]  /*0a90*/  LOP3.LUT R8, R3, 0xa, RZ, 0xfc, !PT ;  /* 0x0000000a03087812 */ /* 0x000fc400078efcff */
[C---:B------:R-:W-:Y:S01]  /*0aa0*/  ISETP.GE.AND P6, PT, R3.reuse, RZ, PT ;  /* 0x000000ff0300720c */ /* 0x040fe20003fc6270 */
[----:B------:R-:W-:Y:S01]  /*0ab0*/  IMAD.MOV R4, RZ, RZ, -R4 ;  /* 0x000000ffff047224 */ /* 0x000fe200078e0a04 */
[----:B------:R-:W-:Y:S01]  /*0ac0*/  LOP3.LUT R12, R3, 0xe, RZ, 0xfc, !PT ;  /* 0x0000000e030c7812 */ /* 0x000fe200078efcff */
[----:B------:R-:W-:Y:S01]  /*0ad0*/  @!P0 IMAD.IADD R179, R179, 0x1, -R10 ;  /* 0x00000001b3b38824 */ /* 0x000fe200078e0a0a */
[----:B------:R-:W-:Y:S01]  /*0ae0*/  ISETP.GE.AND P0, PT, R15, RZ, PT ;  /* 0x000000ff0f00720c */ /* 0x000fe20003f06270 */
[C---:B------:R-:W-:Y:S01]  /*0af0*/  IMAD R13, R0.reuse, R4, R13 ;  /* 0x00000004000d7224 */ /* 0x040fe200078e020d */
[----:B------:R-:W-:Y:S01]  /*0b00*/  IABS R15, R8 ;  /* 0x00000008000f7213 */ /* 0x000fe20000000000 */
[--C-:B------:R-:W-:Y:S01]  /*0b10*/  @!P5 IMAD.IADD R11, R11, 0x1, -R0.reuse ;  /* 0x000000010b0bd824 */ /* 0x100fe200078e0a00 */
[----:B------:R-:W-:Y:S01]  /*0b20*/  STL [R1+0x1870], R179 ;  /* 0x001870b301007387 */ /* 0x000fe20000100800 */
[----:B------:R-:W-:Y:S01]  /*0b30*/  @!P3 IMAD.IADD R185, R185, 0x1, -R0 ;  /* 0x00000001b9b9b824 */ /* 0x000fe200078e0a00 */
[----:B------:R-:W-:Y:S01]  /*0b40*/  ISETP.GT.U32.AND P3, PT, R0, R9, PT ;  /* 0x000000090000720c */ /* 0x000fe20003f64070 */
[----:B------:R-:W-:Y:S01]  /*0b50*/  IMAD.HI.U32 R4, R2, R15, RZ ;  /* 0x0000000f02047227 */ /* 0x000fe200078e00ff */
[----:B------:R-:W-:-:S02]  /*0b60*/  ISETP.GT.U32.AND P5, PT, R0, R11, PT ;  /* 0x0000000b0000720c */ /* 0x000fc40003fa4070 */
[----:B------:R-:W-:Y:S01]  /*0b70*/  @!P2 IADD3 R185, -R185, RZ, RZ ;  /* 0x000000ffb9b9a210 */ /* 0x000fe20007ffe1ff */
[----:B------:R-:W-:Y:S01]  /*0b80*/  IMAD.MOV R4, RZ, RZ, -R4 ;  /* 0x000000ffff047224 */ /* 0x000fe200078e0a04 */
[----:B------:R-:W-:Y:S02]  /*0b90*/  ISETP.GT.U32.AND P2, PT, R0, R7, PT ;  /* 0x000000070000720c */ /* 0x000fe40003f44070 */
[C---:B------:R-:W-:Y:S01]  /*0ba0*/  LOP3.LUT R10, R3.reuse, 0xc, RZ, 0xfc, !PT ;  /* 0x0000000c030a7812 */ /* 0x040fe200078efcff */
[----:B------:R1:W-:Y:S01]  /*0bb0*/  STL [R1+0x186c], R185 ;  /* 0x00186cb901007387 */ /* 0x0003e20000100800 */
[----:B------:R-:W-:Y:S02]  /*0bc0*/  LOP3.LUT R32, R3, 0xc2, RZ, 0xfc, !PT ;  /* 0x000000c203207812 */ /* 0x000fe400078efcff */
[----:B------:R-:W-:Y:S01]  /*0bd0*/  IABS R17, R10 ;  /* 0x0000000a00117213 */ /* 0x000fe20000000000 */
[----:B------:R-:W-:Y:S01]  /*0be0*/  @!P3 IMAD.IADD R9, R9, 0x1, -R0 ;  /* 0x000000010909b824 */ /* 0x000fe200078e0a00 */
[----:B------:R-:W-:-:S02]  /*0bf0*/  LOP3.LUT R33, R3, 0xc4, RZ, 0xfc, !PT ;  /* 0x000000c403217812 */ /* 0x000fc400078efcff */
[----:B------:R-:W-:Y:S02]  /*0c00*/  @!P5 IADD3 R11, R11, -R0, RZ ;  /* 0x800000000b0bd210 */ /* 0x000fe40007ffe0ff */
[C---:B------:R-:W-:Y:S01]  /*0c10*/  ISETP.GT.U32.AND P3, PT, R0.reuse, R9, PT ;  /* 0x000000090000720c */ /* 0x040fe20003f64070 */
[----:B-1----:R-:W-:Y:S01]  /*0c20*/  IMAD.MOV.U32 R185, RZ, RZ, R5 ;  /* 0x000000ffffb97224 */ /* 0x002fe200078e0005 */
[----:B------:R-:W-:Y:S01]  /*0c30*/  LOP3.LUT R34, R3, 0xc6, RZ, 0xfc, !PT ;  /* 0x000000c603227812 */ /* 0x000fe200078efcff */
[C---:B------:R-:W-:Y:S01]  /*0c40*/  IMAD R5, R0.reuse, R4, R15 ;  /* 0x0000000400057224 */ /* 0x040fe200078e020f */
[----:B------:R-:W-:Y:S01]  /*0c50*/  IABS R15, R12 ;  /* 0x0000000c000f7213 */ /* 0x000fe20000000000 */
[----:B------:R-:W-:Y:S01]  /*0c60*/  @!P2 IMAD.IADD R7, R7, 0x1, -R0 ;  /* 0x000000010707a824 */ /* 0x000fe200078e0a00 */
[----:B------:R-:W-:Y:S01]  /*0c70*/  ISETP.GT.U32.AND P2, PT, R0, R13, PT ;  /* 0x0000000d0000720c */ /* 0x000fe20003f44070 */
[----:B------:R-:W-:Y:S01]  /*0c80*/  IMAD.HI.U32 R4, R2, R17, RZ ;  /* 0x0000001102047227 */ /* 0x000fe200078e00ff */
[----:B------:R-:W-:-:S02]  /*0c90*/  ISETP.GT.U32.AND P5, PT, R0, R5, PT ;  /* 0x000000050000720c */ /* 0x000fc40003fa4070 */
[C---:B------:R-:W-:Y:S01]  /*0ca0*/  LOP3.LUT R35, R3.reuse, 0xc8, RZ, 0xfc, !PT ;  /* 0x000000c803237812 */ /* 0x040fe200078efcff */
[----:B------:R-:W-:Y:S01]  /*0cb0*/  IMAD.MOV R4, RZ, RZ, -R4 ;  /* 0x000000ffff047224 */ /* 0x000fe200078e0a04 */
[----:B------:R-:W-:Y:S01]  /*0cc0*/  LOP3.LUT R36, R3, 0xcc, RZ, 0xfc, !PT ;  /* 0x000000cc03247812 */ /* 0x000fe200078efcff */
[----:B------:R-:W-:Y:S01]  /*0cd0*/  IMAD.MOV.U32 R6, RZ, RZ, R7 ;  /* 0x000000ffff067224 */ /* 0x000fe200078e0007 */
[----:B------:R-:W-:Y:S01]  /*0ce0*/  IABS R31, R35 ;  /* 0x00000023001f7213 */ /* 0x000fe20000000000 */
[--C-:B------:R-:W-:Y:S01]  /*0cf0*/  @!P3 IMAD.IADD R9, R9, 0x1, -R0.reuse ;  /* 0x000000010909b824 */ /* 0x100fe200078e0a00 */
[----:B------:R-:W-:Y:S01]  /*0d00*/  ISETP.GE.AND P3, PT, R8, RZ, PT ;  /* 0x000000ff0800720c */ /* 0x000fe20003f66270 */
[----:B------:R-:W-:Y:S01]  /*0d10*/  IMAD R7, R0, R4, R17 ;  /* 0x0000000400077224 */ /* 0x000fe200078e0211 */
[----:B------:R-:W-:Y:S01]  /*0d20*/  IABS R8, R14 ;  /* 0x0000000e00087213 */ /* 0x000fe20000000000 */
[--C-:B------:R-:W-:Y:S01]  /*0d30*/  @!P2 IMAD.IADD R13, R13, 0x1, -R0.reuse ;  /* 0x000000010d0da824 */ /* 0x100fe200078e0a00 */
[----:B------:R-:W-:Y:S01]  /*0d40*/  ISETP.GE.AND P2, PT, R10, RZ, PT ;  /* 0x000000ff0a00720c */ /* 0x000fe20003f46270 */
[----:B------:R-:W-:Y:S01]  /*0d50*/  @!P5 IMAD.IADD R5, R5, 0x1, -R0 ;  /* 0x000000010505d824 */ /* 0x000fe200078e0a00 */
[----:B------:R-:W-:Y:S01]  /*0d60*/  LOP3.LUT R10, R3, 0x12, RZ, 0xfc, !PT ;  /* 0x00000012030a7812 */ /* 0x000fe200078efcff */
[----:B------:R-:W-:Y:S01]  /*0d70*/  @!P6 IMAD.MOV R185, RZ, RZ, -R185 ;  /* 0x000000ffffb9e224 */ /* 0x000fe200078e0ab9 */
[----:B------:R-:W-:Y:S01]  /*0d80*/  ISETP.GE.AND P6, PT, R16, RZ, PT ;  /* 0x000000ff1000720c */ /* 0x000fe20003fc6270 */
[----:B------:R-:W-:Y:S01]  /*0d90*/  IMAD.HI.U32 R4, R2, R15, RZ ;  /* 0x0000000f02047227 */ /* 0x000fe200078e00ff */
[----:B------:R-:W-:-:S02]  /*0da0*/  ISETP.GT.U32.AND P5, PT, R0, R5, PT ;  /* 0x000000050000720c */ /* 0x000fc40003fa4070 */
[----:B------:R-:W-:Y:S01]  /*0db0*/  STL [R1+0x1874], R185 ;  /* 0x001874b901007387 */ /* 0x000fe20000100800 */
[----:B------:R-:W-:Y:S01]  /*0dc0*/  @!P1 IMAD.MOV R6, RZ, RZ, -R6 ;  /* 0x000000ffff069224 */ /* 0x000fe200078e0a06 */
[C---:B------:R-:W-:Y:S01]  /*0dd0*/  ISETP.GT.U32.AND P1, PT, R0.reuse, R13, PT ;  /* 0x0000000d0000720c */ /* 0x040fe20003f24070 */
[----:B------:R-:W-:Y:S01]  /*0de0*/  @!P4 IMAD.MOV R9, RZ, RZ, -R9 ;  /* 0x000000ffff09c224 */ /* 0x000fe200078e0a09 */
[----:B------:R-:W-:Y:S01]  /*0df0*/  ISETP.GT.U32.AND P4, PT, R0, R7, PT ;  /* 0x000000070000720c */ /* 0x000fe20003f84070 */
[----:B------:R-:W-:Y:S01]  /*0e00*/  IMAD.MOV R4, RZ, RZ, -R4 ;  /* 0x000000ffff047224 */ /* 0x000fe200078e0a04 */
[----:B------:R1:W-:Y:S01]  /*0e10*/  STL [R1+0x20], R6 ;  /* 0x0000200601007387 */ /* 0x0003e20000100800 */
[----:B------:R-:W-:Y:S01]  /*0e20*/  IMAD.MOV.U32 R17, RZ, RZ, R8 ;  /* 0x000000ffff117224 */ /* 0x000fe200078e0008 */
[----:B------:R-:W-:Y:S02]  /*0e30*/  LOP3.LUT R40, R3, 0xda, RZ, 0xfc, !PT ;  /* 0x000000da03287812 */ /* 0x000fe400078efcff */
[----:B------:R2:W-:Y:S01]  /*0e40*/  STL [R1+0x1c], R9 ;  /* 0x00001c0901007387 */ /* 0x0005e20000100800 */
[----:B------:R-:W-:Y:S01]  /*0e50*/  IMAD.HI.U32 R8, R2, R17, RZ ;  /* 0x0000001102087227 */ /* 0x000fe200078e00ff */
[----:B------:R-:W-:-:S02]  /*0e60*/  IABS R39, R40 ;  /* 0x0000002800277213 */ /* 0x000fc40000000000 */
[----:B------:R-:W-:Y:S01]  /*0e70*/  LOP3.LUT R42, R3, 0xdc, RZ, 0xfc, !PT ;  /* 0x000000dc032a7812 */ /* 0x000fe200078efcff */
[----:B------:R-:W-:Y:S01]  /*0e80*/  @!P5 IMAD.IADD R5, R5, 0x1, -R0 ;  /* 0x000000010505d824 */ /* 0x000fe200078e0a00 */
[----:B-1----:R-:W-:Y:S01]  /*0e90*/  MOV R6, R11 ;  /* 0x0000000b00067202 */ /* 0x002fe20000000f00 */
[----:B------:R-:W-:Y:S01]  /*0ea0*/  IMAD.MOV R8, RZ, RZ, -R8 ;  /* 0x000000ffff087224 */ /* 0x000fe200078e0a08 */
[----:B------:R-:W-:Y:S01]  /*0eb0*/  @!P4 IADD3 R7, R7, -R0, RZ ;  /* 0x800000000707c210 */ /* 0x000fe20007ffe0ff */
[----:B------:R-:W-:Y:S01]  /*0ec0*/  @!P1 IMAD.IADD R13, R13, 0x1, -R0 ;  /* 0x000000010d0d9824 */ /* 0x000fe200078e0a00 */
[----:B------:R-:W-:Y:S01]  /*0ed0*/  ISETP.GE.AND P1, PT, R14, RZ, PT ;  /* 0x000000ff0e00720c */ /* 0x000fe20003f26270 */
[C---:B--2---:R-:W-:Y:S01]  /*0ee0*/  IMAD R9, R0.reuse, R4, R15 ;  /* 0x0000000400097224 */ /* 0x044fe200078e020f */
[C---:B------:R-:W-:Y:S01]  /*0ef0*/  ISETP.GT.U32.AND P4, PT, R0.reuse, R7, PT ;  /* 0x000000070000720c */ /* 0x040fe20003f84070 */
[C---:B------:R-:W-:Y:S01]  /*0f00*/  IMAD R11, R0.reuse, R8, R17 ;  /* 0x00000008000b7224 */ /* 0x040fe200078e0211 */
[----:B------:R-:W-:Y:S01]  /*0f10*/  IABS R15, R10 ;  /* 0x0000000a000f7213 */ /* 0x000fe20000000000 */
[----:B------:R-:W-:Y:S01]  /*0f20*/  IMAD.MOV.U32 R16, RZ, RZ, R13 ;  /* 0x000000ffff107224 */ /* 0x000fe200078e000d */
[----:B------:R-:W-:Y:S01]  /*0f30*/  ISETP.GT.U32.AND P5, PT, R0, R9, PT ;  /* 0x000000090000720c */ /* 0x000fe20003fa4070 */
[----:B------:R-:W-:Y:S01]  /*0f40*/  @!P0 IMAD.MOV R6, RZ, RZ, -R6 ;  /* 0x000000ffff068224 */ /* 0x000fe200078e0a06 */
[----:B------:R-:W-:Y:S01]  /*0f50*/  ISETP.GE.AND P0, PT, R12, RZ, PT ;  /* 0x000000ff0c00720c */ /* 0x000fe20003f06270 */
[----:B------:R-:W-:Y:S01]  /*0f60*/  @!P6 IMAD.MOV R16, RZ, RZ, -R16 ;  /* 0x000000ffff10e224 */ /* 0x000fe200078e0a10 */
[----:B------:R-:W-:Y:S01]  /*0f70*/  ISETP.GT.U32.AND P6, PT, R0, R11, PT ;  /* 0x0000000b0000720c */ /* 0x000fe20003fc4070 */
[----:B------:R-:W-:Y:S01]  /*0f80*/  IMAD.HI.U32 R4, R2, R15, RZ ;  /* 0x0000000f02047227 */ /* 0x000fe200078e00ff */
[----:B------:R1:W-:Y:S01]  /*0f90*/  STL [R1+0x18], R6 ;  /* 0x0000180601007387 */ /* 0x0003e20000100800 */
[----:B------:R-:W-:-:S02]  /*0fa0*/  LOP3.LUT R12, R3, 0x14, RZ, 0xfc, !PT ;  /* 0x00000014030c7812 */ /* 0x000fc400078efcff */
[--C-:B------:R-:W-:Y:S01]  /*0fb0*/  @!P4 IMAD.IADD R7, R7, 0x1, -R0.reuse ;  /* 0x000000010707c824 */ /* 0x100fe200078e0a00 */
[----:B------:R-:W-:Y:S01]  /*0fc0*/  STL [R1+0x14], R16 ;  /* 0x0000141001007387 */ /* 0x000fe20000100800 */
[----:B------:R-:W-:Y:S02]  /*0fd0*/  LOP3.LUT R14, R3, 0x16, RZ, 0xfc, !PT ;  /* 0x00000016030e7812 */ /* 0x000fe400078efcff */
[--C-:B------:R-:W-:Y:S01]  /*0fe0*/  @!P5 IMAD.IADD R9, R9, 0x1, -R0.reuse ;  /* 0x000000010909d824 */ /* 0x100fe200078e0a00 */
[----:B------:R-:W-:Y:S01]  /*0ff0*/  IABS R8, R12 ;  /* 0x0000000c00087213 */ /* 0x000fe20000000000 */
[----:B-1----:R-:W-:Y:S01]  /*1000*/  IMAD.MOV.U32 R6, RZ, RZ, R5 ;  /* 0x000000ffff067224 */ /* 0x002fe200078e0005 */
[----:B------:R-:W-:Y:S01]  /*1010*/  IADD3 R5, -R4, RZ, RZ ;  /* 0x000000ff04057210 */ /* 0x000fe20007ffe1ff */
[----:B------:R-:W-:Y:S01]  /*1020*/  @!P6 IMAD.IADD R11, R11, 0x1, -R0 ;  /* 0x000000010b0be824 */ /* 0x000fe200078e0a00 */
[C---:B------:R-:W-:Y:S01]  /*1030*/  ISETP.GT.U32.AND P5, PT, R0.reuse, R9, PT ;  /* 0x000000090000720c */ /* 0x040fe20003fa4070 */
[----:B------:R-:W-:Y:S01]  /*1040*/  @!P3 IMAD.MOV R6, RZ, RZ, -R6 ;  /* 0x000000ffff06b224 */ /* 0x000fe200078e0a06 */
[----:B------:R-:W-:Y:S01]  /*1050*/  IABS R17, R14 ;  /* 0x0000000e00117213 */ /* 0x000fe20000000000 */
[C---:B------:R-:W-:Y:S01]  /*1060*/  IMAD R5, R0.reuse, R5, R15 ;  /* 0x0000000500057224 */ /* 0x040fe200078e020f */
[----:B------:R-:W-:Y:S01]  /*1070*/  ISETP.GT.U32.AND P6, PT, R0, R11, PT ;  /* 0x0000000b0000720c */ /* 0x000fe20003fc4070 */
[----:B------:R-:W-:Y:S01]  /*1080*/  IMAD.MOV.U32 R13, RZ, RZ, R8 ;  /* 0x000000ffff0d7224 */ /* 0x000fe200078e0008 */
[----:B------:R1:W-:Y:S01]  /*1090*/  STL [R1+0x10], R6 ;  /* 0x0000100601007387 */ /* 0x0003e20000100800 */
[----:B------:R-:W-:Y:S01]  /*10a0*/  IMAD.HI.U32 R8, R2, R17, RZ ;  /* 0x0000001102087227 */ /* 0x000fe200078e00ff */
[----:B------:R-:W-:-:S02]  /*10b0*/  ISETP.GE.AND P3, PT, R10, RZ, PT ;  /* 0x000000ff0a00720c */ /* 0x000fc40003f66270 */
[----:B------:R-:W-:Y:S01]  /*10c0*/  LOP3.LUT R10, R3, 0x1a, RZ, 0xfc, !PT ;  /* 0x0000001a030a7812 */ /* 0x000fe200078efcff */
[----:B------:R-:W-:Y:S01]  /*10d0*/  IMAD.MOV R8, RZ, RZ, -R8 ;  /* 0x000000ffff087224 */ /* 0x000fe200078e0a08 */
[----:B------:R-:W-:Y:S01]  /*10e0*/  ISETP.GE.AND P4, PT, R12, RZ, PT ;  /* 0x000000ff0c00720c */ /* 0x000fe20003f86270 */
[----:B------:R-:W-:Y:S01]  /*10f0*/  IMAD.HI.U32 R4, R2, R13, RZ ;  /* 0x0000000d02047227 */ /* 0x000fe200078e00ff */
[----:B------:R-:W-:Y:S02]  /*1100*/  @!P5 IADD3 R9, R9, -R0, RZ ;  /* 0x800000000909d210 */ /* 0x000fe40007ffe0ff */
[----:B------:R-:W-:Y:S01]  /*1110*/  ISETP.GT.U32.AND P5, PT, R0, R5, PT ;  /* 0x000000050000720c */ /* 0x000fe20003fa4070 */
[----:B-1----:R-:W-:Y:S01]  /*1120*/  IMAD.MOV.U32 R6, RZ, RZ, R7 ;  /* 0x000000ffff067224 */ /* 0x002fe200078e0007 */
[----:B------:R-:W-:Y:S01]  /*1130*/  LOP3.LUT R12, R3, 0x1c, RZ, 0xfc, !PT ;  /* 0x0000001c030c7812 */ /* 0x000fe200078efcff */
[----:B------:R-:W-:Y:S01]  /*1140*/  @!P6 IMAD.IADD R11, R11, 0x1, -R0 ;  /* 0x000000010b0be824 */ /* 0x000fe200078e0a00 */
[C---:B------:R-:W-:Y:S01]  /*1150*/  LOP3.LUT R15, R3.reuse, 0x36, RZ, 0xfc, !PT ;  /* 0x00000036030f7812 */ /* 0x040fe200078efcff */
[----:B------:R-:W-:Y:S01]  /*1160*/  @!P2 IMAD.MOV R6, RZ, RZ, -R6 ;  /* 0x000000ffff06a224 */ /* 0x000fe200078e0a06 */
[----:B------:R-:W-:Y:S01]  /*1170*/  ISETP.GE.AND P2, PT, R14, RZ, PT ;  /* 0x000000ff0e00720c */ /* 0x000fe20003f46270 */
[----:B------:R-:W-:Y:S01]  /*1180*/  IMAD R192, R0, R8, R17 ;  /* 0x0000000800c07224 */ /* 0x000fe200078e0211 */
[----:B------:R-:W-:Y:S01]  /*1190*/  IABS R195, R12 ;  /* 0x0000000c00c37213 */ /* 0x000fe20000000000 */
[----:B------:R-:W-:Y:S01]  /*11a0*/  IMAD.MOV R4, RZ, RZ, -R4 ;  /* 0x000000ffff047224 */ /* 0x000fe200078e0a04 */
[----:B------:R1:W-:Y:S01]  /*11b0*/  STL [R1+0xc], R6 ;  /* 0x00000c0601007387 */ /* 0x0003e20000100800 */
[----:B------:R-:W-:-:S02]  /*11c0*/  LOP3.LUT R16, R3, 0xa6, RZ, 0xfc, !PT ;  /* 0x000000a603107812 */ /* 0x000fc400078efcff */
[----:B------:R-:W-:Y:S01]  /*11d0*/  @!P5 IMAD.IADD R5, R5, 0x1, -R0 ;  /* 0x000000010505d824 */ /* 0x000fe200078e0a00 */
[C---:B------:R-:W-:Y:S01]  /*11e0*/  LOP3.LUT R17, R3.reuse, 0xa8, RZ, 0xfc, !PT ;  /* 0x000000a803117812 */ /* 0x040fe200078efcff */
[C---:B------:R-:W-:Y:S01]  /*11f0*/  IMAD R252, R0.reuse, R4, R13 ;  /* 0x0000000400fc7224 */ /* 0x040fe200078e020d */
[C---:B------:R-:W-:Y:S02]  /*1200*/  LOP3.LUT R13, R3.reuse, 0x1e, RZ, 0xfc, !PT ;  /* 0x0000001e030d7812 */ /* 0x040fe400078efcff */
[C---:B------:R-:W-:Y:S01]  /*1210*/  ISETP.GT.U32.AND P5, PT, R0.reuse, R5, PT ;  /* 0x000000050000720c */ /* 0x040fe20003fa4070 */
[----:B-1----:R-:W-:Y:S01]  /*1220*/  IMAD.MOV.U32 R6, RZ, RZ, R9 ;  /* 0x000000ffff067224 */ /* 0x002fe200078e0009 */
[----:B------:R-:W-:Y:S02]  /*1230*/  IABS R9, R10 ;  /* 0x0000000a00097213 */ /* 0x000fe40000000000 */
[----:B------:R-:W-:Y:S01]  /*1240*/  IABS R8, R13 ;  /* 0x0000000d00087213 */ /* 0x000fe20000000000 */
[----:B------:R-:W-:Y:S01]  /*1250*/  @!P0 IMAD.MOV R6, RZ, RZ, -R6 ;  /* 0x000000ffff068224 */ /* 0x000fe200078e0a06 */
[----:B------:R-:W-:Y:S01]  /*1260*/  ISETP.GT.U32.AND P0, PT, R0, R252, PT ;  /* 0x000000fc0000720c */ /* 0x000fe20003f04070 */
[----:B------:R-:W-:Y:S01]  /*1270*/  IMAD.HI.U32 R7, R2, R9, RZ ;  /* 0x0000000902077227 */ /* 0x000fe200078e00ff */
[----:B------:R-:W-:-:S02]  /*1280*/  LOP3.LUT R4, R3, 0x18, RZ, 0xfc, !PT ;  /* 0x0000001803047812 */ /* 0x000fc400078efcff */
[----:B------:R1:W-:Y:S01]  /*1290*/  STL [R1+0x8], R6 ;  /* 0x0000080601007387 */ /* 0x0003e20000100800 */
[----:B------:R-:W-:Y:S01]  /*12a0*/  IMAD.MOV R7, RZ, RZ, -R7 ;  /* 0x000000ffff077224 */ /* 0x000fe200078e0a07 */
[----:B------:R-:W-:Y:S01]  /*12b0*/  IABS R193, R4 ;  /* 0x0000000400c17213 */ /* 0x000fe20000000000 */
[--C-:B------:R-:W-:Y:S01]  /*12c0*/  @!P5 IMAD.IADD R5, R5, 0x1, -R0.reuse ;  /* 0x000000010505d824 */ /* 0x100fe200078e0a00 */
[----:B------:R-:W-:Y:S01]  /*12d0*/  ISETP.GE.AND P6, PT, R4, RZ, PT ;  /* 0x000000ff0400720c */ /* 0x000fe20003fc6270 */
[----:B------:R-:W-:Y:S01]  /*12e0*/  IMAD R194, R0, R7, R9 ;  /* 0x0000000700c27224 */ /* 0x000fe200078e0209 */
[C---:B------:R-:W-:Y:S01]  /*12f0*/  LOP3.LUT R9, R3.reuse, 0x22, RZ, 0xfc, !PT ;  /* 0x0000002203097812 */ /* 0x040fe200078efcff */
[----:B------:R-:W-:Y:S01]  /*1300*/  IMAD.MOV.U32 R14, RZ, RZ, R5 ;  /* 0x000000ffff0e7224 */ /* 0x000fe200078e0005 */
[----:B------:R-:W-:Y:S01]  /*1310*/  ISETP.GE.AND P5, PT, R10, RZ, PT ;  /* 0x000000ff0a00720c */ /* 0x000fe20003fa6270 */
[----:B------:R-:W-:Y:S01]  /*1320*/  @!P0 IMAD.IADD R252, R252, 0x1, -R0 ;  /* 0x00000001fcfc8824 */ /* 0x000fe200078e0a00 */
[C---:B------:R-:W-:Y:S01]  /*1330*/  LOP3.LUT R10, R3.reuse, 0x24, RZ, 0xfc, !PT ;  /* 0x00000024030a7812 */ /* 0x040fe200078efcff */
[----:B-1----:R-:W-:Y:S01]  /*1340*/  IMAD.MOV.U32 R6, RZ, RZ, R11 ;  /* 0x000000ffff067224 */ /* 0x002fe200078e000b */
[----:B------:R-:W-:Y:S01]  /*1350*/  LOP3.LUT R44, R3, 0xde, RZ, 0xfc, !PT ;  /* 0x000000de032c7812 */ /* 0x000fe200078efcff */
[----:B------:R-:W-:Y:S01]  /*1360*/  IMAD.MOV.U32 R11, RZ, RZ, R8 ;  /* 0x000000ffff0b7224 */ /* 0x000fe200078e0008 */
[----:B------:R-:W-:Y:S01]  /*1370*/  ISETP.GT.U32.AND P0, PT, R0, R252, PT ;  /* 0x000000fc0000720c */ /* 0x000fe20003f04070 */
[----:B------:R-:W-:Y:S01]  /*1380*/  @!P3 IMAD.MOV R14, RZ, RZ, -R14 ;  /* 0x000000ffff0eb224 */ /* 0x000fe200078e0a0e */
[----:B------:R-:W-:Y:S01]  /*1390*/  @!P1 IADD3 R6, -R6, RZ, RZ ;  /* 0x000000ff06069210 */ /* 0x000fe20007ffe1ff */
[----:B------:R-:W-:Y:S01]  /*13a0*/  IMAD.HI.U32 R7, R2, R11, RZ ;  /* 0x0000000b02077227 */ /* 0x000fe200078e00ff */
[----:B------:R-:W-:-:S02]  /*13b0*/  ISETP.GT.U32.AND P1, PT, R0, R192, PT ;  /* 0x000000c00000720c */ /* 0x000fc40003f24070 */
[----:B------:R-:W-:Y:S01]  /*13c0*/  ISETP.GT.U32.AND P3, PT, R0, R194, PT ;  /* 0x000000c20000720c */ /* 0x000fe20003f64070 */
[----:B------:R-:W-:Y:S01]  /*13d0*/  IMAD.HI.U32 R4, R2, R193, RZ ;  /* 0x000000c102047227 */ /* 0x000fe200078e00ff */
[----:B------:R-:W-:Y:S01]  /*13e0*/  IABS R199, R10 ;  /* 0x0000000a00c77213 */ /* 0x000fe20000000000 */
[----:B------:R-:W-:Y:S01]  /*13f0*/  STL [R1+0x185c], R6 ;  /* 0x00185c0601007387 */ /* 0x000fe20000100800 */
[C---:B------:R-:W-:Y:S01]  /*1400*/  LOP3.LUT R45, R3.reuse, 0xe0, RZ, 0xfc, !PT ;  /* 0x000000e0032d7812 */ /* 0x040fe200078efcff */
[----:B------:R-:W-:Y:S01]  /*1410*/  IMAD.MOV R7, RZ, RZ, -R7 ;  /* 0x000000ffff077224 */ /* 0x000fe200078e0a07 */
[C---:B------:R-:W-:Y:S01]  /*1420*/  LOP3.LUT R46, R3.reuse, 0xe4, RZ, 0xfc, !PT ;  /* 0x000000e4032e7812 */ /* 0x040fe200078efcff */
[----:B------:R-:W-:Y:S01]  /*1430*/  IMAD.MOV R8, RZ, RZ, -R4 ;  /* 0x000000ffff087224 */ /* 0x000fe200078e0a04 */
[----:B------:R-:W-:Y:S01]  /*1440*/  IABS R41, R45 ;  /* 0x0000002d00297213 */ /* 0x000fe20000000000 */
[C---:B------:R-:W-:Y:S01]  /*1450*/  IMAD R196, R0.reuse, R7, R11 ;  /* 0x0000000700c47224 */ /* 0x040fe200078e020b */
[----:B------:R-:W-:Y:S01]  /*1460*/  IABS R7, R9 ;  /* 0x0000000900077213 */ /* 0x000fe20000000000 */
[----:B------:R-:W-:Y:S01]  /*1470*/  IMAD R193, R0, R8, R193 ;  /* 0x0000000800c17224 */ /* 0x000fe200078e02c1 */
[----:B------:R-:W-:Y:S01]  /*1480*/  @!P1 IADD3 R192, R192, -R0, RZ ;  /* 0x80000000c0c09210 */ /* 0x000fe20007ffe0ff */
[----:B------:R-:W-:Y:S01]  /*1490*/  IMAD.HI.U32 R4, R2, R195, RZ ;  /* 0x000000c302047227 */ /* 0x000fe200078e00ff */
[----:B------:R-:W-:-:S02]  /*14a0*/  LOP3.LUT R8, R3, 0x20, RZ, 0xfc, !PT ;  /* 0x0000002003087812 */ /* 0x000fc400078efcff */
[----:B------:R-:W-:Y:S01]  /*14b0*/  ISETP.GT.U32.AND P1, PT, R0, R192, PT ;  /* 0x000000c00000720c */ /* 0x000fe20003f24070 */
[----:B------:R-:W-:Y:S01]  /*14c0*/  IMAD.MOV R4, RZ, RZ, -R4 ;  /* 0x000000ffff047224 */ /* 0x000fe200078e0a04 */
[----:B------:R-:W-:Y:S01]  /*14d0*/  IABS R197, R8 ;  /* 0x0000000800c57213 */ /* 0x000fe20000000000 */
[----:B------:R-:W-:Y:S01]  /*14e0*/  @!P0 IMAD.IADD R252, R252, 0x1, -R0 ;  /* 0x00000001fcfc8824 */ /* 0x000fe200078e0a00 */
[----:B------:R-:W-:Y:S01]  /*14f0*/  @!P3 IADD3 R194, R194, -R0, RZ ;  /* 0x80000000c2c2b210 */ /* 0x000fe20007ffe0ff */
[C---:B------:R-:W-:Y:S01]  /*1500*/  IMAD R195, R0.reuse, R4, R195 ;  /* 0x0000000400c37224 */ /* 0x040fe200078e02c3 */
[----:B------:R-:W-:Y:S01]  /*1510*/  ISETP.GT.U32.AND P0, PT, R0, R193, PT ;  /* 0x000000c10000720c */ /* 0x000fe20003f04070 */
[----:B------:R-:W-:Y:S01]  /*1520*/  IMAD.HI.U32 R4, R2, R197, RZ ;  /* 0x000000c502047227 */ /* 0x000fe200078e00ff */
[----:B------:R-:W-:Y:S02]  /*1530*/  ISETP.GT.U32.AND P3, PT, R0, R194, PT ;  /* 0x000000c20000720c */ /* 0x000fe40003f64070 */
[----:B------:R-:W-:Y:S01]  /*1540*/  IABS R11, R15 ;  /* 0x0000000f000b7213 */ /* 0x000fe20000000000 */
[----:B------:R-:W-:Y:S01]  /*1550*/  IMAD.MOV R4, RZ, RZ, -R4 ;  /* 0x000000ffff047224 */ /* 0x000fe200078e0a04 */
[C---:B------:R-:W-:Y:S01]  /*1560*/  LOP3.LUT R48, R3.reuse, 0xe6, RZ, 0xfc, !PT ;  /* 0x000000e603307812 */ /* 0x040fe200078efcff */
[----:B------:R-:W-:Y:S01]  /*1570*/  @!P1 IMAD.IADD R192, R192, 0x1, -R0 ;  /* 0x00000001c0c09824 */ /* 0x000fe200078e0a00 */
[C---:B------:R-:W-:Y:S01]  /*1580*/  ISETP.GT.U32.AND P1, PT, R0.reuse, R195, PT ;  /* 0x000000c30000720c */ /* 0x040fe20003f24070 */
[C---:B------:R-:W-:Y:S01]  /*1590*/  IMAD R197, R0.reuse, R4, R197 ;  /* 0x0000000400c57224 */ /* 0x040fe200078e02c5 */
[C---:B------:R-:W-:Y:S01]  /*15a0*/  LOP3.LUT R49, R3.reuse, 0xea, RZ, 0xfc, !PT ;  /* 0x000000ea03317812 */ /* 0x040fe200078efcff */
[----:B------:R-:W-:Y:S01]  /*15b0*/  @!P2 IMAD.MOV R192, RZ, RZ, -R192 ;  /* 0x000000ffffc0a224 */ /* 0x000fe200078e0ac0 */
[----:B------:R-:W-:Y:S01]  /*15c0*/  ISETP.GT.U32.AND P2, PT, R0, R196, PT ;  /* 0x000000c40000720c */ /* 0x000fe20003f44070 */
[----:B------:R-:W-:Y:S01]  /*15d0*/  IMAD.HI.U32 R4, R2, R7, RZ ;  /* 0x0000000702047227 */ /* 0x000fe200078e00ff */
[----:B------:R-:W-:-:S02]  /*15e0*/  LOP3.LUT R50, R3, 0xec, RZ, 0xfc, !PT ;  /* 0x000000ec03327812 */ /* 0x000fc400078efcff */
[----:B------:R-:W-:Y:S01]  /*15f0*/  IABS R47, R49 ;  /* 0x00000031002f7213 */ /* 0x000fe20000000000 */
[--C-:B------:R-:W-:Y:S01]  /*1600*/  @!P3 IMAD.IADD R194, R194, 0x1, -R0.reuse ;  /* 0x00000001c2c2b824 */ /* 0x100fe200078e0a00 */
[C---:B------:R-:W-:Y:S01]  /*1610*/  ISETP.GT.U32.AND P3, PT, R0.reuse, R197, PT ;  /* 0x000000c50000720c */ /* 0x040fe20003f64070 */
[----:B------:R-:W-:Y:S01]  /*1620*/  @!P0 IMAD.IADD R193, R193, 0x1, -R0 ;  /* 0x00000001c1c18824 */ /* 0x000fe200078e0a00 */
[C---:B------:R-:W-:Y:S01]  /*1630*/  LOP3.LUT R51, R3.reuse, 0xee, RZ, 0xfc, !PT ;  /* 0x000000ee03337812 */ /* 0x040fe200078efcff */
[----:B------:R-:W-:Y:S01]  /*1640*/  IMAD.MOV R4, RZ, RZ, -R4 ;  /* 0x000000ffff047224 */ /* 0x000fe200078e0a04 */
[----:B------:R-:W-:Y:S01]  /*1650*/  LOP3.LUT R52, R3, 0xf4, RZ, 0xfc, !PT ;  /* 0x000000f403347812 */ /* 0x000fe200078efcff */
[--C-:B------:R-:W-:Y:S01]  /*1660*/  @!P1 IMAD.IADD R195, R195, 0x1, -R0.reuse ;  /* 0x00000001c3c39824 */ /* 0x100fe200078e0a00 */
[----:B------:R-:W-:Y:S01]  /*1670*/  ISETP.GT.U32.AND P0, PT, R0, R193, PT ;  /* 0x000000c10000720c */ /* 0x000fe20003f04070 */
[----:B------:R-:W-:Y:S01]  /*1680*/  @!P2 IMAD.IADD R196, R196, 0x1, -R0 ;  /* 0x00000001c4c4a824 */ /* 0x000fe200078e0a00 */
[----:B------:R-:W-:Y:S01]  /*1690*/  LOP3.LUT R53, R3, 0xf6, RZ, 0xfc, !PT ;  /* 0x000000f603357812 */ /* 0x000fe200078efcff */
[C---:B------:R-:W-:Y:S01]  /*16a0*/  IMAD R198, R0.reuse, R4, R7 ;  /* 0x0000000400c67224 */ /* 0x040fe200078e0207 */
[C---:B------:R-:W-:Y:S01]  /*16b0*/  ISETP.GT.U32.AND P1, PT, R0.reuse, R195, PT ;  /* 0x000000c30000720c */ /* 0x040fe20003f24070 */
[----:B------:R-:W-:Y:S01]  /*16c0*/  @!P4 IMAD.MOV R252, RZ, RZ, -R252 ;  /* 0x000000fffffcc224 */ /* 0x000fe200078e0afc */
[----:B------:R-:W-:Y:S01]  /*16d0*/  ISETP.GT.U32.AND P2, PT, R0, R196, PT ;  /* 0x000000c40000720c */ /* 0x000fe20003f44070 */
[--C-:B------:R-:W-:Y:S01]  /*16e0*/  @!P3 IMAD.IADD R197, R197, 0x1, -R0.reuse ;  /* 0x00000001c5c5b824 */ /* 0x100fe200078e0a00 */
[----:B------:R-:W-:Y:S01]  /*16f0*/  ISETP.GE.AND P4, PT, R12, RZ, PT ;  /* 0x000000ff0c00720c */ /* 0x000fe20003f86270 */
[----:B------:R-:W-:Y:S01]  /*1700*/  IMAD.HI.U32 R5, R2, R199, RZ ;  /* 0x000000c702057227 */ /* 0x000fe200078e00ff */
[----:B------:R-:W-:Y:S01]  /*1710*/  LOP3.LUT R4, R3, 0x26, RZ, 0xfc, !PT ;  /* 0x0000002603047812 */ /* 0x000fe200078efcff */
[----:B------:R-:W-:Y:S01]  /*1720*/  STL [R1+0x1860], R252 ;  /* 0x001860fc01007387 */ /* 0x000fe20000100800 */
[----:B------:R-:W-:Y:S01]  /*1730*/  ISETP.GT.U32.AND P3, PT, R0, R197, PT ;  /* 0x000000c50000720c */ /* 0x000fe20003f64070 */
[--C-:B------:R-:W-:Y:S01]  /*1740*/  @!P0 IMAD.IADD R193, R193, 0x1, -R0.reuse ;  /* 0x00000001c1c18824 */ /* 0x100fe200078e0a00 */
[----:B------:R-:W-:Y:S01]  /*1750*/  ISETP.GE.AND P0, PT, R13, RZ, PT ;  /* 0x000000ff0d00720c */ /* 0x000fe20003f06270 */
[----:B------:R-:W-:Y:S01]  /*1760*/  IMAD.MOV R5, RZ, RZ, -R5 ;  /* 0x000000ffff057224 */ /* 0x000fe200078e0a05 */
[----:B------:R-:W-:Y:S01]  /*1770*/  IABS R7, R4 ;  /* 0x0000000400077213 */ /* 0x000fe20000000000 */
[--C-:B------:R-:W-:Y:S01]  /*1780*/  @!P1 IMAD.IADD R195, R195, 0x1, -R0.reuse ;  /* 0x00000001c3c39824 */ /* 0x100fe200078e0a00 */
[----:B------:R-:W-:Y:S01]  /*1790*/  @!P6 IADD3 R193, -R193, RZ, RZ ;  /* 0x000000ffc1c1e210 */ /* 0x000fe20007ffe1ff */
[----:B------:R-:W-:Y:S01]  /*17a0*/  @!P2 IMAD.IADD R196, R196, 0x1, -R0 ;  /* 0x00000001c4c4a824 */ /* 0x000fe200078e0a00 */
[C---:B------:R-:W-:Y:S01]  /*17b0*/  ISETP.GT.U32.AND P2, PT, R0.reuse, R198, PT ;  /* 0x000000c60000720c */ /* 0x040fe20003f44070 */
[----:B------:R-:W-:Y:S01]  /*17c0*/  IMAD R199, R0, R5, R199 ;  /* 0x0000000500c77224 */ /* 0x000fe200078e02c7 */
[----:B------:R-:W-:Y:S01]  /*17d0*/  LOP3.LUT R5, R3, 0x28, RZ, 0xfc, !PT ;  /* 0x0000002803057812 */ /* 0x000fe200078efcff */
[----:B------:R-:W-:Y:S01]  /*17e0*/  @!P5 IMAD.MOV R194, RZ, RZ, -R194 ;  /* 0x000000ffffc2d224 */ /* 0x000fe200078e0ac2 */
[----:B------:R-:W-:Y:S01]  /*17f0*/  @!P4 IADD3 R195, -R195, RZ, RZ ;  /* 0x000000ffc3c3c210 */ /* 0x000fe20007ffe1ff */
[----:B------:R-:W-:Y:S01]  /*1800*/  @!P3 IMAD.IADD R197, R197, 0x1, -R0 ;  /* 0x00000001c5c5b824 */ /* 0x000fe200078e0a00 */
[----:B------:R-:W-:Y:S01]  /*1810*/  ISETP.GE.AND P4, PT, R4, RZ, PT ;  /* 0x000000ff0400720c */ /* 0x000fe20003f86270 */
[----:B------:R-:W-:Y:S01]  /*1820*/  IMAD.HI.U32 R4, R2, R7, RZ ;  /* 0x0000000702047227 */ /* 0x000fe200078e00ff */
[----:B------:R-:W-:Y:S01]  /*1830*/  IABS R201, R5 ;  /* 0x0000000500c97213 */ /* 0x000fe20000000000 */
[----:B------:R1:W-:Y:S01]  /*1840*/  STL [R1], R14 ;  /* 0x0000000e01007387 */ /* 0x0003e20000100800 */
[----:B------:R-:W-:Y:S01]  /*1850*/  ISETP.GT.U32.AND P3, PT, R0, R199, PT ;  /* 0x000000c70000720c */ /* 0x000fe20003f64070 */
[----:B------:R-:W-:Y:S01]  /*1860*/  @!P0 IMAD.MOV R196, RZ, RZ, -R196 ;  /* 0x000000ffffc48224 */ /* 0x000fe200078e0ac4 */
[----:B------:R-:W-:Y:S01]  /*1870*/  ISETP.GE.AND P6, PT, R8, RZ, PT ;  /* 0x000000ff0800720c */ /* 0x000fe20003fc6270 */
[----:B------:R-:W-:Y:S01]  /*1880*/  @!P2 IMAD.IADD R198, R198, 0x1, -R0 ;  /* 0x00000001c6c6a824 */ /* 0x000fe200078e0a00 */
[----:B------:R-:W-:Y:S01]  /*1890*/  ISETP.GE.AND P0, PT, R5, RZ, PT ;  /* 0x000000ff0500720c */ /* 0x000fe20003f06270 */
[----:B------:R-:W-:Y:S01]  /*18a0*/  IMAD.MOV R4, RZ, RZ, -R4 ;  /* 0x000000ffff047224 */ /* 0x000fe200078e0a04 */
[----:B------:R-:W-:Y:S01]  /*18b0*/  LOP3.LUT R8, R3, 0x2a, RZ, 0xfc, !PT ;  /* 0x0000002a03087812 */ /* 0x000fe200078efcff */
[----:B------:R-:W-:Y:S01]  /*18c0*/  IMAD.HI.U32 R5, R2, R201, RZ ;  /* 0x000000c902057227 */ /* 0x000fe200078e00ff */
[C---:B------:R-:W-:Y:S01]  /*18d0*/  ISETP.GT.U32.AND P2, PT, R0.reuse, R198, PT ;  /* 0x000000c60000720c */ /* 0x040fe20003f44070 */
[----:B------:R-:W-:Y:S01]  /*18e0*/  STL [R1+0x1864], R192 ;  /* 0x001864c001007387 */ /* 0x000fe20000100800 */
[----:B------:R-:W-:Y:S01]  /*18f0*/  ISETP.GE.AND P5, PT, R9, RZ, PT ;  /* 0x000000ff0900720c */ /* 0x000fe20003fa6270 */
[----:B------:R-:W-:Y:S01]  /*1900*/  IMAD R200, R0, R4, R7 ;  /* 0x0000000400c87224 */ /* 0x000fe200078e0207 */
[----:B------:R-:W-:Y:S01]  /*1910*/  ISETP.GE.AND P1, PT, R10, RZ, PT ;  /* 0x000000ff0a00720c */ /* 0x000fe20003f26270 */
[----:B------:R-:W-:Y:S01]  /*1920*/  IMAD.MOV R5, RZ, RZ, -R5 ;  /* 0x000000ffff057224 */ /* 0x000fe200078e0a05 */
[----:B------:R-:W-:Y:S01]  /*1930*/  LOP3.LUT R10, R3, 0x2c, RZ, 0xfc, !PT ;  /* 0x0000002c030a7812 */ /* 0x000fe200078efcff */
[----:B------:R-:W-:Y:S01]  /*1940*/  @!P3 IMAD.IADD R199, R199, 0x1, -R0 ;  /* 0x00000001c7c7b824 */ /* 0x000fe200078e0a00 */
[----:B------:R-:W-:Y:S01]  /*1950*/  IABS R9, R8 ;  /* 0x0000000800097213 */ /* 0x000fe20000000000 */
[C---:B------:R-:W-:Y:S01]  /*1960*/  IMAD R201, R0.reuse, R5, R201 ;  /* 0x0000000500c97224 */ /* 0x040fe200078e02c9 */
[----:B------:R-:W-:Y:S01]  /*1970*/  IABS R203, R10 ;  /* 0x0000000a00cb7213 */ /* 0x000fe20000000000 */
[----:B------:R-:W-:Y:S01]  /*1980*/  @!P6 IMAD.MOV R197, RZ, RZ, -R197 ;  /* 0x000000ffffc5e224 */ /* 0x000fe200078e0ac5 */
[----:B------:R-:W-:Y:S01]  /*1990*/  ISETP.GT.U32.AND P3, PT, R0, R199, PT ;  /* 0x000000c70000720c */ /* 0x000fe20003f64070 */
[----:B------:R-:W-:Y:S01]  /*19a0*/  IMAD.HI.U32 R4, R2, R9, RZ ;  /* 0x0000000902047227 */ /* 0x000fe200078e00ff */
[----:B------:R-:W-:Y:S01]  /*19b0*/  @!P2 IADD3 R198, R198, -R0, RZ ;  /* 0x80000000c6c6a210 */ /* 0x000fe20007ffe0ff */
[----:B------:R-:W-:Y:S01]  /*19c0*/  STL [R1+0x1868], R193 ;  /* 0x001868c101007387 */ /* 0x000fe20000100800 */
[----:B------:R-:W-:Y:S01]  /*19d0*/  ISETP.GT.U32.AND P2, PT, R0, R200, PT ;  /* 0x000000c80000720c */ /* 0x000fe20003f44070 */
[----:B------:R-:W-:Y:S01]  /*19e0*/  IMAD.HI.U32 R5, R2, R203, RZ ;  /* 0x000000cb02057227 */ /* 0x000fe200078e00ff */
[----:B------:R-:W-:Y:S01]  /*19f0*/  ISETP.GT.U32.AND P6, PT, R0, R201, PT ;  /* 0x000000c90000720c */ /* 0x000fe20003fc4070 */
[----:B------:R-:W-:Y:S01]  /*1a00*/  STL [R1+0x1878], R194 ;  /* 0x001878c201007387 */ /* 0x000fe20000100800 */
[C---:B------:R-:W-:Y:S01]  /*1a10*/  LOP3.LUT R12, R3.reuse, 0x30, RZ, 0xfc, !PT ;  /* 0x00000030030c7812 */ /* 0x040fe200078efcff */
[----:B------:R-:W-:Y:S01]  /*1a20*/  IMAD.MOV R4, RZ, RZ, -R4 ;  /* 0x000000ffff047224 */ /* 0x000fe200078e0a04 */
[----:B------:R-:W-:Y:S01]  /*1a30*/  LOP3.LUT R13, R3, 0x32, RZ, 0xfc, !PT ;  /* 0x00000032030d7812 */ /* 0x000fe200078efcff */
[----:B------:R-:W-:Y:S01]  /*1a40*/  IMAD.MOV R5, RZ, RZ, -R5 ;  /* 0x000000ffff057224 */ /* 0x000fe200078e0a05 */
[----:B------:R-:W-:Y:S01]  /*1a50*/  IABS R205, R12 ;  /* 0x0000000c00cd7213 */ /* 0x000fe20000000000 */
[--C-:B------:R-:W-:Y:S01]  /*1a60*/  @!P3 IMAD.IADD R199, R199, 0x1, -R0.reuse ;  /* 0x00000001c7c7b824 */ /* 0x100fe200078e0a00 */
[----:B------:R-:W-:Y:S01]  /*1a70*/  ISETP.GE.AND P3, PT, R10, RZ, PT ;  /* 0x000000ff0a00720c */ /* 0x000fe20003f66270 */
[----:B------:R-:W-:Y:S01]  /*1a80*/  IMAD R202, R0, R4, R9 ;  /* 0x0000000400ca7224 */ /* 0x000fe200078e0209 */
[C---:B------:R-:W-:Y:S01]  /*1a90*/  LOP3.LUT R10, R3.reuse, 0x2e, RZ, 0xfc, !PT ;  /* 0x0000002e030a7812 */ /* 0x040fe200078efcff */
[----:B------:R-:W-:Y:S01]  /*1aa0*/  @!P2 IMAD.IADD R200, R200, 0x1, -R0 ;  /* 0x00000001c8c8a824 */ /* 0x000fe200078e0a00 */
[----:B-1----:R-:W-:Y:S01]  /*1ab0*/  LOP3.LUT R14, R3, 0x34, RZ, 0xfc, !PT ;  /* 0x00000034030e7812 */ /* 0x002fe200078efcff */
[C---:B------:R-:W-:Y:S01]  /*1ac0*/  IMAD R203, R0.reuse, R5, R203 ;  /* 0x0000000500cb7224 */ /* 0x040fe200078e02cb */
[----:B------:R-:W-:Y:S01]  /*1ad0*/  @!P6 IADD3 R201, R201, -R0, RZ ;  /* 0x80000000c9c9e210 */ /* 0x000fe20007ffe0ff */
[----:B------:R-:W-:Y:S01]  /*1ae0*/  @!P5 IMAD.MOV R198, RZ, RZ, -R198 ;  /* 0x000000ffffc6d224 */ /* 0x000fe200078e0ac6 */
[C---:B------:R-:W-:Y:S01]  /*1af0*/  ISETP.GT.U32.AND P2, PT, R0.reuse, R200, PT ;  /* 0x000000c80000720c */ /* 0x040fe20003f44070 */
[----:B------:R-:W-:Y:S01]  /*1b00*/  @!P1 IMAD.MOV R199, RZ, RZ, -R199 ;  /* 0x000000ffffc79224 */ /* 0x000fe200078e0ac7 */
[----:B------:R-:W-:Y:S01]  /*1b10*/  ISETP.GT.U32.AND P6, PT, R0, R201, PT ;  /* 0x000000c90000720c */ /* 0x000fe20003fc4070 */
[----:B------:R-:W-:Y:S01]  /*1b20*/  STL [R1+0x187c], R195 ;  /* 0x00187cc301007387 */ /* 0x000fe20000100800 */
[----:B------:R-:W-:-:S02]  /*1b30*/  IABS R7, R10 ;  /* 0x0000000a00077213 */ /* 0x000fc40000000000 */
[----:B------:R-:W-:Y:S01]  /*1b40*/  ISETP.GE.AND P5, PT, R8, RZ, PT ;  /* 0x000000ff0800720c */ /* 0x000fe20003fa6270 */
[----:B------:R-:W-:Y:S01]  /*1b50*/  STL [R1+0x1880], R196 ;  /* 0x001880c401007387 */ /* 0x000fe20000100800 */
[----:B------:R-:W-:Y:S01]  /*1b60*/  IABS R9, R13 ;  /* 0x0000000d00097213 */ /* 0x000fe20000000000 */
[----:B------:R-:W-:Y:S01]  /*1b70*/  IMAD.HI.U32 R4, R2, R7, RZ ;  /* 0x0000000702047227 */ /* 0x000fe200078e00ff */
[----:B------:R-:W-:Y:S01]  /*1b80*/  IABS R207, R14 ;  /* 0x0000000e00cf7213 */ /* 0x000fe20000000000 */
[----:B------:R-:W-:Y:S01]  /*1b90*/  STL [R1+0x1884], R197 ;  /* 0x001884c501007387 */ /* 0x000fe20000100800 */
[----:B------:R-:W-:Y:S01]  /*1ba0*/  LOP3.LUT R54, R3, 0xfc, RZ, 0xfc, !PT ;  /* 0x000000fc03367812 */ /* 0x000fe200078efcff */
[--C-:B------:R-:W-:Y:S01]  /*1bb0*/  @!P2 IMAD.IADD R200, R200, 0x1, -R0.reuse ;  /* 0x00000001c8c8a824 */ /* 0x100fe200078e0a00 */
[C---:B------:R-:W-:Y:S01]  /*1bc0*/  ISETP.GT.U32.AND P2, PT, R0.reuse, R202, PT ;  /* 0x000000ca0000720c */ /* 0x040fe20003f44070 */
[----:B------:R-:W-:Y:S01]  /*1bd0*/  @!P6 IMAD.IADD R201, R201, 0x1, -R0 ;  /* 0x00000001c9c9e824 */ /* 0x000fe200078e0a00 */
[----:B------:R-:W-:Y:S01]  /*1be0*/  ISETP.GT.U32.AND P6, PT, R0, R203, PT ;  /* 0x000000cb0000720c */ /* 0x000fe20003fc4070 */
[----:B------:R-:W-:Y:S01]  /*1bf0*/  IMAD.MOV R204, RZ, RZ, -R4 ;  /* 0x000000ffffcc7224 */ /* 0x000fe200078e0a04 */
[----:B------:R-:W-:Y:S01]  /*1c00*/  IABS R57, R54 ;  /* 0x0000003600397213 */ /* 0x000fe20000000000 */
[----:B------:R-:W-:Y:S01]  /*1c10*/  IMAD.HI.U32 R4, R2, R205, RZ ;  /* 0x000000cd02047227 */ /* 0x000fe200078e00ff */
[----:B------:R-:W-:Y:S01]  /*1c20*/  @!P0 IADD3 R201, -R201, RZ, RZ ;  /* 0x000000ffc9c98210 */ /* 0x000fe20007ffe1ff */
[----:B------:R1:W-:Y:S01]  /*1c30*/  STL [R1+0x1888], R198 ;  /* 0x001888c601007387 */ /* 0x0003e20000100800 */
[C---:B------:R-:W-:Y:S01]  /*1c40*/  LOP3.LUT R58, R3.reuse, 0x102, RZ, 0xfc, !PT ;  /* 0x00000102033a7812 */ /* 0x040fe200078efcff */
[----:B------:R-:W-:Y:S01]  /*1c50*/  IMAD R204, R0, R204, R7 ;  /* 0x000000cc00cc7224 */ /* 0x000fe200078e0207 */
[C---:B------:R-:W-:Y:S01]  /*1c60*/  LOP3.LUT R60, R3.reuse, 0x104, RZ, 0xfc, !PT ;  /* 0x00000104033c7812 */ /* 0x040fe200078efcff */
[----:B------:R-:W-:Y:S01]  /*1c70*/  IMAD.MOV R8, RZ, RZ, -R4 ;  /* 0x000000ffff087224 */ /* 0x000fe200078e0a04 */
[----:B------:R-:W-:Y:S01]  /*1c80*/  IABS R59, R58 ;  /* 0x0000003a003b7213 */ /* 0x000fe20000000000 */
[--C-:B------:R-:W-:Y:S01]  /*1c90*/  @!P2 IMAD.IADD R202, R202, 0x1, -R0.reuse ;  /* 0x00000001cacaa824 */ /* 0x100fe200078e0a00 */
[C---:B------:R-:W-:Y:S01]  /*1ca0*/  ISETP.GT.U32.AND P2, PT, R0.reuse, R204, PT ;  /* 0x000000cc0000720c */ /* 0x040fe20003f44070 */
[----:B------:R-:W-:Y:S01]  /*1cb0*/  IMAD R205, R0, R8, R205 ;  /* 0x0000000800cd7224 */ /* 0x000fe200078e02cd */
[----:B------:R-:W-:Y:S01]  /*1cc0*/  LOP3.LUT R8, R3, 0x38, RZ, 0xfc, !PT ;  /* 0x0000003803087812 */ /* 0x000fe200078efcff */
[----:B------:R-:W-:Y:S01]  /*1cd0*/  @!P6 IMAD.IADD R203, R203, 0x1, -R0 ;  /* 0x00000001cbcbe824 */ /* 0x000fe200078e0a00 */
[----:B------:R-:W-:Y:S01]  /*1ce0*/  IABS R61, R60 ;  /* 0x0000003c003d7213 */ /* 0x000fe20000000000 */
[----:B------:R-:W-:Y:S01]  /*1cf0*/  IMAD.HI.U32 R5, R2, R9, RZ ;  /* 0x0000000902057227 */ /* 0x000fe200078e00ff */
[C---:B------:R-:W-:Y:S01]  /*1d00*/  ISETP.GT.U32.AND P6, PT, R0.reuse, R205, PT ;  /* 0x000000cd0000720c */ /* 0x040fe20003fc4070 */
[----:B------:R2:W-:Y:S01]  /*1d10*/  STL [R1+0x188c], R199 ;  /* 0x00188cc701007387 */ /* 0x0005e20000100800 */
[----:B------:R-:W-:Y:S01]  /*1d20*/  ISETP.GT.U32.AND P1, PT, R0, R203, PT ;  /* 0x000000cb0000720c */ /* 0x000fe20003f24070 */
[----:B------:R-:W-:Y:S01]  /*1d30*/  IMAD.HI.U32 R4, R2, R11, RZ ;  /* 0x0000000b02047227 */ /* 0x000fe200078e00ff */
[----:B------:R-:W-:-:S02]  /*1d40*/  IABS R209, R8 ;  /* 0x0000000800d17213 */ /* 0x000fc40000000000 */
[C---:B------:R-:W-:Y:S01]  /*1d50*/  LOP3.LUT R62, R3.reuse, 0x108, RZ, 0xfc, !PT ;  /* 0x00000108033e7812 */ /* 0x040fe200078efcff */
[--C-:B------:R-:W-:Y:S01]  /*1d60*/  @!P2 IMAD.IADD R204, R204, 0x1, -R0.reuse ;  /* 0x00000001cccca824 */ /* 0x100fe200078e0a00 */
[----:B------:R-:W-:Y:S01]  /*1d70*/  ISETP.GT.U32.AND P2, PT, R0, R202, PT ;  /* 0x000000ca0000720c */ /* 0x000fe20003f44070 */
[----:B------:R-:W-:Y:S01]  /*1d80*/  IMAD.HI.U32 R7, R2, R207, RZ ;  /* 0x000000cf02077227 */ /* 0x000fe200078e00ff */
[C---:B------:R-:W-:Y:S02]  /*1d90*/  LOP3.LUT R63, R3.reuse, 0x10a, RZ, 0xfc, !PT ;  /* 0x0000010a033f7812 */ /* 0x040fe400078efcff */
[----:B------:R-:W-:Y:S01]  /*1da0*/  LOP3.LUT R66, R3, 0x112, RZ, 0xfc, !PT ;  /* 0x0000011203427812 */ /* 0x000fe200078efcff */
[----:B------:R-:W-:Y:S01]  /*1db0*/  @!P6 IMAD.IADD R205, R205, 0x1, -R0 ;  /* 0x00000001cdcde824 */ /* 0x000fe200078e0a00 */
[C---:B------:R-:W-:Y:S01]  /*1dc0*/  ISETP.GT.U32.AND P6, PT, R0.reuse, R204, PT ;  /* 0x000000cc0000720c */ /* 0x040fe20003fc4070 */
[----:B------:R-:W-:Y:S01]  /*1dd0*/  IMAD.MOV R5, RZ, RZ, -R5 ;  /* 0x000000ffff057224 */ /* 0x000fe200078e0a05 */
[----:B------:R-:W-:Y:S01]  /*1de0*/  IADD3 R7, -R7, RZ, RZ ;  /* 0x000000ff07077210 */ /* 0x000fe20007ffe1ff */
[----:B------:R-:W-:Y:S01]  /*1df0*/  IMAD.MOV R4, RZ, RZ, -R4 ;  /* 0x000000ffff047224 */ /* 0x000fe200078e0a04 */
[----:B------:R-:W-:Y:S01]  /*1e00*/  IABS R67, R66 ;  /* 0x0000004200437213 */ /* 0x000fe20000000000 */
[----:B------:R-:W-:Y:S01]  /*1e10*/  @!P4 IMAD.MOV R200, RZ, RZ, -R200 ;  /* 0x000000ffffc8c224 */ /* 0x000fe200078e0ac8 */
[C---:B------:R-:W-:Y:S01]  /*1e20*/  ISETP.GT.U32.AND P4, PT, R0.reuse, R205, PT ;  /* 0x000000cd0000720c */ /* 0x040fe20003f84070 */
[C---:B------:R-:W-:Y:S01]  /*1e30*/  IMAD R206, R0.reuse, R5, R9 ;  /* 0x0000000500ce7224 */ /* 0x040fe200078e0209 */
[C---:B------:R-:W-:Y:S01]  /*1e40*/  LOP3.LUT R9, R3.reuse, 0x3a, RZ, 0xfc, !PT ;  /* 0x0000003a03097812 */ /* 0x040fe200078efcff */
[C---:B------:R-:W-:Y:S01]  /*1e50*/  IMAD R208, R0.reuse, R4, R11 ;  /* 0x0000000400d07224 */ /* 0x040fe200078e020b */
[----:B------:R-:W-:Y:S01]  /*1e60*/  LOP3.LUT R11, R3, 0x4a, RZ, 0xfc, !PT ;  /* 0x0000004a030b7812 */ /* 0x000fe200078efcff */
[----:B------:R-:W-:Y:S01]  /*1e70*/  IMAD R207, R0, R7, R207 ;  /* 0x0000000700cf7224 */ /* 0x000fe200078e02cf */
[----:B------:R-:W-:Y:S01]  /*1e80*/  IABS R7, R9 ;  /* 0x0000000900077213 */ /* 0x000fe20000000000 */
[--C-:B------:R-:W-:Y:S01]  /*1e90*/  @!P6 IMAD.IADD R204, R204, 0x1, -R0.reuse ;  /* 0x00000001cccce824 */ /* 0x100fe200078e0a00 */
[C---:B------:R-:W-:Y:S01]  /*1ea0*/  ISETP.GT.U32.AND P6, PT, R0.reuse, R208, PT ;  /* 0x000000d00000720c */ /* 0x040fe20003fc4070 */
[--C-:B------:R-:W-:Y:S01]  /*1eb0*/  @!P1 IMAD.IADD R203, R203, 0x1, -R0.reuse ;  /* 0x00000001cbcb9824 */ /* 0x100fe200078e0a00 */
[----:B------:R-:W-:Y:S01]  /*1ec0*/  ISETP.GT.U32.AND P0, PT, R0, R206, PT ;  /* 0x000000ce0000720c */ /* 0x000fe20003f04070 */
[----:B------:R-:W-:Y:S01]  /*1ed0*/  IMAD.HI.U32 R5, R2, R7, RZ ;  /* 0x0000000702057227 */ /* 0x000fe200078e00ff */
[----:B------:R-:W-:Y:S01]  /*1ee0*/  ISETP.GE.AND P1, PT, R10, RZ, PT ;  /* 0x000000ff0a00720c */ /* 0x000fe20003f26270 */
[----:B------:R3:W-:Y:S01]  /*1ef0*/  STL [R1+0x1890], R200 ;  /* 0x001890c801007387 */ /* 0x0007e20000100800 */
[----:B------:R-:W-:Y:S01]  /*1f00*/  LOP3.LUT R10, R3, 0x3e, RZ, 0xfc, !PT ;  /* 0x0000003e030a7812 */ /* 0x000fe200078efcff */
[----:B------:R-:W-:Y:S01]  /*1f10*/  @!P4 IMAD.IADD R205, R205, 0x1, -R0 ;  /* 0x00000001cdcdc824 */ /* 0x000fe200078e0a00 */
[----:B------:R-:W-:Y:S01]  /*1f20*/  ISETP.GE.AND P4, PT, R12, RZ, PT ;  /* 0x000000ff0c00720c */ /* 0x000fe20003f86270 */
[----:B------:R-:W-:Y:S01]  /*1f30*/  IMAD.MOV R5, RZ, RZ, -R5 ;  /* 0x000000ffff057224 */ /* 0x000fe200078e0a05 */
[C---:B------:R-:W-:Y:S01]  /*1f40*/  LOP3.LUT R12, R3.reuse, 0x4c, RZ, 0xfc, !PT ;  /* 0x0000004c030c7812 */ /* 0x040fe200078efcff */
[----:B------:R-:W-:Y:S01]  /*1f50*/  IMAD.HI.U32 R4, R2, R209, RZ ;  /* 0x000000d102047227 */ /* 0x000fe200078e00ff */
[----:B------:R-:W-:-:S02]  /*1f60*/  LOP3.LUT R72, R3, 0x116, RZ, 0xfc, !PT ;  /* 0x0000011603487812 */ /* 0x000fc400078efcff */
[----:B------:R-:W-:Y:S01]  /*1f70*/  IABS R219, R12 ;  /* 0x0000000c00db7213 */ /* 0x000fe20000000000 */
[----:B------:R-:W-:Y:S01]  /*1f80*/  IMAD R210, R0, R5, R7 ;  /* 0x0000000500d27224 */ /* 0x000fe200078e0207 */
[----:B------:R-:W-:Y:S01]  /*1f90*/  LOP3.LUT R5, R3, 0x3c, RZ, 0xfc, !PT ;  /* 0x0000003c03057812 */ /* 0x000fe200078efcff */
[--C-:B------:R-:W-:Y:S01]  /*1fa0*/  @!P6 IMAD.IADD R208, R208, 0x1, -R0.reuse ;  /* 0x00000001d0d0e824 */ /* 0x100fe200078e0a00 */
[----:B------:R-:W-:Y:S01]  /*1fb0*/  @!P0 IADD3 R206, R206, -R0, RZ ;  /* 0x80000000cece8210 */ /* 0x000fe20007ffe0ff */
[----:B------:R-:W-:Y:S01]  /*1fc0*/  @!P2 IMAD.IADD R202, R202, 0x1, -R0 ;  /* 0x00000001cacaa824 */ /* 0x000fe200078e0a00 */
[C---:B------:R-:W-:Y:S01]  /*1fd0*/  ISETP.GT.U32.AND P2, PT, R0.reuse, R207, PT ;  /* 0x000000cf0000720c */ /* 0x040fe20003f44070 */
[----:B------:R-:W-:Y:S01]  /*1fe0*/  IMAD.MOV R4, RZ, RZ, -R4 ;  /* 0x000000ffff047224 */ /* 0x000fe200078e0a04 */
[C---:B------:R-:W-:Y:S01]  /*1ff0*/  ISETP.GT.U32.AND P6, PT, R0.reuse, R208, PT ;  /* 0x000000d00000720c */ /* 0x040fe20003fc4070 */
[----:B------:R-:W-:Y:S01]  /*2000*/  @!P5 IMAD.MOV R202, RZ, RZ, -R202 ;  /* 0x000000ffffcad224 */ /* 0x000fe200078e0aca */
[----:B------:R-:W-:Y:S01]  /*2010*/  IABS R211, R5 ;  /* 0x0000000500d37213 */ /* 0x000fe20000000000 */
[C---:B------:R-:W-:Y:S01]  /*2020*/  IMAD R209, R0.reuse, R4, R209 ;  /* 0x0000000400d17224 */ /* 0x040fe200078e02d1 */
[----:B------:R-:W-:Y:S01]  /*2030*/  ISETP.GT.U32.AND P5, PT, R0, R206, PT ;  /* 0x000000ce0000720c */ /* 0x000fe20003fa4070 */
[----:B------:R-:W-:Y:S01]  /*2040*/  @!P4 IMAD.MOV R205, RZ, RZ, -R205 ;  /* 0x000000ffffcdc224 */ /* 0x000fe200078e0acd */
[----:B------:R-:W-:Y:S01]  /*2050*/  ISETP.GE.AND P4, PT, R15, RZ, PT ;  /* 0x000000ff0f00720c */ /* 0x000fe20003f86270 */
[----:B------:R-:W-:Y:S01]  /*2060*/  IMAD.HI.U32 R4, R2, R211, RZ ;  /* 0x000000d302047227 */ /* 0x000fe200078e00ff */
[----:B------:R-:W-:-:S02]  /*2070*/  ISETP.GE.AND P0, PT, R13, RZ, PT ;  /* 0x000000ff0d00720c */ /* 0x000fc40003f06270 */
[----:B------:R-:W-:Y:S01]  /*2080*/  IABS R7, R10 ;  /* 0x0000000a00077213 */ /* 0x000fe20000000000 */
[----:B------:R-:W-:Y:S01]  /*2090*/  @!P1 IMAD.MOV R204, RZ, RZ, -R204 ;  /* 0x000000ffffcc9224 */ /* 0x000fe200078e0acc */
[----:B------:R-:W-:Y:S01]  /*20a0*/  ISETP.GT.U32.AND P1, PT, R0, R209, PT ;  /* 0x000000d10000720c */ /* 0x000fe20003f24070 */
[----:B------:R-:W-:Y:S01]  /*20b0*/  IMAD.MOV R4, RZ, RZ, -R4 ;  /* 0x000000ffff047224 */ /* 0x000fe200078e0a04 */
[----:B------:R-:W-:Y:S01]  /*20c0*/  LOP3.LUT R13, R3, 0x70, RZ, 0xfc, !PT ;  /* 0x00000070030d7812 */ /* 0x000fe200078efcff */
[--C-:B------:R-:W-:Y:S01]  /*20d0*/  @!P2 IMAD.IADD R207, R207, 0x1, -R0.reuse ;  /* 0x00000001cfcfa824 */ /* 0x100fe200078e0a00 */
[----:B------:R-:W-:Y:S01]  /*20e0*/  ISETP.GE.AND P2, PT, R14, RZ, PT ;  /* 0x000000ff0e00720c */ /* 0x000fe20003f46270 */
[----:B------:R-:W-:Y:S01]  /*20f0*/  @!P6 IMAD.IADD R208, R208, 0x1, -R0 ;  /* 0x00000001d0d0e824 */ /* 0x000fe200078e0a00 */
[----:B------:R-:W-:Y:S01]  /*2100*/  @!P5 IADD3 R206, R206, -R0, RZ ;  /* 0x80000000ceced210 */ /* 0x000fe20007ffe0ff */
[C---:B------:R-:W-:Y:S01]  /*2110*/  IMAD R211, R0.reuse, R4, R211 ;  /* 0x0000000400d37224 */ /* 0x040fe200078e02d3 */
[C---:B------:R-:W-:Y:S01]  /*2120*/  ISETP.GT.U32.AND P5, PT, R0.reuse, R210, PT ;  /* 0x000000d20000720c */ /* 0x040fe20003fa4070 */
[----:B------:R-:W-:Y:S01]  /*2130*/  @!P3 IMAD.MOV R203, RZ, RZ, -R203 ;  /* 0x000000ffffcbb224 */ /* 0x000fe200078e0acb */
[C---:B------:R-:W-:Y:S01]  /*2140*/  ISETP.GT.U32.AND P3, PT, R0.reuse, R207, PT ;  /* 0x000000cf0000720c */ /* 0x040fe20003f64070 */
[----:B------:R-:W-:Y:S01]  /*2150*/  @!P4 IMAD.MOV R208, RZ, RZ, -R208 ;  /* 0x000000ffffd0c224 */ /* 0x000fe200078e0ad0 */
[----:B------:R-:W-:Y:S01]  /*2160*/  ISETP.GT.U32.AND P4, PT, R0, R211, PT ;  /* 0x000000d30000720c */ /* 0x000fe20003f84070 */
[----:B------:R-:W-:Y:S01]  /*2170*/  @!P1 IMAD.IADD R209, R209, 0x1, -R0 ;  /* 0x00000001d1d19824 */ /* 0x000fe200078e0a00 */
[----:B------:R-:W-:Y:S01]  /*2180*/  ISETP.GE.AND P1, PT, R5, RZ, PT ;  /* 0x000000ff0500720c */ /* 0x000fe20003f26270 */
[----:B------:R-:W-:Y:S01]  /*2190*/  @!P0 IMAD.MOV R206, RZ, RZ, -R206 ;  /* 0x000000ffffce8224 */ /* 0x000fe200078e0ace */
[----:B------:R-:W-:Y:S01]  /*21a0*/  LOP3.LUT R4, R3, 0x40, RZ, 0xfc, !PT ;  /* 0x0000004003047812 */ /* 0x000fe200078efcff */
[----:B------:R-:W-:Y:S01]  /*21b0*/  IMAD.HI.U32 R5, R2, R7, RZ ;  /* 0x0000000702057227 */ /* 0x000fe200078e00ff */
[----:B------:R-:W-:-:S02]  /*21c0*/  ISETP.GT.U32.AND P0, PT, R0, R209, PT ;  /* 0x000000d10000720c */ /* 0x000fc40003f04070 */
[----:B------:R-:W-:Y:S01]  /*21d0*/  IABS R213, R4 ;  /* 0x0000000400d57213 */ /* 0x000fe20000000000 */
[--C-:B------:R-:W-:Y:S01]  /*21e0*/  @!P5 IMAD.IADD R210, R210, 0x1, -R0.reuse ;  /* 0x00000001d2d2d824 */ /* 0x100fe200078e0a00 */
[----:B------:R-:W-:Y:S01]  /*21f0*/  IADD3 R5, -R5, RZ, RZ ;  /* 0x000000ff05057210 */ /* 0x000fe20007ffe1ff */
[--C-:B------:R-:W-:Y:S01]  /*2200*/  @!P3 IMAD.IADD R207, R207, 0x1, -R0.reuse ;  /* 0x00000001cfcfb824 */ /* 0x100fe200078e0a00 */
[----:B------:R-:W-:Y:S01]  /*2210*/  ISETP.GE.AND P3, PT, R8, RZ, PT ;  /* 0x000000ff0800720c */ /* 0x000fe20003f66270 */
[--C-:B------:R-:W-:Y:S01]  /*2220*/  @!P4 IMAD.IADD R211, R211, 0x1, -R0.reuse ;  /* 0x00000001d3d3c824 */ /* 0x100fe200078e0a00 */
[----:B------:R-:W-:Y:S01]  /*2230*/  LOP3.LUT R8, R3, 0x44, RZ, 0xfc, !PT ;  /* 0x0000004403087812 */ /* 0x000fe200078efcff */
[C---:B------:R-:W-:Y:S01]  /*2240*/  IMAD R212, R0.reuse, R5, R7 ;  /* 0x0000000500d47224 */ /* 0x040fe200078e0207 */
[C---:B------:R-:W-:Y:S01]  /*2250*/  ISETP.GT.U32.AND P5, PT, R0.reuse, R210, PT ;  /* 0x000000d20000720c */ /* 0x040fe20003fa4070 */
[----:B------:R-:W-:Y:S01]  /*2260*/  @!P2 IMAD.MOV R207, RZ, RZ, -R207 ;  /* 0x000000ffffcfa224 */ /* 0x000fe200078e0acf */
[----:B------:R-:W-:Y:S01]  /*2270*/  IABS R215, R8 ;  /* 0x0000000800d77213 */ /* 0x000fe20000000000 */
[----:B------:R-:W-:Y:S01]  /*2280*/  @!P0 IMAD.IADD R209, R209, 0x1, -R0 ;  /* 0x00000001d1d18824 */ /* 0x000fe200078e0a00 */
[----:B------:R-:W-:-:S02]  /*2290*/  ISETP.GT.U32.AND P4, PT, R0, R211, PT ;  /* 0x000000d30000720c */ /* 0x000fc40003f84070 */
[----:B------:R-:W-:Y:S01]  /*22a0*/  ISETP.GE.AND P6, PT, R9, RZ, PT ;  /* 0x000000ff0900720c */ /* 0x000fe20003fc6270 */
[----:B------:R-:W-:Y:S01]  /*22b0*/  IMAD.HI.U32 R7, R2, R215, RZ ;  /* 0x000000d702077227 */ /* 0x000fe200078e00ff */
[----:B------:R-:W-:Y:S02]  /*22c0*/  ISETP.GE.AND P0, PT, R4, RZ, PT ;  /* 0x000000ff0400720c */ /* 0x000fe40003f06270 */
[C---:B------:R-:W-:Y:S01]  /*22d0*/  LOP3.LUT R5, R3.reuse, 0x42, RZ, 0xfc, !PT ;  /* 0x0000004203057812 */ /* 0x040fe200078efcff */
[----:B------:R-:W-:Y:S01]  /*22e0*/  IMAD.HI.U32 R4, R2, R213, RZ ;  /* 0x000000d502047227 */ /* 0x000fe200078e00ff */
[----:B------:R-:W-:Y:S02]  /*22f0*/  ISETP.GE.AND P2, PT, R10, RZ, PT ;  /* 0x000000ff0a00720c */ /* 0x000fe40003f46270 */
[----:B------:R-:W-:Y:S01]  /*2300*/  IABS R9, R5 ;  /* 0x0000000500097213 */ /* 0x000fe20000000000 */
[----:B------:R-:W-:Y:S01]  /*2310*/  IMAD.MOV R4, RZ, RZ, -R4 ;  /* 0x000000ffff047224 */ /* 0x000fe200078e0a04 */
[----:B------:R-:W-:Y:S01]  /*2320*/  LOP3.LUT R10, R3, 0x48, RZ, 0xfc, !PT ;  /* 0x00000048030a7812 */ /* 0x000fe200078efcff */
[----:B------:R-:W-:Y:S01]  /*2330*/  IMAD.MOV R7, RZ, RZ, -R7 ;  /* 0x000000ffff077224 */ /* 0x000fe200078e0a07 */
[----:B------:R-:W-:Y:S01]  /*2340*/  IABS R237, R13 ;  /* 0x0000000d00ed7213 */ /* 0x000fe20000000000 */
[----:B------:R-:W-:Y:S01]  /*2350*/  @!P3 IMAD.MOV R209, RZ, RZ, -R209 ;  /* 0x000000ffffd1b224 */ /* 0x000fe200078e0ad1 */
[----:B------:R-:W-:Y:S01]  /*2360*/  ISETP.GE.AND P3, PT, R5, RZ, PT ;  /* 0x000000ff0500720c */ /* 0x000fe20003f66270 */
[--C-:B------:R-:W-:Y:S01]  /*2370*/  @!P5 IMAD.IADD R210, R210, 0x1, -R0.reuse ;  /* 0x00000001d2d2d824 */ /* 0x100fe200078e0a00 */
[C---:B------:R-:W-:Y:S01]  /*2380*/  ISETP.GT.U32.AND P5, PT, R0.reuse, R212, PT ;  /* 0x000000d40000720c */ /* 0x040fe20003fa4070 */
[C---:B------:R-:W-:Y:S01]  /*2390*/  IMAD R213, R0.reuse, R4, R213 ;  /* 0x0000000400d57224 */ /* 0x040fe200078e02d5 */
[----:B------:R-:W-:Y:S01]  /*23a0*/  IABS R217, R10 ;  /* 0x0000000a00d97213 */ /* 0x000fe20000000000 */
[----:B------:R-:W-:Y:S01]  /*23b0*/  @!P4 IMAD.IADD R211, R211, 0x1, -R0 ;  /* 0x00000001d3d3c824 */ /* 0x000fe200078e0a00 */
[----:B------:R-:W-:Y:S01]  /*23c0*/  LOP3.LUT R14, R3, 0xa0, RZ, 0xfc, !PT ;  /* 0x000000a0030e7812 */ /* 0x000fe200078efcff */
[C---:B------:R-:W-:Y:S01]  /*23d0*/  IMAD R215, R0.reuse, R7, R215 ;  /* 0x0000000700d77224 */ /* 0x040fe200078e02d7 */
[----:B------:R-:W-:Y:S01]  /*23e0*/  ISETP.GT.U32.AND P4, PT, R0, R213, PT ;  /* 0x000000d50000720c */ /* 0x000fe20003f84070 */
[----:B------:R-:W-:Y:S01]  /*23f0*/  IMAD.HI.U32 R5, R2, R9, RZ ;  /* 0x0000000902057227 */ /* 0x000fe200078e00ff */
[----:B------:R-:W-:-:S02]  /*2400*/  IABS R15, R17 ;  /* 0x00000011000f7213 */ /* 0x000fc40000000000 */
[C---:B------:R-:W-:Y:S01]  /*2410*/  LOP3.LUT R74, R3.reuse, 0x118, RZ, 0xfc, !PT ;  /* 0x00000118034a7812 */ /* 0x040fe200078efcff */
[----:B------:R-:W-:Y:S01]  /*2420*/  @!P6 IMAD.MOV R210, RZ, RZ, -R210 ;  /* 0x000000ffffd2e224 */ /* 0x000fe200078e0ad2 */
[----:B------:R-:W-:Y:S01]  /*2430*/  ISETP.GE.AND P6, PT, R8, RZ, PT ;  /* 0x000000ff0800720c */ /* 0x000fe20003fc6270 */
[----:B------:R-:W-:Y:S01]  /*2440*/  @!P1 IMAD.MOV R211, RZ, RZ, -R211 ;  /* 0x000000ffffd39224 */ /* 0x000fe200078e0ad3 */
[----:B------:R-:W-:Y:S01]  /*2450*/  ISETP.GT.U32.AND P1, PT, R0, R215, PT ;  /* 0x000000d70000720c */ /* 0x000fe20003f24070 */
[----:B------:R-:W-:Y:S01]  /*2460*/  IMAD.MOV R5, RZ, RZ, -R5 ;  /* 0x000000ffff057224 */ /* 0x000fe200078e0a05 */
[----:B------:R-:W-:Y:S01]  /*2470*/  LOP3.LUT R8, R3, 0x46, RZ, 0xfc, !PT ;  /* 0x0000004603087812 */ /* 0x000fe200078efcff */
[----:B------:R-:W-:Y:S01]  /*2480*/  IMAD.HI.U32 R7, R2, R219, RZ ;  /* 0x000000db02077227 */ /* 0x000fe200078e00ff */
[-C--:B------:R-:W-:Y:S02]  /*2490*/  @!P5 IADD3 R212, R212, -R0.reuse, RZ ;  /* 0x80000000d4d4d210 */ /* 0x080fe40007ffe0ff */
[----:B------:R-:W-:Y:S01]  /*24a0*/  @!P4 IADD3 R213, R213, -R0, RZ ;  /* 0x80000000d5d5c210 */ /* 0x000fe20007ffe0ff */
[C---:B------:R-:W-:Y:S01]  /*24b0*/  IMAD R214, R0.reuse, R5, R9 ;  /* 0x0000000500d67224 */ /* 0x040fe200078e0209 */
[----:B------:R-:W-:Y:S01]  /*24c0*/  IABS R5, R8 ;  /* 0x0000000800057213 */ /* 0x000fe20000000000 */
[----:B------:R-:W-:Y:S01]  /*24d0*/  IMAD.MOV R7, RZ, RZ, -R7 ;  /* 0x000000ffff077224 */ /* 0x000fe200078e0a07 */
[----:B------:R-:W-:-:S02]  /*24e0*/  ISETP.GT.U32.AND P5, PT, R0, R212, PT ;  /* 0x000000d40000720c */ /* 0x000fc40003fa4070 */
[----:B------:R-:W-:Y:S01]  /*24f0*/  IABS R9, R11 ;  /* 0x0000000b00097213 */ /* 0x000fe20000000000 */
[----:B------:R-:W-:Y:S01]  /*2500*/  IMAD.HI.U32 R4, R2, R5, RZ ;  /* 0x0000000502047227 */ /* 0x000fe200078e00ff */
[C---:B------:R-:W-:Y:S02]  /*2510*/  ISETP.GT.U32.AND P4, PT, R0.reuse, R213, PT ;  /* 0x000000d50000720c */ /* 0x040fe40003f84070 */
[----:B------:R-:W-:Y:S01]  /*2520*/  IABS R69, R72 ;  /* 0x0000004800457213 */ /* 0x000fe20000000000 */
[----:B------:R-:W-:Y:S01]  /*2530*/  @!P1 IMAD.IADD R215, R215, 0x1, -R0 ;  /* 0x00000001d7d79824 */ /* 0x000fe200078e0a00 */
[----:B------:R-:W-:Y:S01]  /*2540*/  IABS R71, R74 ;  /* 0x0000004a00477213 */ /* 0x000fe20000000000 */
[----:B------:R-:W-:Y:S01]  /*2550*/  IMAD.MOV R4, RZ, RZ, -R4 ;  /* 0x000000ffff047224 */ /* 0x000fe200078e0a04 */
[C---:B------:R-:W-:Y:S01]  /*2560*/  LOP3.LUT R77, R3.reuse, 0x11c, RZ, 0xfc, !PT ;  /* 0x0000011c034d7812 */ /* 0x040fe200078efcff */
[C---:B------:R-:W-:Y:S01]  /*2570*/  IMAD R219, R0.reuse, R7, R219 ;  /* 0x0000000700db7224 */ /* 0x040fe200078e02db */
[C---:B------:R-:W-:Y:S01]  /*2580*/  ISETP.GT.U32.AND P1, PT, R0.reuse, R215, PT ;  /* 0x000000d70000720c */ /* 0x040fe20003f24070 */
[----:B------:R-:W-:Y:S01]  /*2590*/  IMAD R216, R0, R4, R5 ;  /* 0x0000000400d87224 */ /* 0x000fe200078e0205 */
[----:B------:R-:W-:Y:S01]  /*25a0*/  LOP3.LUT R7, R3, 0x50, RZ, 0xfc, !PT ;  /* 0x0000005003077812 */ /* 0x000fe200078efcff */
[----:B------:R-:W-:Y:S01]  /*25b0*/  IMAD.HI.U32 R5, R2, R9, RZ ;  /* 0x0000000902057227 */ /* 0x000fe200078e00ff */
[----:B------:R-:W-:-:S02]  /*25c0*/  IABS R75, R77 ;  /* 0x0000004d004b7213 */ /* 0x000fc40000000000 */
[----:B------:R-:W-:Y:S01]  /*25d0*/  IABS R221, R7 ;  /* 0x0000000700dd7213 */ /* 0x000fe20000000000 */
[----:B------:R-:W-:Y:S01]  /*25e0*/  IMAD.MOV R5, RZ, RZ, -R5 ;  /* 0x000000ffff057224 */ /* 0x000fe200078e0a05 */
[----:B------:R-:W-:Y:S01]  /*25f0*/  LOP3.LUT R76, R3, 0x11a, RZ, 0xfc, !PT ;  /* 0x0000011a034c7812 */ /* 0x000fe200078efcff */
[--C-:B------:R-:W-:Y:S01]  /*2600*/  @!P5 IMAD.IADD R212, R212, 0x1, -R0.reuse ;  /* 0x00000001d4d4d824 */ /* 0x100fe200078e0a00 */
[C---:B------:R-:W-:Y:S01]  /*2610*/  ISETP.GT.U32.AND P5, PT, R0.reuse, R214, PT ;  /* 0x000000d60000720c */ /* 0x040fe20003fa4070 */
[C---:B------:R-:W-:Y:S01]  /*2620*/  IMAD R218, R0.reuse, R5, R9 ;  /* 0x0000000500da7224 */ /* 0x040fe200078e0209 */
[----:B------:R-:W-:Y:S01]  /*2630*/  IABS R73, R76 ;  /* 0x0000004c00497213 */ /* 0x000fe20000000000 */
[----:B------:R-:W-:Y:S01]  /*2640*/  @!P4 IMAD.IADD R213, R213, 0x1, -R0 ;  /* 0x00000001d5d5c824 */ /* 0x000fe200078e0a00 */
[----:B------:R-:W-:Y:S01]  /*2650*/  ISETP.GT.U32.AND P4, PT, R0, R216, PT ;  /* 0x000000d80000720c */ /* 0x000fe20003f84070 */
[----:B------:R-:W-:Y:S01]  /*2660*/  @!P2 IMAD.MOV R212, RZ, RZ, -R212 ;  /* 0x000000ffffd4a224 */ /* 0x000fe200078e0ad4 */
[----:B------:R-:W-:Y:S01]  /*2670*/  ISETP.GE.AND P2, PT, R8, RZ, PT ;  /* 0x000000ff0800720c */ /* 0x000fe20003f46270 */
[----:B------:R-:W-:Y:S01]  /*2680*/  IMAD.HI.U32 R4, R2, R217, RZ ;  /* 0x000000d902047227 */ /* 0x000fe200078e00ff */
[----:B------:R-:W-:-:S02]  /*2690*/  LOP3.LUT R8, R3, 0x4e, RZ, 0xfc, !PT ;  /* 0x0000004e03087812 */ /* 0x000fc400078efcff */
[----:B------:R-:W-:Y:S01]  /*26a0*/  LOP3.LUT R79, R3, 0x120, RZ, 0xfc, !PT ;  /* 0x00000120034f7812 */ /* 0x000fe200078efcff */
[--C-:B------:R-:W-:Y:S01]  /*26b0*/  @!P1 IMAD.IADD R215, R215, 0x1, -R0.reuse ;  /* 0x00000001d7d79824 */ /* 0x100fe200078e0a00 */
[----:B------:R-:W-:Y:S01]  /*26c0*/  ISETP.GT.U32.AND P1, PT, R0, R218, PT ;  /* 0x000000da0000720c */ /* 0x000fe20003f24070 */
[--C-:B------:R-:W-:Y:S01]  /*26d0*/  @!P5 IMAD.IADD R214, R214, 0x1, -R0.reuse ;  /* 0x00000001d6d6d824 */ /* 0x100fe200078e0a00 */
[----:B------:R-:W-:Y:S01]  /*26e0*/  IADD3 R4, -R4, RZ, RZ ;  /* 0x000000ff04047210 */ /* 0x000fe20007ffe1ff */
[----:B------:R-:W-:Y:S01]  /*26f0*/  @!P6 IMAD.MOV R215, RZ, RZ, -R215 ;  /* 0x000000ffffd7e224 */ /* 0x000fe200078e0ad7 */
[----:B------:R-:W-:Y:S01]  /*2700*/  ISETP.GT.U32.AND P6, PT, R0, R219, PT ;  /* 0x000000db0000720c */ /* 0x000fe20003fc4070 */
[----:B------:R-:W-:Y:S01]  /*2710*/  @!P4 IMAD.IADD R216, R216, 0x1, -R0 ;  /* 0x00000001d8d8c824 */ /* 0x000fe200078e0a00 */
[----:B------:R-:W-:Y:S01]  /*2720*/  IABS R5, R8 ;  /* 0x0000000800057213 */ /* 0x000fe20000000000 */
[C---:B------:R-:W-:Y:S01]  /*2730*/  IMAD R217, R0.reuse, R4, R217 ;  /* 0x0000000400d97224 */ /* 0x040fe200078e02d9 */
[C---:B------:R-:W-:Y:S01]  /*2740*/  ISETP.GT.U32.AND P5, PT, R0.reuse, R214, PT ;  /* 0x000000d60000720c */ /* 0x040fe20003fa4070 */
[----:B------:R-:W-:Y:S01]  /*2750*/  @!P0 IMAD.MOV R213, RZ, RZ, -R213 ;  /* 0x000000ffffd58224 */ /* 0x000fe200078e0ad5 */
[----:B------:R-:W-:Y:S01]  /*2760*/  ISETP.GT.U32.AND P4, PT, R0, R216, PT ;  /* 0x000000d80000720c */ /* 0x000fe20003f84070 */
[----:B------:R-:W-:Y:S01]  /*2770*/  IMAD.HI.U32 R4, R2, R5, RZ ;  /* 0x0000000502047227 */ /* 0x000fe200078e00ff */
[----:B------:R-:W-:-:S02]  /*2780*/  ISETP.GT.U32.AND P0, PT, R0, R217, PT ;  /* 0x000000d90000720c */ /* 0x000fc40003f04070 */
[C---:B------:R-:W-:Y:S01]  /*2790*/  LOP3.LUT R78, R3.reuse, 0x11e, RZ, 0xfc, !PT ;  /* 0x0000011e034e7812 */ /* 0x040fe200078efcff */
[----:B------:R-:W-:Y:S01]  /*27a0*/  @!P1 IMAD.IADD R218, R218, 0x1, -R0 ;  /* 0x00000001dada9824 */ /* 0x000fe200078e0a00 */
[C---:B------:R-:W-:Y:S01]  /*27b0*/  LOP3.LUT R84, R3.reuse, 0x130, RZ, 0xfc, !PT ;  /* 0x0000013003547812 */ /* 0x040fe200078efcff */
[----:B------:R-:W-:Y:S01]  /*27c0*/  IMAD.MOV R4, RZ, RZ, -R4 ;  /* 0x000000ffff047224 */ /* 0x000fe200078e0a04 */
[----:B------:R-:W-:Y:S01]  /*27d0*/  LOP3.LUT R86, R3, 0x132, RZ, 0xfc, !PT ;  /* 0x0000013203567812 */ /* 0x000fe200078efcff */
[----:B------:R-:W-:Y:S01]  /*27e0*/  @!P6 IMAD.IADD R219, R219, 0x1, -R0 ;  /* 0x00000001dbdbe824 */ /* 0x000fe200078e0a00 */
[C---:B------:R-:W-:Y:S01]  /*27f0*/  ISETP.GT.U32.AND P6, PT, R0.reuse, R218, PT ;  /* 0x000000da0000720c */ /* 0x040fe20003fc4070 */
[----:B------:R-:W-:Y:S01]  /*2800*/  IMAD R220, R0, R4, R5 ;  /* 0x0000000400dc7224 */ /* 0x000fe200078e0205 */
[----:B------:R-:W-:Y:S01]  /*2810*/  IABS R83, R84 ;  /* 0x0000005400537213 */ /* 0x000fe20000000000 */
[----:B------:R-:W-:Y:S01]  /*2820*/  IMAD.HI.U32 R4, R2, R221, RZ ;  /* 0x000000dd02047227 */ /* 0x000fe200078e00ff */
[----:B------:R-:W-:-:S02]  /*2830*/  IABS R85, R86 ;  /* 0x0000005600557213 */ /* 0x000fc40000000000 */
[C---:B------:R-:W-:Y:S01]  /*2840*/  LOP3.LUT R88, R3.reuse, 0x13a, RZ, 0xfc, !PT ;  /* 0x0000013a03587812 */ /* 0x040fe200078efcff */
[----:B------:R-:W-:Y:S01]  /*2850*/  IMAD.MOV R4, RZ, RZ, -R4 ;  /* 0x000000ffff047224 */ /* 0x000fe200078e0a04 */
[C---:B------:R-:W-:Y:S01]  /*2860*/  LOP3.LUT R90, R3.reuse, 0x13c, RZ, 0xfc, !PT ;  /* 0x0000013c035a7812 */ /* 0x040fe200078efcff */
[--C-:B------:R-:W-:Y:S01]  /*2870*/  @!P4 IMAD.IADD R216, R216, 0x1, -R0.reuse ;  /* 0x00000001d8d8c824 */ /* 0x100fe200078e0a00 */
[----:B------:R-:W-:Y:S01]  /*2880*/  ISETP.GE.AND P4, PT, R12, RZ, PT ;  /* 0x000000ff0c00720c */ /* 0x000fe20003f86270 */
[----:B------:R-:W-:Y:S01]  /*2890*/  IMAD R221, R0, R4, R221 ;  /* 0x0000000400dd7224 */ /* 0x000fe200078e02dd */
[----:B------:R-:W-:Y:S01]  /*28a0*/  LOP3.LUT R12, R3, 0x56, RZ, 0xfc, !PT ;  /* 0x00000056030c7812 */ /* 0x000fe200078efcff */
[--C-:B------:R-:W-:Y:S01]  /*28b0*/  @!P0 IMAD.IADD R217, R217, 0x1, -R0.reuse ;  /* 0x00000001d9d98824 */ /* 0x100fe200078e0a00 */
[----:B------:R-:W-:Y:S01]  /*28c0*/  ISETP.GE.AND P0, PT, R8, RZ, PT ;  /* 0x000000ff0800720c */ /* 0x000fe20003f06270 */
[--C-:B------:R-:W-:Y:S01]  /*28d0*/  @!P6 IMAD.IADD R218, R218, 0x1, -R0.reuse ;  /* 0x00000001dadae824 */ /* 0x100fe200078e0a00 */
[----:B------:R-:W-:Y:S01]  /*28e0*/  ISETP.GT.U32.AND P6, PT, R0, R221, PT ;  /* 0x000000dd0000720c */ /* 0x000fe20003fc4070 */
[----:B------:R-:W-:Y:S01]  /*28f0*/  @!P5 IMAD.IADD R214, R214, 0x1, -R0 ;  /* 0x00000001d6d6d824 */ /* 0x000fe200078e0a00 */
[----:B------:R-:W-:-:S02]  /*2900*/  LOP3.LUT R8, R3, 0x52, RZ, 0xfc, !PT ;  /* 0x0000005203087812 */ /* 0x000fc400078efcff */
[----:B------:R-:W-:Y:S02]  /*2910*/  ISETP.GE.AND P5, PT, R10, RZ, PT ;  /* 0x000000ff0a00720c */ /* 0x000fe40003fa6270 */
[----:B------:R-:W-:Y:S02]  /*2920*/  @!P2 IADD3 R216, -R216, RZ, RZ ;  /* 0x000000ffd8d8a210 */ /* 0x000fe40007ffe1ff */
[C---:B------:R-:W-:Y:S02]  /*2930*/  ISETP.GT.U32.AND P1, PT, R0.reuse, R217, PT ;  /* 0x000000d90000720c */ /* 0x040fe40003f24070 */
[----:B------:R-:W-:Y:S02]  /*2940*/  LOP3.LUT R10, R3, 0x54, RZ, 0xfc, !PT ;  /* 0x00000054030a7812 */ /* 0x000fe400078efcff */
[----:B------:R-:W-:Y:S01]  /*2950*/  ISETP.GT.U32.AND P2, PT, R0, R219, PT ;  /* 0x000000db0000720c */ /* 0x000fe20003f44070 */
[----:B------:R-:W-:Y:S01]  /*2960*/  @!P6 IMAD.IADD R221, R221, 0x1, -R0 ;  /* 0x00000001dddde824 */ /* 0x000fe200078e0a00 */
[----:B------:R-:W-:-:S02]  /*2970*/  IABS R9, R8 ;  /* 0x0000000800097213 */ /* 0x000fc40000000000 */
[----:B------:R-:W-:Y:S02]  /*2980*/  IABS R223, R10 ;  /* 0x0000000a00df7213 */ /* 0x000fe40000000000 */
[----:B------:R-:W-:Y:S01]  /*2990*/  @!P3 IADD3 R214, -R214, RZ, RZ ;  /* 0x000000ffd6d6b210 */ /* 0x000fe20007ffe1ff */
[C---:B------:R-:W-:Y:S01]  /*29a0*/  IMAD.HI.U32 R4, R2.reuse, R9, RZ ;  /* 0x0000000902047227 */ /* 0x040fe200078e00ff */
[----:B------:R-:W-:Y:S02]  /*29b0*/  ISETP.GE.AND P3, PT, R11, RZ, PT ;  /* 0x000000ff0b00720c */ /* 0x000fe40003f66270 */
[----:B------:R-:W-:Y:S01]  /*29c0*/  IABS R11, R12 ;  /* 0x0000000c000b7213 */ /* 0x000fe20000000000 */
[----:B------:R-:W-:Y:S01]  /*29d0*/  IMAD.HI.U32 R5, R2, R223, RZ ;  /* 0x000000df02057227 */ /* 0x000fe200078e00ff */
[C---:B------:R-:W-:Y:S02]  /*29e0*/  ISETP.GT.U32.AND P6, PT, R0.reuse, R221, PT ;  /* 0x000000dd0000720c */ /* 0x040fe40003fc4070 */
[----:B------:R-:W-:Y:S01]  /*29f0*/  IABS R87, R88 ;  /* 0x0000005800577213 */ /* 0x000fe20000000000 */
[----:B------:R-:W-:Y:S01]  /*2a00*/  IMAD.MOV R4, RZ, RZ, -R4 ;  /* 0x000000ffff047224 */ /* 0x000fe200078e0a04 */
[----:B------:R-:W-:Y:S01]  /*2a10*/  IADD3 R5, -R5, RZ, RZ ;  /* 0x000000ff05057210 */ /* 0x000fe20007ffe1ff */
[--C-:B------:R-:W-:Y:S01]  /*2a20*/  @!P1 IMAD.IADD R217, R217, 0x1, -R0.reuse ;  /* 0x00000001d9d99824 */ /* 0x100fe200078e0a00 */
[----:B------:R-:W-:Y:S01]  /*2a30*/  ISETP.GT.U32.AND P1, PT, R0, R220, PT ;  /* 0x000000dc0000720c */ /* 0x000fe20003f24070 */
[----:B------:R-:W-:Y:S01]  /*2a40*/  @!P2 IMAD.IADD R219, R219, 0x1, -R0 ;  /* 0x00000001dbdba824 */ /* 0x000fe200078e0a00 */
[----:B------:R-:W-:Y:S01]  /*2a50*/  ISETP.GE.AND P2, PT, R7, RZ, PT ;  /* 0x000000ff0700720c */ /* 0x000fe20003f46270 */
[----:B------:R-:W-:Y:S01]  /*2a60*/  IMAD.HI.U32 R7, R2, R11, RZ ;  /* 0x0000000b02077227 */ /* 0x000fe200078e00ff */
[----:B------:R-:W-:-:S02]  /*2a70*/  IABS R89, R90 ;  /* 0x0000005a00597213 */ /* 0x000fc40000000000 */
[----:B------:R-:W-:Y:S01]  /*2a80*/  LOP3.LUT R92, R3, 0x142, RZ, 0xfc, !PT ;  /* 0x00000142035c7812 */ /* 0x000fe200078efcff */
[C---:B------:R-:W-:Y:S01]  /*2a90*/  IMAD R222, R0.reuse, R4, R9 ;  /* 0x0000000400de7224 */ /* 0x040fe200078e0209 */
[----:B------:R-:W-:Y:S01]  /*2aa0*/  @!P6 IADD3 R221, R221, -R0, RZ ;  /* 0x80000000dddde210 */ /* 0x000fe20007ffe0ff */
[----:B------:R-:W-:Y:S01]  /*2ab0*/  IMAD.MOV R7, RZ, RZ, -R7 ;  /* 0x000000ffff077224 */ /* 0x000fe200078e0a07 */
[C---:B------:R-:W-:Y:S01]  /*2ac0*/  LOP3.LUT R9, R3.reuse, 0x5a, RZ, 0xfc, !PT ;  /* 0x0000005a03097812 */ /* 0x040fe200078efcff */
[C---:B------:R-:W-:Y:S01]  /*2ad0*/  IMAD R223, R0.reuse, R5, R223 ;  /* 0x0000000500df7224 */ /* 0x040fe200078e02df */
[----:B------:R-:W-:Y:S01]  /*2ae0*/  LOP3.LUT R93, R3, 0x144, RZ, 0xfc, !PT ;  /* 0x00000144035d7812 */ /* 0x000fe200078efcff */
[----:B------:R-:W-:Y:S01]  /*2af0*/  @!P3 IMAD.MOV R218, RZ, RZ, -R218 ;  /* 0x000000ffffdab224 */ /* 0x000fe200078e0ada */
[C---:B------:R-:W-:Y:S01]  /*2b00*/  ISETP.GT.U32.AND P3, PT, R0.reuse, R222, PT ;  /* 0x000000de0000720c */ /* 0x040fe20003f64070 */
[C---:B------:R-:W-:Y:S01]  /*2b10*/  IMAD R224, R0.reuse, R7, R11 ;  /* 0x0000000700e07224 */ /* 0x040fe200078e020b */
[----:B------:R-:W-:Y:S01]  /*2b20*/  IABS R7, R9 ;  /* 0x0000000900077213 */ /* 0x000fe20000000000 */
[----:B------:R-:W-:Y:S01]  /*2b30*/  @!P4 IMAD.MOV R219, RZ, RZ, -R219 ;  /* 0x000000ffffdbc224 */ /* 0x000fe200078e0adb */
[----:B------:R-:W-:Y:S01]  /*2b40*/  ISETP.GT.U32.AND P4, PT, R0, R223, PT ;  /* 0x000000df0000720c */ /* 0x000fe20003f84070 */
[----:B------:R-:W-:Y:S01]  /*2b50*/  @!P1 IMAD.IADD R220, R220, 0x1, -R0 ;  /* 0x00000001dcdc9824 */ /* 0x000fe200078e0a00 */
[----:B------:R-:W-:Y:S01]  /*2b60*/  ISETP.GE.AND P1, PT, R8, RZ, PT ;  /* 0x000000ff0800720c */ /* 0x000fe20003f26270 */
[----:B------:R-:W-:Y:S01]  /*2b70*/  @!P5 IMAD.MOV R217, RZ, RZ, -R217 ;  /* 0x000000ffffd9d224 */ /* 0x000fe200078e0ad9 */
[----:B------:R-:W-:-:S02]  /*2b80*/  ISETP.GT.U32.AND P6, PT, R0, R224, PT ;  /* 0x000000e00000720c */ /* 0x000fc40003fc4070 */
[C---:B------:R-:W-:Y:S02]  /*2b90*/  LOP3.LUT R8, R3.reuse, 0x58, RZ, 0xfc, !PT ;  /* 0x0000005803087812 */ /* 0x040fe400078efcff */
[----:B------:R-:W-:Y:S01]  /*2ba0*/  ISETP.GT.U32.AND P5, PT, R0, R220, PT ;  /* 0x000000dc0000720c */ /* 0x000fe20003fa4070 */
[--C-:B------:R-:W-:Y:S01]  /*2bb0*/  @!P3 IMAD.IADD R222, R222, 0x1, -R0.reuse ;  /* 0x00000001dedeb824 */ /* 0x100fe200078e0a00 */
[----:B------:R-:W-:Y:S02]  /*2bc0*/  IABS R225, R8 ;  /* 0x0000000800e17213 */ /* 0x000fe40000000000 */
[----:B------:R-:W-:Y:S01]  /*2bd0*/  LOP3.LUT R11, R3, 0x5e, RZ, 0xfc, !PT ;  /* 0x0000005e030b7812 */ /* 0x000fe200078efcff */
[----:B------:R-:W-:Y:S01]  /*2be0*/  @!P4 IMAD.IADD R223, R223, 0x1, -R0 ;  /* 0x00000001dfdfc824 */ /* 0x000fe200078e0a00 */
[----:B------:R-:W-:Y:S01]  /*2bf0*/  ISETP.GT.U32.AND P4, PT, R0, R222, PT ;  /* 0x000000de0000720c */ /* 0x000fe20003f84070 */
[----:B------:R-:W-:Y:S01]  /*2c00*/  IMAD.HI.U32 R4, R2, R225, RZ ;  /* 0x000000e102047227 */ /* 0x000fe200078e00ff */
[----:B------:R-:W-:-:S02]  /*2c10*/  ISETP.GE.AND P3, PT, R12, RZ, PT ;  /* 0x000000ff0c00720c */ /* 0x000fc40003f66270 */
[----:B------:R-:W-:Y:S01]  /*2c20*/  @!P2 IADD3 R221, -R221, RZ, RZ ;  /* 0x000000ffdddda210 */ /* 0x000fe20007ffe1ff */
[----:B------:R-:W-:Y:S01]  /*2c30*/  @!P6 IMAD.IADD R224, R224, 0x1, -R0 ;  /* 0x00000001e0e0e824 */ /* 0x000fe200078e0a00 */
[----:B------:R-:W-:Y:S01]  /*2c40*/  ISETP.GT.U32.AND P6, PT, R0, R223, PT ;  /* 0x000000df0000720c */ /* 0x000fe20003fc4070 */
[----:B------:R-:W-:Y:S01]  /*2c50*/  IMAD.MOV R5, RZ, RZ, -R4 ;  /* 0x000000ffff057224 */ /* 0x000fe200078e0a04 */
[C---:B------:R-:W-:Y:S01]  /*2c60*/  LOP3.LUT R12, R3.reuse, 0x60, RZ, 0xfc, !PT ;  /* 0x00000060030c7812 */ /* 0x040fe200078efcff */
[----:B------:R-:W-:Y:S01]  /*2c70*/  IMAD.HI.U32 R4, R2, R7, RZ ;  /* 0x0000000702047227 */ /* 0x000fe200078e00ff */
[----:B------:R-:W-:Y:S02]  /*2c80*/  IABS R91, R93 ;  /* 0x0000005d005b7213 */ /* 0x000fe40000000000 */
[----:B------:R-:W-:Y:S01]  /*2c90*/  IABS R229, R12 ;  /* 0x0000000c00e57213 */ /* 0x000fe20000000000 */
[----:B------:R-:W-:Y:S01]  /*2ca0*/  IMAD R225, R0, R5, R225 ;  /* 0x0000000500e17224 */ /* 0x000fe200078e02e1 */
[----:B------:R-:W-:Y:S01]  /*2cb0*/  @!P4 IADD3 R222, R222, -R0, RZ ;  /* 0x80000000dedec210 */ /* 0x000fe20007ffe0ff */
[----:B------:R-:W-:Y:S01]  /*2cc0*/  IMAD.MOV R4, RZ, RZ, -R4 ;  /* 0x000000ffff047224 */ /* 0x000fe200078e0a04 */
[----:B------:R-:W-:Y:S01]  /*2cd0*/  LOP3.LUT R94, R3, 0x146, RZ, 0xfc, !PT ;  /* 0x00000146035e7812 */ /* 0x000fe200078efcff */
[--C-:B------:R-:W-:Y:S01]  /*2ce0*/  @!P5 IMAD.IADD R220, R220, 0x1, -R0.reuse ;  /* 0x00000001dcdcd824 */ /* 0x100fe200078e0a00 */
[C---:B------:R-:W-:Y:S01]  /*2cf0*/  ISETP.GT.U32.AND P4, PT, R0.reuse, R225, PT ;  /* 0x000000e10000720c */ /* 0x040fe20003f84070 */
[----:B------:R-:W-:Y:S01]  /*2d00*/  IMAD R226, R0, R4, R7 ;  /* 0x0000000400e27224 */ /* 0x000fe200078e0207 */
[----:B------:R-:W-:Y:S01]  /*2d10*/  ISETP.GE.AND P5, PT, R10, RZ, PT ;  /* 0x000000ff0a00720c */ /* 0x000fe20003fa6270 */
[----:B------:R-:W-:Y:S01]  /*2d20*/  @!P6 IMAD.IADD R223, R223, 0x1, -R0 ;  /* 0x00000001dfdfe824 */ /* 0x000fe200078e0a00 */
[----:B------:R-:W-:Y:S01]  /*2d30*/  LOP3.LUT R10, R3, 0x5c, RZ, 0xfc, !PT ;  /* 0x0000005c030a7812 */ /* 0x000fe200078efcff */
[----:B------:R-:W-:Y:S01]  /*2d40*/  @!P0 IMAD.MOV R220, RZ, RZ, -R220 ;  /* 0x000000ffffdc8224 */ /* 0x000fe200078e0adc */
[----:B------:R-:W-:Y:S01]  /*2d50*/  ISETP.GT.U32.AND P6, PT, R0, R226, PT ;  /* 0x000000e20000720c */ /* 0x000fe20003fc4070 */
[----:B------:R-:W-:Y:S01]  /*2d60*/  @!P1 IMAD.MOV R222, RZ, RZ, -R222 ;  /* 0x000000ffffde9224 */ /* 0x000fe200078e0ade */
[----:B------:R-:W-:-:S02]  /*2d70*/  IABS R227, R10 ;  /* 0x0000000a00e37213 */ /* 0x000fc40000000000 */
[----:B------:R-:W-:Y:S02]  /*2d80*/  IABS R7, R11 ;  /* 0x0000000b00077213 */ /* 0x000fe40000000000 */
[----:B------:R-:W-:Y:S01]  /*2d90*/  ISETP.GT.U32.AND P0, PT, R0, R224, PT ;  /* 0x000000e00000720c */ /* 0x000fe20003f04070 */
[--C-:B------:R-:W-:Y:S01]  /*2da0*/  @!P4 IMAD.IADD R225, R225, 0x1, -R0.reuse ;  /* 0x00000001e1e1c824 */ /* 0x100fe200078e0a00 */
[----:B------:R-:W-:Y:S01]  /*2db0*/  ISETP.GE.AND P4, PT, R9, RZ, PT ;  /* 0x000000ff0900720c */ /* 0x000fe20003f86270 */
[----:B------:R-:W-:Y:S01]  /*2dc0*/  IMAD.HI.U32 R4, R2, R227, RZ ;  /* 0x000000e302047227 */ /* 0x000fe200078e00ff */
[C---:B------:R-:W-:Y:S02]  /*2dd0*/  LOP3.LUT R98, R3.reuse, 0x14e, RZ, 0xfc, !PT ;  /* 0x0000014e03627812 */ /* 0x040fe400078efcff */
[----:B------:R-:W-:Y:S01]  /*2de0*/  LOP3.LUT R96, R3, 0x14c, RZ, 0xfc, !PT ;  /* 0x0000014c03607812 */ /* 0x000fe200078efcff */
[----:B------:R-:W-:Y:S01]  /*2df0*/  @!P6 IMAD.IADD R226, R226, 0x1, -R0 ;  /* 0x00000001e2e2e824 */ /* 0x000fe200078e0a00 */
[----:B------:R-:W-:Y:S01]  /*2e00*/  ISETP.GT.U32.AND P6, PT, R0, R225, PT ;  /* 0x000000e10000720c */ /* 0x000fe20003fc4070 */
[----:B------:R-:W-:Y:S01]  /*2e10*/  IMAD.MOV R5, RZ, RZ, -R4 ;  /* 0x000000ffff057224 */ /* 0x000fe200078e0a04 */
[----:B------:R-:W-:Y:S01]  /*2e20*/  IABS R97, R98 ;  /* 0x0000006200617213 */ /* 0x000fe20000000000 */
[----:B------:R-:W-:Y:S01]  /*2e30*/  IMAD.HI.U32 R4, R2, R7, RZ ;  /* 0x0000000702047227 */ /* 0x000fe200078e00ff */
[----:B------:R-:W-:-:S02]  /*2e40*/  ISETP.GT.U32.AND P1, PT, R0, R226, PT ;  /* 0x000000e20000720c */ /* 0x000fc40003f24070 */
[----:B------:R-:W-:Y:S01]  /*2e50*/  IABS R95, R96 ;  /* 0x00000060005f7213 */ /* 0x000fe20000000000 */
[----:B------:R-:W-:Y:S01]  /*2e60*/  IMAD.MOV R228, RZ, RZ, -R4 ;  /* 0x000000ffffe47224 */ /* 0x000fe200078e0a04 */
[C---:B------:R-:W-:Y:S01]  /*2e70*/  LOP3.LUT R100, R3.reuse, 0x152, RZ, 0xfc, !PT ;  /* 0x0000015203647812 */ /* 0x040fe200078efcff */
[C---:B------:R-:W-:Y:S01]  /*2e80*/  IMAD R227, R0.reuse, R5, R227 ;  /* 0x0000000500e37224 */ /* 0x040fe200078e02e3 */
[C---:B------:R-:W-:Y:S01]  /*2e90*/  LOP3.LUT R103, R3.reuse, 0x156, RZ, 0xfc, !PT ;  /* 0x0000015603677812 */ /* 0x040fe200078efcff */
[C---:B------:R-:W-:Y:S01]  /*2ea0*/  IMAD R228, R0.reuse, R228, R7 ;  /* 0x000000e400e47224 */ /* 0x040fe200078e0207 */
[----:B------:R-:W-:Y:S01]  /*2eb0*/  LOP3.LUT R7, R3, 0x62, RZ, 0xfc, !PT ;  /* 0x0000006203077812 */ /* 0x000fe200078efcff */
[----:B------:R-:W-:Y:S01]  /*2ec0*/  @!P6 IMAD.IADD R225, R225, 0x1, -R0 ;  /* 0x00000001e1e1e824 */ /* 0x000fe200078e0a00 */
[----:B------:R-:W-:Y:S01]  /*2ed0*/  ISETP.GT.U32.AND P2, PT, R0, R227, PT ;  /* 0x000000e30000720c */ /* 0x000fe20003f44070 */
[----:B------:R-:W-:Y:S01]  /*2ee0*/  IMAD.HI.U32 R4, R2, R229, RZ ;  /* 0x000000e502047227 */ /* 0x000fe200078e00ff */
[----:B------:R-:W-:-:S02]  /*2ef0*/  ISETP.GT.U32.AND P6, PT, R0, R228, PT ;  /* 0x000000e40000720c */ /* 0x000fc40003fc4070 */
[----:B------:R-:W-:Y:S01]  /*2f00*/  IABS R5, R7 ;  /* 0x0000000700057213 */ /* 0x000fe20000000000 */
[----:B------:R-:W-:Y:S01]  /*2f10*/  IMAD.MOV R4, RZ, RZ, -R4 ;  /* 0x000000ffff047224 */ /* 0x000fe200078e0a04 */
[----:B------:R-:W-:Y:S01]  /*2f20*/  IABS R101, R103 ;  /* 0x0000006700657213 */ /* 0x000fe20000000000 */
[--C-:B------:R-:W-:Y:S01]  /*2f30*/  @!P0 IMAD.IADD R224, R224, 0x1, -R0.reuse ;  /* 0x00000001e0e08824 */ /* 0x100fe200078e0a00 */
[----:B------:R-:W-:Y:S01]  /*2f40*/  ISETP.GE.AND P0, PT, R8, RZ, PT ;  /* 0x000000ff0800720c */ /* 0x000fe20003f06270 */
[----:B------:R-:W-:Y:S01]  /*2f50*/  IMAD R229, R0, R4, R229 ;  /* 0x0000000400e57224 */ /* 0x000fe200078e02e5 */
[C---:B------:R-:W-:Y:S01]  /*2f60*/  LOP3.LUT R8, R3.reuse, 0x66, RZ, 0xfc, !PT ;  /* 0x0000006603087812 */ /* 0x040fe200078efcff */
[----:B------:R-:W-:Y:S01]  /*2f70*/  IMAD.HI.U32 R4, R2, R5, RZ ;  /* 0x0000000502047227 */ /* 0x000fe200078e00ff */
[----:B------:R-:W-:Y:S02]  /*2f80*/  LOP3.LUT R102, R3, 0x154, RZ, 0xfc, !PT ;  /* 0x0000015403667812 */ /* 0x000fe400078efcff */
[----:B------:R-:W-:Y:S01]  /*2f90*/  @!P2 IADD3 R227, R227, -R0, RZ ;  /* 0x80000000e3e3a210 */ /* 0x000fe20007ffe0ff */
[--C-:B------:R-:W-:Y:S01]  /*2fa0*/  @!P6 IMAD.IADD R228, R228, 0x1, -R0.reuse ;  /* 0x00000001e4e4e824 */ /* 0x100fe200078e0a00 */
[----:B------:R-:W-:Y:S01]  /*2fb0*/  ISETP.GE.AND P2, PT, R7, RZ, PT ;  /* 0x000000ff0700720c */ /* 0x000fe20003f46270 */
[----:B------:R-:W-:Y:S01]  /*2fc0*/  @!P1 IMAD.IADD R226, R226, 0x1, -R0 ;  /* 0x00000001e2e29824 */ /* 0x000fe200078e0a00 */
[C---:B------:R-:W-:Y:S01]  /*2fd0*/  ISETP.GT.U32.AND P6, PT, R0.reuse, R227, PT ;  /* 0x000000e30000720c */ /* 0x040fe20003fc4070 */
[----:B------:R-:W-:Y:S01]  /*2fe0*/  IMAD.MOV R4, RZ, RZ, -R4 ;  /* 0x000000ffff047224 */ /* 0x000fe200078e0a04 */
[----:B------:R-:W-:Y:S01]  /*2ff0*/  LOP3.LUT R7, R3, 0x64, RZ, 0xfc, !PT ;  /* 0x0000006403077812 */ /* 0x000fe200078efcff */
[----:B------:R-:W-:Y:S01]  /*3000*/  @!P4 IMAD.MOV R226, RZ, RZ, -R226 ;  /* 0x000000ffffe2c224 */ /* 0x000fe200078e0ae2 */
[C---:B------:R-:W-:Y:S01]  /*3010*/  ISETP.GT.U32.AND P4, PT, R0.reuse, R229, PT ;  /* 0x000000e50000720c */ /* 0x040fe20003f84070 */
[C---:B------:R-:W-:Y:S01]  /*3020*/  IMAD R230, R0.reuse, R4, R5 ;  /* 0x0000000400e67224 */ /* 0x040fe200078e0205 */
[----:B------:R-:W-:Y:S01]  /*3030*/  IABS R231, R7 ;  /* 0x0000000700e77213 */ /* 0x000fe20000000000 */
[----:B------:R-:W-:Y:S01]  /*3040*/  @!P0 IMAD.MOV R225, RZ, RZ, -R225 ;  /* 0x000000ffffe18224 */ /* 0x000fe200078e0ae1 */
[----:B------:R-:W-:Y:S01]  /*3050*/  ISETP.GT.U32.AND P0, PT, R0, R228, PT ;  /* 0x000000e40000720c */ /* 0x000fe20003f04070 */
[----:B------:R-:W-:Y:S01]  /*3060*/  @!P5 IMAD.MOV R223, RZ, RZ, -R223 ;  /* 0x000000ffffdfd224 */ /* 0x000fe200078e0adf */
[----:B------:R-:W-:Y:S01]  /*3070*/  ISETP.GE.AND P5, PT, R10, RZ, PT ;  /* 0x000000ff0a00720c */ /* 0x000fe20003fa6270 */
[----:B------:R-:W-:Y:S01]  /*3080*/  @!P3 IMAD.MOV R224, RZ, RZ, -R224 ;  /* 0x000000ffffe0b224 */ /* 0x000fe200078e0ae0 */
[----:B------:R-:W-:Y:S01]  /*3090*/  ISETP.GE.AND P3, PT, R11, RZ, PT ;  /* 0x000000ff0b00720c */ /* 0x000fe20003f66270 */
[----:B------:R-:W-:Y:S01]  /*30a0*/  @!P6 IMAD.IADD R227, R227, 0x1, -R0 ;  /* 0x00000001e3e3e824 */ /* 0x000fe200078e0a00 */
[----:B------:R-:W-:Y:S01]  /*30b0*/  ISETP.GT.U32.AND P6, PT, R0, R230, PT ;  /* 0x000000e60000720c */ /* 0x000fe20003fc4070 */
[----:B------:R-:W-:Y:S01]  /*30c0*/  IMAD.HI.U32 R4, R2, R231, RZ ;  /* 0x000000e702047227 */ /* 0x000fe200078e00ff */
[----:B------:R-:W-:-:S02]  /*30d0*/  IABS R9, R8 ;  /* 0x0000000800097213 */ /* 0x000fc40000000000 */
[----:B------:R-:W-:Y:S01]  /*30e0*/  LOP3.LUT R10, R3, 0x68, RZ, 0xfc, !PT ;  /* 0x00000068030a7812 */ /* 0x000fe200078efcff */
[--C-:B------:R-:W-:Y:S01]  /*30f0*/  @!P4 IMAD.IADD R229, R229, 0x1, -R0.reuse ;  /* 0x00000001e5e5c824 */ /* 0x100fe200078e0a00 */
[----:B------:R-:W-:Y:S01]  /*3100*/  ISETP.GE.AND P4, PT, R8, RZ, PT ;  /* 0x000000ff0800720c */ /* 0x000fe20003f86270 */
[--C-:B------:R-:W-:Y:S01]  /*3110*/  @!P0 IMAD.IADD R228, R228, 0x1, -R0.reuse ;  /* 0x00000001e4e48824 */ /* 0x100fe200078e0a00 */
[----:B------:R-:W-:Y:S01]  /*3120*/  ISETP.GE.AND P0, PT, R7, RZ, PT ;  /* 0x000000ff0700720c */ /* 0x000fe20003f06270 */
[----:B------:R-:W-:Y:S01]  /*3130*/  @!P5 IMAD.MOV R227, RZ, RZ, -R227 ;  /* 0x000000ffffe3d224 */ /* 0x000fe200078e0ae3 */
[----:B------:R-:W-:Y:S01]  /*3140*/  IADD3 R7, -R4, RZ, RZ ;  /* 0x000000ff04077210 */ /* 0x000fe20007ffe1ff */
[----:B------:R-:W-:Y:S01]  /*3150*/  IMAD.HI.U32 R5, R2, R9, RZ ;  /* 0x0000000902057227 */ /* 0x000fe200078e00ff */
[----:B------:R-:W-:Y:S02]  /*3160*/  ISETP.GT.U32.AND P5, PT, R0, R229, PT ;  /* 0x000000e50000720c */ /* 0x000fe40003fa4070 */
[----:B------:R-:W-:Y:S01]  /*3170*/  IABS R233, R10 ;  /* 0x0000000a00e97213 */ /* 0x000fe20000000000 */
[----:B------:R-:W-:Y:S01]  /*3180*/  @!P6 IMAD.IADD R230, R230, 0x1, -R0 ;  /* 0x00000001e6e6e824 */ /* 0x000fe200078e0a00 */
[C---:B------:R-:W-:Y:S01]  /*3190*/  LOP3.LUT R8, R3.reuse, 0x6a, RZ, 0xfc, !PT ;  /* 0x0000006a03087812 */ /* 0x040fe200078efcff */
[----:B------:R-:W-:Y:S01]  /*31a0*/  IMAD.MOV R5, RZ, RZ, -R5 ;  /* 0x000000ffff057224 */ /* 0x000fe200078e0a05 */
[----:B------:R-:W-:Y:S01]  /*31b0*/  LOP3.LUT R11, R3, 0x6c, RZ, 0xfc, !PT ;  /* 0x0000006c030b7812 */ /* 0x000fe200078efcff */
[C---:B------:R-:W-:Y:S01]  /*31c0*/  IMAD R231, R0.reuse, R7, R231 ;  /* 0x0000000700e77224 */ /* 0x040fe200078e02e7 */
[----:B------:R-:W-:Y:S01]  /*31d0*/  ISETP.GT.U32.AND P6, PT, R0, R230, PT ;  /* 0x000000e60000720c */ /* 0x000fe20003fc4070 */
[----:B------:R-:W-:Y:S01]  /*31e0*/  IMAD.HI.U32 R4, R2, R233, RZ ;  /* 0x000000e902047227 */ /* 0x000fe200078e00ff */
[----:B------:R-:W-:-:S02]  /*31f0*/  IABS R7, R8 ;  /* 0x0000000800077213 */ /* 0x000fc40000000000 */
[----:B------:R-:W-:Y:S01]  /*3200*/  IABS R235, R11 ;  /* 0x0000000b00eb7213 */ /* 0x000fe20000000000 */
[C---:B------:R-:W-:Y:S01]  /*3210*/  IMAD R232, R0.reuse, R5, R9 ;  /* 0x0000000500e87224 */ /* 0x040fe200078e0209 */
[----:B------:R-:W-:Y:S01]  /*3220*/  @!P5 IADD3 R229, R229, -R0, RZ ;  /* 0x80000000e5e5d210 */ /* 0x000fe20007ffe0ff */
[----:B------:R-:W-:Y:S01]  /*3230*/  @!P3 IMAD.MOV R228, RZ, RZ, -R228 ;  /* 0x000000ffffe4b224 */ /* 0x000fe200078e0ae4 */
[C---:B------:R-:W-:Y:S01]  /*3240*/  ISETP.GT.U32.AND P3, PT, R0.reuse, R231, PT ;  /* 0x000000e70000720c */ /* 0x040fe20003f64070 */
[----:B------:R-:W-:Y:S01]  /*3250*/  IMAD.MOV R4, RZ, RZ, -R4 ;  /* 0x000000ffff047224 */ /* 0x000fe200078e0a04 */
[----:B------:R-:W-:Y:S01]  /*3260*/  ISETP.GT.U32.AND P5, PT, R0, R232, PT ;  /* 0x000000e80000720c */ /* 0x000fe20003fa4070 */
[----:B------:R-:W-:Y:S01]  /*3270*/  IMAD.HI.U32 R5, R2, R235, RZ ;  /* 0x000000eb02057227 */ /* 0x000fe200078e00ff */
[----:B------:R-:W-:Y:S02]  /*3280*/  ISETP.GE.AND P1, PT, R12, RZ, PT ;  /* 0x000000ff0c00720c */ /* 0x000fe40003f26270 */
[----:B------:R-:W-:Y:S01]  /*3290*/  LOP3.LUT R12, R3, 0x6e, RZ, 0xfc, !PT ;  /* 0x0000006e030c7812 */ /* 0x000fe200078efcff */
[----:B------:R-:W-:Y:S01]  /*32a0*/  IMAD R233, R0, R4, R233 ;  /* 0x0000000400e97224 */ /* 0x000fe200078e02e9 */
[----:B------:R-:W-:Y:S01]  /*32b0*/  IABS R99, R102 ;  /* 0x0000006600637213 */ /* 0x000fe20000000000 */
[----:B------:R-:W-:Y:S01]  /*32c0*/  @!P6 IMAD.IADD R230, R230, 0x1, -R0 ;  /* 0x00000001e6e6e824 */ /* 0x000fe200078e0a00 */
[----:B------:R-:W-:Y:S01]  /*32d0*/  IABS R9, R12 ;  /* 0x0000000c00097213 */ /* 0x000fe20000000000 */
[----:B------:R-:W-:Y:S01]  /*32e0*/  IMAD.HI.U32 R4, R2, R7, RZ ;  /* 0x0000000702047227 */ /* 0x000fe200078e00ff */
[----:B------:R-:W-:-:S02]  /*32f0*/  ISETP.GT.U32.AND P6, PT, R0, R233, PT ;  /* 0x000000e90000720c */ /* 0x000fc40003fc4070 */
[----:B------:R-:W-:Y:S01]  /*3300*/  LOP3.LUT R104, R3, 0x15a, RZ, 0xfc, !PT ;  /* 0x0000015a03687812 */ /* 0x000fe200078efcff */
[--C-:B------:R-:W-:Y:S01]  /*3310*/  @!P3 IMAD.IADD R231, R231, 0x1, -R0.reuse ;  /* 0x00000001e7e7b824 */ /* 0x100fe200078e0a00 */
[----:B------:R-:W-:Y:S01]  /*3320*/  ISETP.GE.AND P3, PT, R10, RZ, PT ;  /* 0x000000ff0a00720c */ /* 0x000fe20003f66270 */
[----:B------:R-:W-:Y:S01]  /*3330*/  @!P5 IMAD.IADD R232, R232, 0x1, -R0 ;  /* 0x00000001e8e8d824 */ /* 0x000fe200078e0a00 */
[----:B------:R-:W-:Y:S01]  /*3340*/  @!P1 IADD3 R229, -R229, RZ, RZ ;  /* 0x000000ffe5e59210 */ /* 0x000fe20007ffe1ff */
[----:B------:R-:W-:Y:S01]  /*3350*/  IMAD.MOV R4, RZ, RZ, -R4 ;  /* 0x000000ffff047224 */ /* 0x000fe200078e0a04 */
[C---:B------:R-:W-:Y:S01]  /*3360*/  ISETP.GT.U32.AND P5, PT, R0.reuse, R231, PT ;  /* 0x000000e70000720c */ /* 0x040fe20003fa4070 */
[----:B------:R-:W-:Y:S01]  /*3370*/  IMAD.MOV R5, RZ, RZ, -R5 ;  /* 0x000000ffff057224 */ /* 0x000fe200078e0a05 */
[C---:B------:R-:W-:Y:S01]  /*3380*/  LOP3.LUT R10, R3.reuse, 0x80, RZ, 0xfc, !PT ;  /* 0x00000080030a7812 */ /* 0x040fe200078efcff */
[C---:B------:R-:W-:Y:S01]  /*3390*/  IMAD R234, R0.reuse, R4, R7 ;  /* 0x0000000400ea7224 */ /* 0x040fe200078e0207 */
[----:B------:R-:W-:Y:S01]  /*33a0*/  LOP3.LUT R112, R3, 0x166, RZ, 0xfc, !PT ;  /* 0x0000016603707812 */ /* 0x000fe200078efcff */
[----:B------:R-:W-:Y:S01]  /*33b0*/  @!P6 IMAD.IADD R233, R233, 0x1, -R0 ;  /* 0x00000001e9e9e824 */ /* 0x000fe200078e0a00 */
[C---:B------:R-:W-:Y:S01]  /*33c0*/  ISETP.GT.U32.AND P6, PT, R0.reuse, R232, PT ;  /* 0x000000e80000720c */ /* 0x040fe20003fc4070 */
[----:B------:R-:W-:Y:S01]  /*33d0*/  IMAD R235, R0, R5, R235 ;  /* 0x0000000500eb7224 */ /* 0x000fe200078e02eb */
[----:B------:R-:W-:Y:S01]  /*33e0*/  IABS R245, R10 ;  /* 0x0000000a00f57213 */ /* 0x000fe20000000000 */
[----:B------:R-:W-:Y:S01]  /*33f0*/  IMAD.HI.U32 R5, R2, R237, RZ ;  /* 0x000000ed02057227 */ /* 0x000fe200078e00ff */
[----:B------:R-:W-:-:S02]  /*3400*/  ISETP.GT.U32.AND P1, PT, R0, R233, PT ;  /* 0x000000e90000720c */ /* 0x000fc40003f24070 */
[----:B------:R-:W-:Y:S01]  /*3410*/  LOP3.LUT R110, R3, 0x164, RZ, 0xfc, !PT ;  /* 0x00000164036e7812 */ /* 0x000fe200078efcff */
[----:B------:R-:W-:Y:S01]  /*3420*/  @!P5 IMAD.IADD R231, R231, 0x1, -R0 ;  /* 0x00000001e7e7d824 */ /* 0x000fe200078e0a00 */
[----:B------:R-:W-:Y:S01]  /*3430*/  ISETP.GT.U32.AND P5, PT, R0, R234, PT ;  /* 0x000000ea0000720c */ /* 0x000fe20003fa4070 */
[----:B------:R-:W-:Y:S01]  /*3440*/  @!P2 IMAD.MOV R230, RZ, RZ, -R230 ;  /* 0x000000ffffe6a224 */ /* 0x000fe200078e0ae6 */
[----:B------:R-:W-:Y:S01]  /*3450*/  ISETP.GE.AND P2, PT, R8, RZ, PT ;  /* 0x000000ff0800720c */ /* 0x000fe20003f46270 */
[----:B------:R-:W-:Y:S01]  /*3460*/  IMAD.MOV R5, RZ, RZ, -R5 ;  /* 0x000000ffff057224 */ /* 0x000fe200078e0a05 */
[C---:B------:R-:W-:Y:S01]  /*3470*/  LOP3.LUT R8, R3.reuse, 0x72, RZ, 0xfc, !PT ;  /* 0x0000007203087812 */ /* 0x040fe200078efcff */
[----:B------:R-:W-:Y:S01]  /*3480*/  @!P6 IMAD.IADD R232, R232, 0x1, -R0 ;  /* 0x00000001e8e8e824 */ /* 0x000fe200078e0a00 */
[C---:B------:R-:W-:Y:S01]  /*3490*/  ISETP.GT.U32.AND P6, PT, R0.reuse, R235, PT ;  /* 0x000000eb0000720c */ /* 0x040fe20003fc4070 */
[----:B------:R-:W-:Y:S01]  /*34a0*/  IMAD R237, R0, R5, R237 ;  /* 0x0000000500ed7224 */ /* 0x000fe200078e02ed */
[----:B------:R-:W-:Y:S01]  /*34b0*/  IABS R7, R8 ;  /* 0x0000000800077213 */ /* 0x000fe20000000000 */
[----:B------:R-:W-:Y:S01]  /*34c0*/  IMAD.HI.U32 R4, R2, R9, RZ ;  /* 0x0000000902047227 */ /* 0x000fe200078e00ff */
[----:B------:R-:W-:-:S02]  /*34d0*/  LOP3.LUT R114, R3, 0x16a, RZ, 0xfc, !PT ;  /* 0x0000016a03727812 */ /* 0x000fc400078efcff */
[----:B------:R-:W-:Y:S01]  /*34e0*/  MOV R5, R7 ;  /* 0x0000000700057202 */ /* 0x000fe20000000f00 */
[----:B------:R-:W-:Y:S01]  /*34f0*/  @!P5 IMAD.IADD R234, R234, 0x1, -R0 ;  /* 0x00000001eaead824 */ /* 0x000fe200078e0a00 */
[C---:B------:R-:W-:Y:S01]  /*3500*/  LOP3.LUT R113, R3.reuse, 0x168, RZ, 0xfc, !PT ;  /* 0x0000016803717812 */ /* 0x040fe200078efcff */
[----:B------:R-:W-:Y:S01]  /*3510*/  @!P0 IMAD.MOV R231, RZ, RZ, -R231 ;  /* 0x000000ffffe78224 */ /* 0x000fe200078e0ae7 */
[----:B------:R-:W-:Y:S01]  /*3520*/  LOP3.LUT R116, R3, 0x16e, RZ, 0xfc, !PT ;  /* 0x0000016e03747812 */ /* 0x000fe200078efcff */
[----:B------:R-:W-:Y:S01]  /*3530*/  @!P4 IMAD.MOV R232, RZ, RZ, -R232 ;  /* 0x000000ffffe8c224 */ /* 0x000fe200078e0ae8 */
[C---:B------:R-:W-:Y:S01]  /*3540*/  ISETP.GT.U32.AND P0, PT, R0.reuse, R234, PT ;  /* 0x000000ea0000720c */ /* 0x040fe20003f04070 */
[----:B------:R-:W-:Y:S01]  /*3550*/  @!P6 IMAD.IADD R235, R235, 0x1, -R0 ;  /* 0x00000001ebebe824 */ /* 0x000fe200078e0a00 */
[C---:B------:R-:W-:Y:S01]  /*3560*/  ISETP.GT.U32.AND P4, PT, R0.reuse, R237, PT ;  /* 0x000000ed0000720c */ /* 0x040fe20003f84070 */
[----:B------:R-:W-:Y:S01]  /*3570*/  IMAD.MOV R4, RZ, RZ, -R4 ;  /* 0x000000ffff047224 */ /* 0x000fe200078e0a04 */
[----:B------:R-:W-:Y:S01]  /*3580*/  LOP3.LUT R118, R3, 0x174, RZ, 0xfc, !PT ;  /* 0x0000017403767812 */ /* 0x000fe200078efcff */
[----:B------:R-:W-:Y:S01]  /*3590*/  @!P1 IMAD.IADD R233, R233, 0x1, -R0 ;  /* 0x00000001e9e99824 */ /* 0x000fe200078e0a00 */
[C---:B------:R-:W-:Y:S01]  /*35a0*/  ISETP.GT.U32.AND P6, PT, R0.reuse, R235, PT ;  /* 0x000000eb0000720c */ /* 0x040fe20003fc4070 */
[----:B------:R-:W-:Y:S01]  /*35b0*/  IMAD R236, R0, R4, R9 ;  /* 0x0000000400ec7224 */ /* 0x000fe200078e0209 */
[----:B------:R-:W-:Y:S01]  /*35c0*/  LOP3.LUT R9, R3, 0x74, RZ, 0xfc, !PT ;  /* 0x0000007403097812 */ /* 0x000fe200078efcff */
[----:B------:R-:W-:Y:S01]  /*35d0*/  IMAD.HI.U32 R4, R2, R5, RZ ;  /* 0x0000000502047227 */ /* 0x000fe200078e00ff */
[----:B------:R-:W-:-:S02]  /*35e0*/  ISETP.GE.AND P1, PT, R11, RZ, PT ;  /* 0x000000ff0b00720c */ /* 0x000fc40003f26270 */
[----:B------:R-:W-:Y:S01]  /*35f0*/  ISETP.GT.U32.AND P5, PT, R0, R236, PT ;  /* 0x000000ec0000720c */ /* 0x000fe20003fa4070 */
[----:B------:R-:W-:Y:S01]  /*3600*/  IMAD.MOV R4, RZ, RZ, -R4 ;  /* 0x000000ffff047224 */ /* 0x000fe200078e0a04 */
[----:B------:R-:W-:Y:S01]  /*3610*/  IABS R239, R9 ;  /* 0x0000000900ef7213 */ /* 0x000fe20000000000 */
[--C-:B------:R-:W-:Y:S01]  /*3620*/  @!P0 IMAD.IADD R234, R234, 0x1, -R0.reuse ;  /* 0x00000001eaea8824 */ /* 0x100fe200078e0a00 */
[----:B------:R-:W-:Y:S01]  /*3630*/  ISETP.GE.AND P0, PT, R13, RZ, PT ;  /* 0x000000ff0d00720c */ /* 0x000fe20003f06270 */
[----:B------:R-:W-:Y:S01]  /*3640*/  @!P4 IMAD.IADD R237, R237, 0x1, -R0 ;  /* 0x00000001ededc824 */ /* 0x000fe200078e0a00 */
[----:B------:R-:W-:Y:S01]  /*3650*/  @!P3 IADD3 R233, -R233, RZ, RZ ;  /* 0x000000ffe9e9b210 */ /* 0x000fe20007ffe1ff */
[----:B------:R-:W-:Y:S01]  /*3660*/  IMAD R238, R0, R4, R5 ;  /* 0x0000000400ee7224 */ /* 0x000fe200078e0205 */
[----:B------:R-:W-:Y:S01]  /*3670*/  ISETP.GE.AND P3, PT, R12, RZ, PT ;  /* 0x000000ff0c00720c */ /* 0x000fe20003f66270 */
[----:B------:R-:W-:Y:S01]  /*3680*/  @!P2 IMAD.MOV R234, RZ, RZ, -R234 ;  /* 0x000000ffffeaa224 */ /* 0x000fe200078e0aea */
[C---:B------:R-:W-:Y:S01]  /*3690*/  ISETP.GT.U32.AND P2, PT, R0.reuse, R237, PT ;  /* 0x000000ed0000720c */ /* 0x040fe20003f44070 */
[----:B------:R-:W-:Y:S01]  /*36a0*/  @!P6 IMAD.IADD R235, R235, 0x1, -R0 ;  /* 0x00000001ebebe824 */ /* 0x000fe200078e0a00 */
[----:B------:R-:W-:Y:S01]  /*36b0*/  ISETP.GT.U32.AND P6, PT, R0, R238, PT ;  /* 0x000000ee0000720c */ /* 0x000fe20003fc4070 */
[----:B------:R-:W-:Y:S01]  /*36c0*/  IMAD.HI.U32 R4, R2, R239, RZ ;  /* 0x000000ef02047227 */ /* 0x000fe200078e00ff */
[----:B------:R-:W-:-:S02]  /*36d0*/  ISETP.GE.AND P4, PT, R8, RZ, PT ;  /* 0x000000ff0800720c */ /* 0x000fc40003f86270 */
[C---:B------:R-:W-:Y:S01]  /*36e0*/  LOP3.LUT R8, R3.reuse, 0x7a, RZ, 0xfc, !PT ;  /* 0x0000007a03087812 */ /* 0x040fe200078efcff */
[----:B------:R-:W-:Y:S01]  /*36f0*/  IMAD.MOV R4, RZ, RZ, -R4 ;  /* 0x000000ffff047224 */ /* 0x000fe200078e0a04 */
[C---:B------:R-:W-:Y:S01]  /*3700*/  LOP3.LUT R5, R3.reuse, 0x78, RZ, 0xfc, !PT ;  /* 0x0000007803057812 */ /* 0x040fe200078efcff */
[--C-:B------:R-:W-:Y:S01]  /*3710*/  @!P5 IMAD.IADD R236, R236, 0x1, -R0.reuse ;  /* 0x00000001ececd824 */ /* 0x100fe200078e0a00 */
[C---:B------:R-:W-:Y:S01]  /*3720*/  LOP3.LUT R11, R3.reuse, 0x82, RZ, 0xfc, !PT ;  /* 0x00000082030b7812 */ /* 0x040fe200078efcff */
[C---:B------:R-:W-:Y:S01]  /*3730*/  IMAD R239, R0.reuse, R4, R239 ;  /* 0x0000000400ef7224 */ /* 0x040fe200078e02ef */
[----:B------:R-:W-:Y:S01]  /*3740*/  LOP3.LUT R4, R3, 0x76, RZ, 0xfc, !PT ;  /* 0x0000007603047812 */ /* 0x000fe200078efcff */
[----:B------:R-:W-:Y:S01]  /*3750*/  @!P2 IMAD.IADD R237, R237, 0x1, -R0 ;  /* 0x00000001ededa824 */ /* 0x000fe200078e0a00 */
[----:B------:R-:W-:Y:S01]  /*3760*/  ISETP.GT.U32.AND P5, PT, R0, R236, PT ;  /* 0x000000ec0000720c */ /* 0x000fe20003fa4070 */
[----:B------:R-:W-:Y:S01]  /*3770*/  @!P1 IMAD.MOV R235, RZ, RZ, -R235 ;  /* 0x000000ffffeb9224 */ /* 0x000fe200078e0aeb */
[----:B------:R-:W-:Y:S01]  /*3780*/  @!P6 IADD3 R238, R238, -R0, RZ ;  /* 0x80000000eeeee210 */ /* 0x000fe20007ffe0ff */
[----:B------:R-:W-:Y:S01]  /*3790*/  @!P0 IMAD.MOV R237, RZ, RZ, -R237 ;  /* 0x000000ffffed8224 */ /* 0x000fe200078e0aed */
[----:B------:R-:W-:-:S02]  /*37a0*/  ISETP.GT.U32.AND P2, PT, R0, R239, PT ;  /* 0x000000ef0000720c */ /* 0x000fc40003f44070 */
[----:B------:R-:W-:Y:S02]  /*37b0*/  ISETP.GT.U32.AND P6, PT, R0, R238, PT ;  /* 0x000000ee0000720c */ /* 0x000fe40003fc4070 */
[----:B------:R-:W-:Y:S02]  /*37c0*/  ISETP.GE.AND P0, PT, R8, RZ, PT ;  /* 0x000000ff0800720c */ /* 0x000fe40003f06270 */
[----:B------:R-:W-:Y:S02]  /*37d0*/  IABS R7, R4 ;  /* 0x0000000400077213 */ /* 0x000fe40000000000 */
[----:B------:R-:W-:Y:S01]  /*37e0*/  IABS R8, R8 ;  /* 0x0000000800087213 */ /* 0x000fe20000000000 */
[--C-:B------:R-:W-:Y:S01]  /*37f0*/  @!P5 IMAD.IADD R236, R236, 0x1, -R0.reuse ;  /* 0x00000001ececd824 */ /* 0x100fe200078e0a00 */
[----:B------:R-:W-:Y:S02]  /*3800*/  ISETP.GE.AND P5, PT, R9, RZ, PT ;  /* 0x000000ff0900720c */ /* 0x000fe40003fa6270 */
[----:B------:R-:W-:Y:S01]  /*3810*/  LOP3.LUT R9, R3, 0x7c, RZ, 0xfc, !PT ;  /* 0x0000007c03097812 */ /* 0x000fe200078efcff */
[--C-:B------:R-:W-:Y:S01]  /*3820*/  @!P2 IMAD.IADD R239, R239, 0x1, -R0.reuse ;  /* 0x00000001efefa824 */ /* 0x100fe200078e0a00 */
[----:B------:R-:W-:Y:S01]  /*3830*/  ISETP.GE.AND P1, PT, R4, RZ, PT ;  /* 0x000000ff0400720c */ /* 0x000fe20003f26270 */
[----:B------:R-:W-:Y:S01]  /*3840*/  @!P6 IMAD.IADD R238, R238, 0x1, -R0 ;  /* 0x00000001eeeee824 */ /* 0x000fe200078e0a00 */
[----:B------:R-:W-:Y:S01]  /*3850*/  ISETP.GE.AND P6, PT, R9, RZ, PT ;  /* 0x000000ff0900720c */ /* 0x000fe20003fc6270 */
[----:B------:R-:W-:Y:S01]  /*3860*/  IMAD.HI.U32 R4, R2, R7, RZ ;  /* 0x0000000702047227 */ /* 0x000fe200078e00ff */
[----:B------:R-:W-:-:S02]  /*3870*/  IABS R243, R9 ;  /* 0x0000000900f37213 */ /* 0x000fc40000000000 */
[----:B------:R-:W-:Y:S01]  /*3880*/  ISETP.GT.U32.AND P2, PT, R0, R239, PT ;  /* 0x000000ef0000720c */ /* 0x000fe20003f44070 */
[----:B------:R-:W-:Y:S01]  /*3890*/  @!P3 IMAD.MOV R236, RZ, RZ, -R236 ;  /* 0x000000ffffecb224 */ /* 0x000fe200078e0aec */
[----:B------:R-:W-:Y:S01]  /*38a0*/  MOV R9, R8 ;  /* 0x0000000800097202 */ /* 0x000fe20000000f00 */
[----:B------:R-:W-:Y:S01]  /*38b0*/  IMAD.MOV R240, RZ, RZ, -R4 ;  /* 0x000000fffff07224 */ /* 0x000fe200078e0a04 */
[----:B------:R-:W-:Y:S01]  /*38c0*/  ISETP.GE.AND P3, PT, R5, RZ, PT ;  /* 0x000000ff0500720c */ /* 0x000fe20003f66270 */
[----:B------:R-:W-:Y:S01]  /*38d0*/  @!P4 IMAD.MOV R238, RZ, RZ, -R238 ;  /* 0x000000ffffeec224 */ /* 0x000fe200078e0aee */
[----:B------:R-:W-:Y:S01]  /*38e0*/  IABS R241, R5 ;  /* 0x0000000500f17213 */ /* 0x000fe20000000000 */
[----:B------:R-:W-:Y:S01]  /*38f0*/  IMAD.HI.U32 R5, R2, R9, RZ ;  /* 0x0000000902057227 */ /* 0x000fe200078e00ff */
[----:B------:R-:W-:Y:S02]  /*3900*/  IABS R8, R11 ;  /* 0x0000000b00087213 */ /* 0x000fe40000000000 */
[C---:B------:R-:W-:Y:S01]  /*3910*/  LOP3.LUT R12, R3.reuse, 0x84, RZ, 0xfc, !PT ;  /* 0x00000084030c7812 */ /* 0x040fe200078efcff */
[C---:B------:R-:W-:Y:S01]  /*3920*/  IMAD R240, R0.reuse, R240, R7 ;  /* 0x000000f000f07224 */ /* 0x040fe200078e0207 */
[----:B------:R-:W-:Y:S01]  /*3930*/  LOP3.LUT R13, R3, 0x9e, RZ, 0xfc, !PT ;  /* 0x0000009e030d7812 */ /* 0x000fe200078efcff */
[----:B------:R-:W-:Y:S01]  /*3940*/  IMAD.MOV R5, RZ, RZ, -R5 ;  /* 0x000000ffff057224 */ /* 0x000fe200078e0a05 */
[----:B------:R-:W-:Y:S01]  /*3950*/  IABS R247, R12 ;  /* 0x0000000c00f77213 */ /* 0x000fe20000000000 */
[----:B------:R-:W-:Y:S01]  /*3960*/  @!P2 IMAD.IADD R239, R239, 0x1, -R0 ;  /* 0x00000001efefa824 */ /* 0x000fe200078e0a00 */
[C---:B------:R-:W-:Y:S01]  /*3970*/  ISETP.GT.U32.AND P4, PT, R0.reuse, R240, PT ;  /* 0x000000f00000720c */ /* 0x040fe20003f84070 */
[----:B------:R-:W-:Y:S01]  /*3980*/  IMAD R242, R0, R5, R9 ;  /* 0x0000000500f27224 */ /* 0x000fe200078e0209 */
[----:B------:R-:W-:Y:S01]  /*3990*/  LOP3.LUT R9, R3, 0x7e, RZ, 0xfc, !PT ;  /* 0x0000007e03097812 */ /* 0x000fe200078efcff */
[----:B------:R-:W-:Y:S01]  /*39a0*/  IMAD.HI.U32 R4, R2, R241, RZ ;  /* 0x000000f102047227 */ /* 0x000fe200078e00ff */
[----:B------:R-:W-:-:S02]  /*39b0*/  @!P5 IADD3 R239, -R239, RZ, RZ ;  /* 0x000000ffefefd210 */ /* 0x000fc40007ffe1ff */
[----:B------:R-:W-:Y:S01]  /*39c0*/  ISETP.GT.U32.AND P5, PT, R0, R242, PT ;  /* 0x000000f20000720c */ /* 0x000fe20003fa4070 */
[----:B------:R-:W-:Y:S01]  /*39d0*/  IMAD.MOV R7, RZ, RZ, -R4 ;  /* 0x000000ffff077224 */ /* 0x000fe200078e0a04 */
[----:B------:R-:W-:Y:S01]  /*39e0*/  IABS R187, R13 ;  /* 0x0000000d00bb7213 */ /* 0x000fe20000000000 */
[----:B------:R-:W-:Y:S01]  /*39f0*/  IMAD.HI.U32 R4, R2, R243, RZ ;  /* 0x000000f302047227 */ /* 0x000fe200078e00ff */
[----:B------:R-:W-:Y:S02]  /*3a00*/  IABS R115, R118 ;  /* 0x0000007600737213 */ /* 0x000fe40000000000 */
[C---:B------:R-:W-:Y:S01]  /*3a10*/  LOP3.LUT R120, R3.reuse, 0x178, RZ, 0xfc, !PT ;  /* 0x0000017803787812 */ /* 0x040fe200078efcff */
[----:B------:R-:W-:Y:S01]  /*3a20*/  @!P4 IMAD.IADD R240, R240, 0x1, -R0 ;  /* 0x00000001f0f0c824 */ /* 0x000fe200078e0a00 */
[----:B------:R-:W-:Y:S01]  /*3a30*/  LOP3.LUT R122, R3, 0x17e, RZ, 0xfc, !PT ;  /* 0x0000017e037a7812 */ /* 0x000fe200078efcff */
[C---:B------:R-:W-:Y:S01]  /*3a40*/  IMAD R241, R0.reuse, R7, R241 ;  /* 0x0000000700f17224 */ /* 0x040fe200078e02f1 */
[----:B------:R-:W-:Y:S01]  /*3a50*/  IABS R7, R9 ;  /* 0x0000000900077213 */ /* 0x000fe20000000000 */
[----:B------:R-:W-:Y:S01]  /*3a60*/  IMAD.MOV R4, RZ, RZ, -R4 ;  /* 0x000000ffff047224 */ /* 0x000fe200078e0a04 */
[----:B------:R-:W-:Y:S01]  /*3a70*/  ISETP.GT.U32.AND P4, PT, R0, R240, PT ;  /* 0x000000f00000720c */ /* 0x000fe20003f84070 */
[----:B------:R-:W-:Y:S01]  /*3a80*/  @!P5 IMAD.IADD R242, R242, 0x1, -R0 ;  /* 0x00000001f2f2d824 */ /* 0x000fe200078e0a00 */
[----:B------:R-:W-:Y:S01]  /*3a90*/  ISETP.GT.U32.AND P2, PT, R0, R241, PT ;  /* 0x000000f10000720c */ /* 0x000fe20003f44070 */
[----:B------:R-:W-:Y:S01]  /*3aa0*/  IMAD.HI.U32 R5, R2, R245, RZ ;  /* 0x000000f502057227 */ /* 0x000fe200078e00ff */
[----:B------:R-:W-:-:S02]  /*3ab0*/  IABS R117, R120 ;  /* 0x0000007800757213 */ /* 0x000fc40000000000 */
[C---:B------:R-:W-:Y:S01]  /*3ac0*/  ISETP.GT.U32.AND P5, PT, R0.reuse, R242, PT ;  /* 0x000000f20000720c */ /* 0x040fe20003fa4070 */
[----:B------:R-:W-:Y:S01]  /*3ad0*/  IMAD R243, R0, R4, R243 ;  /* 0x0000000400f37224 */ /* 0x000fe200078e02f3 */
[C---:B------:R-:W-:Y:S01]  /*3ae0*/  LOP3.LUT R124, R3.reuse, 0x182, RZ, 0xfc, !PT ;  /* 0x00000182037c7812 */ /* 0x040fe200078efcff */
[----:B------:R-:W-:Y:S01]  /*3af0*/  IMAD.MOV R5, RZ, RZ, -R5 ;  /* 0x000000ffff057224 */ /* 0x000fe200078e0a05 */
[C---:B------:R-:W-:Y:S01]  /*3b00*/  LOP3.LUT R126, R3.reuse, 0x184, RZ, 0xfc, !PT ;  /* 0x00000184037e7812 */ /* 0x040fe200078efcff */
[----:B------:R-:W-:Y:S01]  /*3b10*/  IMAD.HI.U32 R4, R2, R7, RZ ;  /* 0x0000000702047227 */ /* 0x000fe200078e00ff */
[----:B------:R-:W-:Y:S02]  /*3b20*/  IABS R123, R124 ;  /* 0x0000007c007b7213 */ /* 0x000fe40000000000 */
[C---:B------:R-:W-:Y:S01]  /*3b30*/  LOP3.LUT R128, R3.reuse, 0x186, RZ, 0xfc, !PT ;  /* 0x0000018603807812 */ /* 0x040fe200078efcff */
[--C-:B------:R-:W-:Y:S01]  /*3b40*/  @!P4 IMAD.IADD R240, R240, 0x1, -R0.reuse ;  /* 0x00000001f0f0c824 */ /* 0x100fe200078e0a00 */
[C---:B------:R-:W-:Y:S01]  /*3b50*/  ISETP.GT.U32.AND P4, PT, R0.reuse, R243, PT ;  /* 0x000000f30000720c */ /* 0x040fe20003f84070 */
[----:B------:R-:W-:Y:S01]  /*3b60*/  IMAD R245, R0, R5, R245 ;  /* 0x0000000500f57224 */ /* 0x000fe200078e02f5 */
[----:B------:R-:W-:Y:S01]  /*3b70*/  IABS R125, R128 ;  /* 0x00000080007d7213 */ /* 0x000fe20000000000 */
[----:B------:R-:W-:Y:S01]  /*3b80*/  @!P5 IMAD.IADD R242, R242, 0x1, -R0 ;  /* 0x00000001f2f2d824 */ /* 0x000fe200078e0a00 */
[----:B------:R-:W-:Y:S01]  /*3b90*/  LOP3.LUT R130, R3, 0x18a, RZ, 0xfc, !PT ;  /* 0x0000018a03827812 */ /* 0x000fe200078efcff */
[----:B------:R-:W-:Y:S01]  /*3ba0*/  IMAD.MOV R4, RZ, RZ, -R4 ;  /* 0x000000ffff047224 */ /* 0x000fe200078e0a04 */
[C---:B------:R-:W-:Y:S01]  /*3bb0*/  ISETP.GT.U32.AND P5, PT, R0.reuse, R245, PT ;  /* 0x000000f50000720c */ /* 0x040fe20003fa4070 */
[----:B------:R-:W-:Y:S01]  /*3bc0*/  @!P2 IMAD.IADD R241, R241, 0x1, -R0 ;  /* 0x00000001f1f1a824 */ /* 0x000fe200078e0a00 */
[----:B------:R-:W-:Y:S01]  /*3bd0*/  LOP3.LUT R132, R3, 0x18c, RZ, 0xfc, !PT ;  /* 0x0000018c03847812 */ /* 0x000fe200078efcff */
[C---:B------:R-:W-:Y:S01]  /*3be0*/  IMAD R244, R0.reuse, R4, R7 ;  /* 0x0000000400f47224 */ /* 0x040fe200078e0207 */
[----:B------:R-:W-:Y:S01]  /*3bf0*/  MOV R7, R8 ;  /* 0x0000000800077202 */ /* 0x000fe20000000f00 */
[----:B------:R-:W-:Y:S01]  /*3c00*/  @!P1 IMAD.MOV R240, RZ, RZ, -R240 ;  /* 0x000000fffff09224 */ /* 0x000fe200078e0af0 */
[----:B------:R-:W-:Y:S01]  /*3c10*/  ISETP.GT.U32.AND P2, PT, R0, R241, PT ;  /* 0x000000f10000720c */ /* 0x000fe20003f44070 */
[----:B------:R-:W-:Y:S01]  /*3c20*/  @!P4 IMAD.IADD R243, R243, 0x1, -R0 ;  /* 0x00000001f3f3c824 */ /* 0x000fe200078e0a00 */
[----:B------:R-:W-:Y:S01]  /*3c30*/  LOP3.LUT R8, R3, 0x86, RZ, 0xfc, !PT ;  /* 0x0000008603087812 */ /* 0x000fe200078efcff */
[----:B------:R-:W-:Y:S01]  /*3c40*/  IMAD.HI.U32 R4, R2, R7, RZ ;  /* 0x0000000702047227 */ /* 0x000fe200078e00ff */
[----:B------:R-:W-:-:S02]  /*3c50*/  ISETP.GE.AND P4, PT, R9, RZ, PT ;  /* 0x000000ff0900720c */ /* 0x000fc40003f86270 */
[----:B------:R-:W-:Y:S01]  /*3c60*/  IABS R9, R8 ;  /* 0x0000000800097213 */ /* 0x000fe20000000000 */
[----:B------:R-:W-:Y:S01]  /*3c70*/  @!P5 IMAD.IADD R245, R245, 0x1, -R0 ;  /* 0x00000001f5f5d824 */ /* 0x000fe200078e0a00 */
[----:B------:R-:W-:Y:S01]  /*3c80*/  ISETP.GT.U32.AND P1, PT, R0, R243, PT ;  /* 0x000000f30000720c */ /* 0x000fe20003f24070 */
[----:B------:R-:W-:Y:S01]  /*3c90*/  IMAD.MOV R4, RZ, RZ, -R4 ;  /* 0x000000ffff047224 */ /* 0x000fe200078e0a04 */
[----:B------:R-:W-:Y:S01]  /*3ca0*/  IABS R127, R130 ;  /* 0x00000082007f7213 */ /* 0x000fe20000000000 */
[----:B------:R-:W-:Y:S01]  /*3cb0*/  IMAD.HI.U32 R5, R2, R247, RZ ;  /* 0x000000f702057227 */ /* 0x000fe200078e00ff */
[C---:B------:R-:W-:Y:S02]  /*3cc0*/  ISETP.GT.U32.AND P5, PT, R0.reuse, R245, PT ;  /* 0x000000f50000720c */ /* 0x040fe40003fa4070 */
[----:B------:R-:W-:Y:S01]  /*3cd0*/  IABS R129, R132 ;  /* 0x0000008400817213 */ /* 0x000fe20000000000 */
[C---:B------:R-:W-:Y:S01]  /*3ce0*/  IMAD R246, R0.reuse, R4, R7 ;  /* 0x0000000400f67224 */ /* 0x040fe200078e0207 */
[----:B------:R-:W-:Y:S01]  /*3cf0*/  LOP3.LUT R133, R3, 0x18e, RZ, 0xfc, !PT ;  /* 0x0000018e03857812 */ /* 0x000fe200078efcff */
[----:B------:R-:W-:Y:S01]  /*3d00*/  @!P2 IMAD.IADD R241, R241, 0x1, -R0 ;  /* 0x00000001f1f1a824 */ /* 0x000fe200078e0a00 */
[----:B------:R-:W-:Y:S01]  /*3d10*/  ISETP.GT.U32.AND P2, PT, R0, R244, PT ;  /* 0x000000f40000720c */ /* 0x000fe20003f44070 */
[----:B------:R-:W-:Y:S01]  /*3d20*/  IMAD.HI.U32 R4, R2, R9, RZ ;  /* 0x0000000902047227 */ /* 0x000fe200078e00ff */
[----:B------:R-:W-:-:S02]  /*3d30*/  IABS R131, R133 ;  /* 0x0000008500837213 */ /* 0x000fc40000000000 */
[C---:B------:R-:W-:Y:S01]  /*3d40*/  LOP3.LUT R134, R3.reuse, 0x192, RZ, 0xfc, !PT ;  /* 0x0000019203867812 */ /* 0x040fe200078efcff */
[----:B------:R-:W-:Y:S01]  /*3d50*/  IMAD.MOV R5, RZ, RZ, -R5 ;  /* 0x000000ffff057224 */ /* 0x000fe200078e0a05 */
[C---:B------:R-:W-:Y:S01]  /*3d60*/  LOP3.LUT R135, R3.reuse, 0x196, RZ, 0xfc, !PT ;  /* 0x0000019603877812 */ /* 0x040fe200078efcff */
[----:B------:R-:W-:Y:S01]  /*3d70*/  IMAD.MOV R4, RZ, RZ, -R4 ;  /* 0x000000ffff047224 */ /* 0x000fe200078e0a04 */
[C---:B------:R-:W-:Y:S01]  /*3d80*/  LOP3.LUT R147, R3.reuse, 0x1a2, RZ, 0xfc, !PT ;  /* 0x000001a203937812 */ /* 0x040fe200078efcff */
[C---:B------:R-:W-:Y:S01]  /*3d90*/  IMAD R247, R0.reuse, R5, R247 ;  /* 0x0000000500f77224 */ /* 0x040fe200078e02f7 */
[----:B------:R-:W-:Y:S01]  /*3da0*/  LOP3.LUT R144, R3, 0x1a4, RZ, 0xfc, !PT ;  /* 0x000001a403907812 */ /* 0x000fe200078efcff */
[--C-:B------:R-:W-:Y:S01]  /*3db0*/  @!P1 IMAD.IADD R243, R243, 0x1, -R0.reuse ;  /* 0x00000001f3f39824 */ /* 0x100fe200078e0a00 */
[C---:B------:R-:W-:Y:S01]  /*3dc0*/  ISETP.GT.U32.AND P1, PT, R0.reuse, R246, PT ;  /* 0x000000f60000720c */ /* 0x040fe20003f24070 */
[----:B------:R-:W-:Y:S01]  /*3dd0*/  IMAD R248, R0, R4, R9 ;  /* 0x0000000400f87224 */ /* 0x000fe200078e0209 */
[----:B------:R-:W-:Y:S01]  /*3de0*/  @!P2 IADD3 R244, R244, -R0, RZ ;  /* 0x80000000f4f4a210 */ /* 0x000fe20007ffe0ff */
[----:B------:R-:W-:Y:S01]  /*3df0*/  @!P6 IMAD.MOV R243, RZ, RZ, -R243 ;  /* 0x000000fffff3e224 */ /* 0x000fe200078e0af3 */
[C---:B------:R-:W-:Y:S01]  /*3e00*/  ISETP.GT.U32.AND P6, PT, R0.reuse, R247, PT ;  /* 0x000000f70000720c */ /* 0x040fe20003fc4070 */
[----:B------:R-:W-:Y:S01]  /*3e10*/  @!P5 IMAD.IADD R245, R245, 0x1, -R0 ;  /* 0x00000001f5f5d824 */ /* 0x000fe200078e0a00 */
[----:B------:R-:W-:Y:S01]  /*3e20*/  ISETP.GT.U32.AND P5, PT, R0, R248, PT ;  /* 0x000000f80000720c */ /* 0x000fe20003fa4070 */
[----:B------:R-:W-:Y:S01]  /*3e30*/  @!P0 IMAD.MOV R242, RZ, RZ, -R242 ;  /* 0x000000fffff28224 */ /* 0x000fe200078e0af2 */
[----:B------:R-:W-:Y:S01]  /*3e40*/  ISETP.GE.AND P2, PT, R10, RZ, PT ;  /* 0x000000ff0a00720c */ /* 0x000fe20003f46270 */
[----:B------:R-:W-:Y:S01]  /*3e50*/  @!P3 IMAD.MOV R241, RZ, RZ, -R241 ;  /* 0x000000fffff1b224 */ /* 0x000fe200078e0af1 */
[----:B------:R-:W-:-:S02]  /*3e60*/  LOP3.LUT R10, R3, 0x88, RZ, 0xfc, !PT ;  /* 0x00000088030a7812 */ /* 0x000fc400078efcff */
[----:B------:R-:W-:Y:S01]  /*3e70*/  ISETP.GE.AND P0, PT, R11, RZ, PT ;  /* 0x000000ff0b00720c */ /* 0x000fe20003f06270 */
[--C-:B------:R-:W-:Y:S01]  /*3e80*/  @!P1 IMAD.IADD R246, R246, 0x1, -R0.reuse ;  /* 0x00000001f6f69824 */ /* 0x100fe200078e0a00 */
[----:B------:R-:W-:Y:S02]  /*3e90*/  IABS R249, R10 ;  /* 0x0000000a00f97213 */ /* 0x000fe40000000000 */
[----:B------:R-:W-:Y:S01]  /*3ea0*/  ISETP.GT.U32.AND P3, PT, R0, R244, PT ;  /* 0x000000f40000720c */ /* 0x000fe20003f64070 */
[--C-:B------:R-:W-:Y:S01]  /*3eb0*/  @!P6 IMAD.IADD R247, R247, 0x1, -R0.reuse ;  /* 0x00000001f7f7e824 */ /* 0x100fe200078e0a00 */
[C---:B------:R-:W-:Y:S01]  /*3ec0*/  LOP3.LUT R11, R3.reuse, 0x8a, RZ, 0xfc, !PT ;  /* 0x0000008a030b7812 */ /* 0x040fe200078efcff */
[----:B------:R-:W-:Y:S01]  /*3ed0*/  IMAD.HI.U32 R4, R2, R249, RZ ;  /* 0x000000f902047227 */ /* 0x000fe200078e00ff */
[----:B------:R-:W-:Y:S02]  /*3ee0*/  ISETP.GT.U32.AND P6, PT, R0, R246, PT ;  /* 0x000000f60000720c */ /* 0x000fe40003fc4070 */
[----:B------:R-:W-:Y:S01]  /*3ef0*/  IABS R7, R11 ;  /* 0x0000000b00077213 */ /* 0x000fe20000000000 */
[----:B------:R-:W-:Y:S01]  /*3f00*/  @!P5 IMAD.IADD R248, R248, 0x1, -R0 ;  /* 0x00000001f8f8d824 */ /* 0x000fe200078e0a00 */
[----:B------:R-:W-:Y:S01]  /*3f10*/  ISETP.GE.AND P1, PT, R8, RZ, PT ;  /* 0x000000ff0800720c */ /* 0x000fe20003f26270 */
[----:B------:R-:W-:Y:S01]  /*3f20*/  IMAD.MOV R5, RZ, RZ, -R4 ;  /* 0x000000ffff057224 */ /* 0x000fe200078e0a04 */
[----:B------:R-:W-:Y:S01]  /*3f30*/  LOP3.LUT R8, R3, 0x8c, RZ, 0xfc, !PT ;  /* 0x0000008c03087812 */ /* 0x000fe200078efcff */
[----:B------:R-:W-:Y:S01]  /*3f40*/  IMAD.HI.U32 R4, R2, R7, RZ ;  /* 0x0000000702047227 */ /* 0x000fe200078e00ff */
[----:B------:R-:W-:-:S02]  /*3f50*/  ISETP.GT.U32.AND P5, PT, R0, R248, PT ;  /* 0x000000f80000720c */ /* 0x000fc40003fa4070 */
[----:B------:R-:W-:Y:S01]  /*3f60*/  @!P3 IADD3 R244, R244, -R0, RZ ;  /* 0x80000000f4f4b210 */ /* 0x000fe20007ffe0ff */
[----:B------:R-:W-:Y:S01]  /*3f70*/  IMAD R249, R0, R5, R249 ;  /* 0x0000000500f97224 */ /* 0x000fe200078e02f9 */
[----:B------:R-:W-:Y:S01]  /*3f80*/  IADD3 R4, -R4, RZ, RZ ;  /* 0x000000ff04047210 */ /* 0x000fe20007ffe1ff */
[----:B------:R-:W-:Y:S01]  /*3f90*/  @!P6 IMAD.IADD R246, R246, 0x1, -R0 ;  /* 0x00000001f6f6e824 */ /* 0x000fe200078e0a00 */
[----:B------:R-:W-:Y:S01]  /*3fa0*/  ISETP.GE.AND P3, PT, R12, RZ, PT ;  /* 0x000000ff0c00720c */ /* 0x000fe20003f66270 */
[----:B------:R-:W-:Y:S01]  /*3fb0*/  @!P4 IMAD.MOV R244, RZ, RZ, -R244 ;  /* 0x000000fffff4c224 */ /* 0x000fe200078e0af4 */
[C---:B------:R-:W-:Y:S01]  /*3fc0*/  ISETP.GT.U32.AND P4, PT, R0.reuse, R247, PT ;  /* 0x000000f70000720c */ /* 0x040fe20003f84070 */
[C---:B------:R-:W-:Y:S01]  /*3fd0*/  IMAD R250, R0.reuse, R4, R7 ;  /* 0x0000000400fa7224 */ /* 0x040fe200078e0207 */
[----:B------:R-:W-:Y:S01]  /*3fe0*/  ISETP.GT.U32.AND P6, PT, R0, R249, PT ;  /* 0x000000f90000720c */ /* 0x000fe20003fc4070 */
[----:B------:R-:W-:Y:S01]  /*3ff0*/  @!P2 IMAD.MOV R245, RZ, RZ, -R245 ;  /* 0x000000fffff5a224 */ /* 0x000fe200078e0af5 */
[----:B------:R-:W-:Y:S01]  /*4000*/  LOP3.LUT R12, R3, 0x8e, RZ, 0xfc, !PT ;  /* 0x0000008e030c7812 */ /* 0x000fe200078efcff */
[----:B------:R-:W-:Y:S01]  /*4010*/  @!P5 IMAD.IADD R248, R248, 0x1, -R0 ;  /* 0x00000001f8f8d824 */ /* 0x000fe200078e0a00 */
[----:B------:R-:W-:Y:S01]  /*4020*/  ISETP.GT.U32.AND P5, PT, R0, R250, PT ;  /* 0x000000fa0000720c */ /* 0x000fe20003fa4070 */
[----:B------:R-:W-:Y:S01]  /*4030*/  @!P0 IMAD.MOV R246, RZ, RZ, -R246 ;  /* 0x000000fffff68224 */ /* 0x000fe200078e0af6 */
[----:B------:R-:W-:Y:S01]  /*4040*/  IABS R9, R12 ;  /* 0x0000000c00097213 */ /* 0x000fe20000000000 */
[----:B------:R-:W-:Y:S01]  /*4050*/  @!P1 IMAD.MOV R248, RZ, RZ, -R248 ;  /* 0x000000fffff89224 */ /* 0x000fe200078e0af8 */
[----:B------:R-:W-:-:S02]  /*4060*/  IABS R181, R8 ;  /* 0x0000000800b57213 */ /* 0x000fc40000000000 */
[----:B------:R-:W-:Y:S01]  /*4070*/  ISETP.GE.AND P1, PT, R8, RZ, PT ;  /* 0x000000ff0800720c */ /* 0x000fe20003f26270 */
[--C-:B------:R-:W-:Y:S01]  /*4080*/  @!P4 IMAD.IADD R247, R247, 0x1, -R0.reuse ;  /* 0x00000001f7f7c824 */ /* 0x100fe200078e0a00 */
[----:B------:R-:W-:Y:S01]  /*4090*/  ISETP.GE.AND P4, PT, R10, RZ, PT ;  /* 0x000000ff0a00720c */ /* 0x000fe20003f86270 */
[C---:B------:R-:W-:Y:S01]  /*40a0*/  IMAD.HI.U32 R5, R2.reuse, R9, RZ ;  /* 0x0000000902057227 */ /* 0x040fe200078e00ff */
[C---:B------:R-:W-:Y:S02]  /*40b0*/  LOP3.LUT R10, R3.reuse, 0x90, RZ, 0xfc, !PT ;  /* 0x00000090030a7812 */ /* 0x040fe400078efcff */
[----:B------:R-:W-:Y:S01]  /*40c0*/  LOP3.LUT R8, R3, 0x96, RZ, 0xfc, !PT ;  /* 0x0000009603087812 */ /* 0x000fe200078efcff */
[----:B------:R-:W-:Y:S01]  /*40d0*/  @!P6 IMAD.IADD R249, R249, 0x1, -R0 ;  /* 0x00000001f9f9e824 */ /* 0x000fe200078e0a00 */
[----:B------:R-:W-:Y:S01]  /*40e0*/  ISETP.GE.AND P6, PT, R11, RZ, PT ;  /* 0x000000ff0b00720c */ /* 0x000fe20003fc6270 */
[----:B------:R-:W-:Y:S01]  /*40f0*/  IMAD.HI.U32 R4, R2, R181, RZ ;  /* 0x000000b502047227 */ /* 0x000fe200078e00ff */
[----:B------:R-:W-:-:S02]  /*4100*/  LOP3.LUT R11, R3, 0x92, RZ, 0xfc, !PT ;  /* 0x00000092030b7812 */ /* 0x000fc400078efcff */
[----:B------:R-:W-:Y:S01]  /*4110*/  @!P5 IADD3 R250, R250, -R0, RZ ;  /* 0x80000000fafad210 */ /* 0x000fe20007ffe0ff */
[----:B------:R-:W-:Y:S01]  /*4120*/  IMAD.MOV R5, RZ, RZ, -R5 ;  /* 0x000000ffff057224 */ /* 0x000fe200078e0a05 */
[----:B------:R-:W-:Y:S01]  /*4130*/  IABS R183, R10 ;  /* 0x0000000a00b77213 */ /* 0x000fe20000000000 */
[----:B------:R-:W-:Y:S01]  /*4140*/  IMAD.MOV R4, RZ, RZ, -R4 ;  /* 0x000000ffff047224 */ /* 0x000fe200078e0a04 */
[C---:B------:R-:W-:Y:S01]  /*4150*/  ISETP.GT.U32.AND P5, PT, R0.reuse, R249, PT ;  /* 0x000000f90000720c */ /* 0x040fe20003fa4070 */
[C---:B------:R-:W-:Y:S01]  /*4160*/  IMAD R182, R0.reuse, R5, R9 ;  /* 0x0000000500b67224 */ /* 0x040fe200078e0209 */
[----:B------:R-:W-:Y:S01]  /*4170*/  IABS R7, R11 ;  /* 0x0000000b00077213 */ /* 0x000fe20000000000 */
[C---:B------:R-:W-:Y:S01]  /*4180*/  IMAD R181, R0.reuse, R4, R181 ;  /* 0x0000000400b57224 */ /* 0x040fe200078e02b5 */
[----:B------:R-:W-:Y:S01]  /*4190*/  ISETP.GT.U32.AND P2, PT, R0, R250, PT ;  /* 0x000000fa0000720c */ /* 0x000fe20003f44070 */
[----:B------:R-:W-:Y:S01]  /*41a0*/  IMAD.HI.U32 R4, R2, R183, RZ ;  /* 0x000000b702047227 */ /* 0x000fe200078e00ff */
[----:B------:R-:W-:-:S02]  /*41b0*/  IABS R191, R8 ;  /* 0x0000000800bf7213 */ /* 0x000fc40000000000 */
[----:B------:R-:W-:Y:S01]  /*41c0*/  ISETP.GT.U32.AND P0, PT, R0, R181, PT ;  /* 0x000000b50000720c */ /* 0x000fe20003f04070 */
[----:B------:R-:W-:Y:S01]  /*41d0*/  IMAD.HI.U32 R5, R2, R7, RZ ;  /* 0x0000000702057227 */ /* 0x000fe200078e00ff */
[----:B------:R-:W-:Y:S02]  /*41e0*/  IABS R141, R144 ;  /* 0x00000090008d7213 */ /* 0x000fe40000000000 */
[----:B------:R-:W-:Y:S01]  /*41f0*/  LOP3.LUT R146, R3, 0x1a6, RZ, 0xfc, !PT ;  /* 0x000001a603927812 */ /* 0x000fe200078efcff */
[----:B------:R-:W-:Y:S01]  /*4200*/  @!P3 IMAD.MOV R247, RZ, RZ, -R247 ;  /* 0x000000fffff7b224 */ /* 0x000fe200078e0af7 */
[----:B------:R-:W-:Y:S01]  /*4210*/  ISETP.GT.U32.AND P3, PT, R0, R182, PT ;  /* 0x000000b60000720c */ /* 0x000fe20003f64070 */
[----:B------:R-:W-:Y:S01]  /*4220*/  IMAD.MOV R4, RZ, RZ, -R4 ;  /* 0x000000ffff047224 */ /* 0x000fe200078e0a04 */
[----:B------:R-:W-:Y:S01]  /*4230*/  IADD3 R5, -R5, RZ, RZ ;  /* 0x000000ff05057210 */ /* 0x000fe20007ffe1ff */
[--C-:B------:R-:W-:Y:S01]  /*4240*/  @!P5 IMAD.IADD R249, R249, 0x1, -R0.reuse ;  /* 0x00000001f9f9d824 */ /* 0x100fe200078e0a00 */
[----:B------:R-:W-:Y:S01]  /*4250*/  ISETP.GE.AND P5, PT, R12, RZ, PT ;  /* 0x000000ff0c00720c */ /* 0x000fe20003fa6270 */
[----:B------:R-:W-:Y:S01]  /*4260*/  IMAD R183, R0, R4, R183 ;  /* 0x0000000400b77224 */ /* 0x000fe200078e02b7 */
[C---:B------:R-:W-:Y:S01]  /*4270*/  LOP3.LUT R12, R3.reuse, 0x9c, RZ, 0xfc, !PT ;  /* 0x0000009c030c7812 */ /* 0x040fe200078efcff */
[--C-:B------:R-:W-:Y:S01]  /*4280*/  @!P2 IMAD.IADD R250, R250, 0x1, -R0.reuse ;  /* 0x00000001fafaa824 */ /* 0x100fe200078e0a00 */
[----:B------:R-:W-:Y:S01]  /*4290*/  ISETP.GE.AND P2, PT, R10, RZ, PT ;  /* 0x000000ff0a00720c */ /* 0x000fe20003f46270 */
[C---:B------:R-:W-:Y:S01]  /*42a0*/  IMAD R184, R0.reuse, R5, R7 ;  /* 0x0000000500b87224 */ /* 0x040fe200078e0207 */
[----:B------:R-:W-:Y:S01]  /*42b0*/  LOP3.LUT R5, R3, 0x94, RZ, 0xfc, !PT ;  /* 0x0000009403057812 */ /* 0x000fe200078efcff */
[----:B------:R-:W-:Y:S01]  /*42c0*/  @!P4 IMAD.MOV R249, RZ, RZ, -R249 ;  /* 0x000000fffff9c224 */ /* 0x000fe200078e0af9 */
[----:B------:R-:W-:Y:S01]  /*42d0*/  ISETP.GT.U32.AND P4, PT, R0, R183, PT ;  /* 0x000000b70000720c */ /* 0x000fe20003f84070 */
[----:B------:R-:W-:Y:S01]  /*42e0*/  @!P3 IMAD.IADD R182, R182, 0x1, -R0 ;  /* 0x00000001b6b6b824 */ /* 0x000fe200078e0a00 */
[----:B------:R-:W-:Y:S01]  /*42f0*/  IABS R189, R5 ;  /* 0x0000000500bd7213 */ /* 0x000fe20000000000 */
[----:B------:R-:W-:Y:S01]  /*4300*/  @!P6 IMAD.MOV R250, RZ, RZ, -R250 ;  /* 0x000000fffffae224 */ /* 0x000fe200078e0afa */
[C---:B------:R-:W-:Y:S01]  /*4310*/  ISETP.GT.U32.AND P6, PT, R0.reuse, R184, PT ;  /* 0x000000b80000720c */ /* 0x040fe20003fc4070 */
[----:B------:R-:W-:Y:S01]  /*4320*/  @!P0 IMAD.IADD R181, R181, 0x1, -R0 ;  /* 0x00000001b5b58824 */ /* 0x000fe200078e0a00 */
[----:B------:R-:W-:Y:S01]  /*4330*/  ISETP.GT.U32.AND P3, PT, R0, R182, PT ;  /* 0x000000b60000720c */ /* 0x000fe20003f64070 */
[----:B------:R-:W-:Y:S01]  /*4340*/  IMAD.HI.U32 R4, R2, R189, RZ ;  /* 0x000000bd02047227 */ /* 0x000fe200078e00ff */
[----:B------:R-:W-:-:S02]  /*4350*/  LOP3.LUT R10, R3, 0x98, RZ, 0xfc, !PT ;  /* 0x00000098030a7812 */ /* 0x000fc400078efcff */
[C---:B------:R-:W-:Y:S01]  /*4360*/  ISETP.GT.U32.AND P0, PT, R0.reuse, R181, PT ;  /* 0x000000b50000720c */ /* 0x040fe20003f04070 */
[----:B------:R-:W-:Y:S01]  /*4370*/  IMAD.MOV R4, RZ, RZ, -R4 ;  /* 0x000000ffff047224 */ /* 0x000fe200078e0a04 */
[----:B------:R-:W-:Y:S01]  /*4380*/  IABS R7, R10 ;  /* 0x0000000a00077213 */ /* 0x000fe20000000000 */
[--C-:B------:R-:W-:Y:S01]  /*4390*/  @!P4 IMAD.IADD R183, R183, 0x1, -R0.reuse ;  /* 0x00000001b7b7c824 */ /* 0x100fe200078e0a00 */
[----:B------:R-:W-:Y:S01]  /*43a0*/  IABS R143, R146 ;  /* 0x00000092008f7213 */ /* 0x000fe20000000000 */
[----:B------:R-:W-:Y:S01]  /*43b0*/  IMAD R189, R0, R4, R189 ;  /* 0x0000000400bd7224 */ /* 0x000fe200078e02bd */
[----:B------:R-:W-:Y:S01]  /*43c0*/  LOP3.LUT R148, R3, 0x1aa, RZ, 0xfc, !PT ;  /* 0x000001aa03947812 */ /* 0x000fe200078efcff */
[----:B------:R-:W-:Y:S01]  /*43d0*/  @!P6 IMAD.IADD R184, R184, 0x1, -R0 ;  /* 0x00000001b8b8e824 */ /* 0x000fe200078e0a00 */
[----:B------:R-:W-:Y:S01]  /*43e0*/  ISETP.GT.U32.AND P4, PT, R0, R183, PT ;  /* 0x000000b70000720c */ /* 0x000fe20003f84070 */
[----:B------:R-:W-:Y:S01]  /*43f0*/  IMAD.HI.U32 R4, R2, R7, RZ ;  /* 0x0000000702047227 */ /* 0x000fe200078e00ff */
[----:B------:R-:W-:-:S02]  /*4400*/  @!P3 IADD3 R182, R182, -R0, RZ ;  /* 0x80000000b6b6b210 */ /* 0x000fc40007ffe0ff */
[----:B------:R-:W-:Y:S01]  /*4410*/  ISETP.GE.AND P3, PT, R5, RZ, PT ;  /* 0x000000ff0500720c */ /* 0x000fe20003f66270 */
[----:B------:R-:W-:Y:S01]  /*4420*/  IMAD.HI.U32 R5, R2, R191, RZ ;  /* 0x000000bf02057227 */ /* 0x000fe200078e00ff */
[----:B------:R-:W-:Y:S02]  /*4430*/  ISETP.GT.U32.AND P6, PT, R0, R184, PT ;  /* 0x000000b80000720c */ /* 0x000fe40003fc4070 */
[----:B------:R-:W-:Y:S01]  /*4440*/  IADD3 R4, -R4, RZ, RZ ;  /* 0x000000ff04047210 */ /* 0x000fe20007ffe1ff */
[----:B------:R-:W-:Y:S01]  /*4450*/  IMAD.MOV R5, RZ, RZ, -R5 ;  /* 0x000000ffff057224 */ /* 0x000fe200078e0a05 */
[----:B------:R-:W-:Y:S01]  /*4460*/  LOP3.LUT R149, R3, 0x1ae, RZ, 0xfc, !PT ;  /* 0x000001ae03957812 */ /* 0x000fe200078efcff */
[--C-:B------:R-:W-:Y:S01]  /*4470*/  @!P0 IMAD.IADD R181, R181, 0x1, -R0.reuse ;  /* 0x00000001b5b58824 */ /* 0x100fe200078e0a00 */
[----:B------:R-:W-:Y:S01]  /*4480*/  ISETP.GE.AND P0, PT, R11, RZ, PT ;  /* 0x000000ff0b00720c */ /* 0x000fe20003f06270 */
[C---:B------:R-:W-:Y:S01]  /*4490*/  IMAD R191, R0.reuse, R5, R191 ;  /* 0x0000000500bf7224 */ /* 0x040fe200078e02bf */
[----:B------:R-:W-:Y:S01]  /*44a0*/  IABS R11, R12 ;  /* 0x0000000c000b7213 */ /* 0x000fe20000000000 */
[--C-:B------:R-:W-:Y:S01]  /*44b0*/  @!P4 IMAD.IADD R183, R183, 0x1, -R0.reuse ;  /* 0x00000001b7b7c824 */ /* 0x100fe200078e0a00 */
[----:B------:R-:W-:Y:S01]  /*44c0*/  ISETP.GT.U32.AND P4, PT, R0, R189, PT ;  /* 0x000000bd0000720c */ /* 0x000fe20003f84070 */
[----:B------:R-:W-:Y:S01]  /*44d0*/  @!P1 IMAD.MOV R181, RZ, RZ, -R181 ;  /* 0x000000ffffb59224 */ /* 0x000fe200078e0ab5 */
[----:B------:R-:W-:Y:S01]  /*44e0*/  ISETP.GE.AND P1, PT, R8, RZ, PT ;  /* 0x000000ff0800720c */ /* 0x000fe20003f26270 */
[----:B------:R-:W-:Y:S01]  /*44f0*/  @!P6 IMAD.IADD R184, R184, 0x1, -R0 ;  /* 0x00000001b8b8e824 */ /* 0x000fe200078e0a00 */
        /* <DEDUP_REMOVED lines=16> */
[----:B------:R-:W-:Y:S01]  /*4600*/  IABS R151, R153 ;  /* 0x0000009900977213 */ /* 0x000fe20000000000 */
[C---:B------:R-:W-:Y:S01]  /*4610*/  IMAD R188, R0.reuse, R5, R11 ;  /* 0x0000000500bc7224 */ /* 0x040fe200078e020b */
[C---:B------:R-:W-:Y:S01]  /*4620*/  LOP3.LUT R155, R3.reuse, 0x1bc, RZ, 0xfc, !PT ;  /* 0x000001bc039b7812 */ /* 0x040fe200078efcff */
[----:B------:R-:W-:Y:S01]  /*4630*/  IMAD R186, R0, R4, R9 ;  /* 0x0000000400ba7224 */ /* 0x000fe200078e0209 */
[----:B------:R-:W-:Y:S01]  /*4640*/  LOP3.LUT R154, R3, 0x1be, RZ, 0xfc, !PT ;  /* 0x000001be039a7812 */ /* 0x000fe200078efcff */
[----:B------:R-:W-:Y:S01]  /*4650*/  IMAD.HI.U32 R4, R2, R187, RZ ;  /* 0x000000bb02047227 */ /* 0x000fe200078e00ff */
[----:B------:R-:W-:-:S02]  /*4660*/  @!P4 IADD3 R190, R190, -R0, RZ ;  /* 0x80000000bebec210 */ /* 0x000fc40007ffe0ff */
[----:B------:R-:W-:Y:S01]  /*4670*/  LOP3.LUT R156, R3, 0x1c4, RZ, 0xfc, !PT ;  /* 0x000001c4039c7812 */ /* 0x000fe200078efcff */
[----:B------:R-:W-:Y:S01]  /*4680*/  IMAD.MOV R4, RZ, RZ, -R4 ;  /* 0x000000ffff047224 */ /* 0x000fe200078e0a04 */
[C---:B------:R-:W-:Y:S01]  /*4690*/  ISETP.GT.U32.AND P4, PT, R0.reuse, R190, PT ;  /* 0x000000be0000720c */ /* 0x040fe20003f84070 */
[----:B------:R-:W-:Y:S01]  /*46a0*/  @!P6 IMAD.IADD R189, R189, 0x1, -R0 ;  /* 0x00000001bdbde824 */ /* 0x000fe200078e0a00 */
[C---:B------:R-:W-:Y:S01]  /*46b0*/  ISETP.GT.U32.AND P6, PT, R0.reuse, R186, PT ;  /* 0x000000ba0000720c */ /* 0x040fe20003fc4070 */
[C---:B------:R-:W-:Y:S01]  /*46c0*/  IMAD R187, R0.reuse, R4, R187 ;  /* 0x0000000400bb7224 */ /* 0x040fe200078e02bb */
[----:B------:R-:W-:Y:S01]  /*46d0*/  IABS R158, R156 ;  /* 0x0000009c009e7213 */ /* 0x000fe20000000000 */
[----:B------:R-:W-:Y:S01]  /*46e0*/  @!P3 IMAD.MOV R189, RZ, RZ, -R189 ;  /* 0x000000ffffbdb224 */ /* 0x000fe200078e0abd */
[----:B------:R-:W-:Y:S01]  /*46f0*/  ISETP.GT.U32.AND P3, PT, R0, R188, PT ;  /* 0x000000bc0000720c */ /* 0x000fe20003f64070 */
[----:B------:R-:W-:Y:S01]  /*4700*/  @!P5 IMAD.MOV R182, RZ, RZ, -R182 ;  /* 0x000000ffffb6d224 */ /* 0x000fe200078e0ab6 */
[----:B------:R-:W-:Y:S01]  /*4710*/  ISETP.GE.AND P5, PT, R10, RZ, PT ;  /* 0x000000ff0a00720c */ /* 0x000fe20003fa6270 */
[----:B------:R-:W-:Y:S01]  /*4720*/  IMAD.HI.U32 R5, R2, R7, RZ ;  /* 0x0000000702057227 */ /* 0x000fe200078e00ff */
[----:B------:R-:W-:-:S02]  /*4730*/  LOP3.LUT R10, R3, 0xa2, RZ, 0xfc, !PT ;  /* 0x000000a2030a7812 */ /* 0x000fc400078efcff */
[C---:B------:R-:W-:Y:S01]  /*4740*/  LOP3.LUT R167, R3.reuse, 0x1dc, RZ, 0xfc, !PT ;  /* 0x000001dc03a77812 */ /* 0x040fe200078efcff */
[----:B------:R-:W-:Y:S01]  /*4750*/  @!P2 IMAD.MOV R183, RZ, RZ, -R183 ;  /* 0x000000ffffb7a224 */ /* 0x000fe200078e0ab7 */
[----:B------:R-:W-:Y:S01]  /*4760*/  IABS R9, R10 ;  /* 0x0000000a00097213 */ /* 0x000fe20000000000 */
[--C-:B------:R-:W-:Y:S01]  /*4770*/  @!P6 IMAD.IADD R186, R186, 0x1, -R0.reuse ;  /* 0x00000001babae824 */ /* 0x100fe200078e0a00 */
[C---:B------:R-:W-:Y:S01]  /*4780*/  ISETP.GT.U32.AND P6, PT, R0.reuse, R187, PT ;  /* 0x000000bb0000720c */ /* 0x040fe20003fc4070 */
[----:B------:R-:W-:Y:S01]  /*4790*/  IMAD.MOV R5, RZ, RZ, -R5 ;  /* 0x000000ffff057224 */ /* 0x000fe200078e0a05 */
[----:B------:R-:W-:Y:S01]  /*47a0*/  ISETP.GT.U32.AND P2, PT, R0, R191, PT ;  /* 0x000000bf0000720c */ /* 0x000fe20003f44070 */
[----:B------:R-:W-:Y:S01]  /*47b0*/  @!P3 IMAD.IADD R188, R188, 0x1, -R0 ;  /* 0x00000001bcbcb824 */ /* 0x000fe200078e0a00 */
[----:B------:R-:W-:Y:S01]  /*47c0*/  ISETP.GT.U32.AND P3, PT, R0, R186, PT ;  /* 0x000000ba0000720c */ /* 0x000fe20003f64070 */
[----:B------:R-:W-:Y:S01]  /*47d0*/  IMAD.HI.U32 R4, R2, R9, RZ ;  /* 0x0000000902047227 */ /* 0x000fe200078e00ff */
[----:B------:R-:W-:-:S02]  /*47e0*/  LOP3.LUT R168, R3, 0x1de, RZ, 0xfc, !PT ;  /* 0x000001de03a87812 */ /* 0x000fc400078efcff */
[----:B------:R-:W-:Y:S01]  /*47f0*/  LOP3.LUT R251, R3, 0x1e2, RZ, 0xfc, !PT ;  /* 0x000001e203fb7812 */ /* 0x000fe200078efcff */
[----:B------:R-:W-:Y:S01]  /*4800*/  @!P0 IMAD.MOV R184, RZ, RZ, -R184 ;  /* 0x000000ffffb88224 */ /* 0x000fe200078e0ab8 */
[----:B------:R-:W-:Y:S01]  /*4810*/  ISETP.GE.AND P0, PT, R8, RZ, PT ;  /* 0x000000ff0800720c */ /* 0x000fe20003f06270 */
[----:B------:R-:W-:Y:S01]  /*4820*/  IMAD R8, R0, R5, R7 ;  /* 0x0000000500087224 */ /* 0x000fe200078e0207 */
[----:B------:R-:W-:Y:S01]  /*4830*/  IABS R170, R251 ;  /* 0x000000fb00aa7213 */ /* 0x000fe20000000000 */
[----:B------:R-:W-:Y:S01]  /*4840*/  @!P6 IMAD.IADD R187, R187, 0x1, -R0 ;  /* 0x00000001bbbbe824 */ /* 0x000fe200078e0a00 */
[----:B------:R-:W-:Y:S01]  /*4850*/  LOP3.LUT R178, R3, 0x1e4, RZ, 0xfc, !PT ;  /* 0x000001e403b27812 */ /* 0x000fe200078efcff */
[----:B------:R-:W-:Y:S01]  /*4860*/  IMAD.MOV R4, RZ, RZ, -R4 ;  /* 0x000000ffff047224 */ /* 0x000fe200078e0a04 */
[----:B------:R-:W-:Y:S01]  /*4870*/  @!P2 IADD3 R191, R191, -R0, RZ ;  /* 0x80000000bfbfa210 */ /* 0x000fe20007ffe0ff */
[----:B------:R-:W-:Y:S01]  /*4880*/  @!P4 IMAD.IADD R190, R190, 0x1, -R0 ;  /* 0x00000001bebec824 */ /* 0x000fe200078e0a00 */
[C---:B------:R-:W-:Y:S01]  /*4890*/  ISETP.GT.U32.AND P6, PT, R0.reuse, R187, PT ;  /* 0x000000bb0000720c */ /* 0x040fe20003fc4070 */
[----:B------:R-:W-:Y:S01]  /*48a0*/  IMAD R9, R0, R4, R9 ;  /* 0x0000000400097224 */ /* 0x000fe200078e0209 */
[----:B------:R-:W-:Y:S01]  /*48b0*/  @!P3 IADD3 R186, R186, -R0, RZ ;  /* 0x80000000babab210 */ /* 0x000fe20007ffe0ff */
[----:B------:R-:W-:Y:S01]  /*48c0*/  @!P1 IMAD.MOV R191, RZ, RZ, -R191 ;  /* 0x000000ffffbf9224 */ /* 0x000fe200078e0abf */
[----:B------:R-:W-:Y:S01]  /*48d0*/  ISETP.GT.U32.AND P3, PT, R0, R8, PT ;  /* 0x000000080000720c */ /* 0x000fe20003f64070 */
[----:B------:R-:W-:Y:S01]  /*48e0*/  IMAD.HI.U32 R7, R2, R15, RZ ;  /* 0x0000000f02077227 */ /* 0x000fe200078e00ff */
[----:B------:R-:W-:-:S02]  /*48f0*/  ISETP.GE.AND P2, PT, R12, RZ, PT ;  /* 0x000000ff0c00720c */ /* 0x000fc40003f46270 */
[----:B------:R-:W-:Y:S01]  /*4900*/  LOP3.LUT R12, R3, 0xa4, RZ, 0xfc, !PT ;  /* 0x000000a4030c7812 */ /* 0x000fe200078efcff */
[----:B------:R-:W-:Y:S01]  /*4910*/  IMAD.MOV R7, RZ, RZ, -R7 ;  /* 0x000000ffff077224 */ /* 0x000fe200078e0a07 */
[----:B------:R-:W-:Y:S01]  /*4920*/  ISETP.GE.AND P4, PT, R13, RZ, PT ;  /* 0x000000ff0d00720c */ /* 0x000fe20003f86270 */
[----:B------:R-:W-:Y:S01]  /*4930*/  @!P0 IMAD.MOV R186, RZ, RZ, -R186 ;  /* 0x000000ffffba8224 */ /* 0x000fe200078e0aba */
[----:B------:R-:W-:Y:S01]  /*4940*/  IABS R11, R12 ;  /* 0x0000000c000b7213 */ /* 0x000fe20000000000 */
[----:B------:R-:W-:Y:S01]  /*4950*/  @!P6 IMAD.IADD R187, R187, 0x1, -R0 ;  /* 0x00000001bbbbe824 */ /* 0x000fe200078e0a00 */
[C---:B------:R-:W-:Y:S01]  /*4960*/  ISETP.GT.U32.AND P6, PT, R0.reuse, R9, PT ;  /* 0x000000090000720c */ /* 0x040fe20003fc4070 */
[----:B------:R-:W-:Y:S01]  /*4970*/  @!P5 IMAD.MOV R190, RZ, RZ, -R190 ;  /* 0x000000ffffbed224 */ /* 0x000fe200078e0abe */
[----:B------:R-:W-:Y:S01]  /*4980*/  ISETP.GT.U32.AND P1, PT, R0, R188, PT ;  /* 0x000000bc0000720c */ /* 0x000fe20003f24070 */
[----:B------:R-:W-:Y:S01]  /*4990*/  @!P3 IMAD.IADD R8, R8, 0x1, -R0 ;  /* 0x000000010808b824 */ /* 0x000fe200078e0a00 */
[----:B------:R-:W-:Y:S01]  /*49a0*/  IABS R13, R16 ;  /* 0x00000010000d7213 */ /* 0x000fe20000000000 */
[----:B------:R-:W-:Y:S01]  /*49b0*/  IMAD.HI.U32 R4, R2, R11, RZ ;  /* 0x0000000b02047227 */ /* 0x000fe200078e00ff */
[----:B------:R-:W-:-:S02]  /*49c0*/  ISETP.GE.AND P3, PT, R10, RZ, PT ;  /* 0x000000ff0a00720c */ /* 0x000fc40003f66270 */
[----:B------:R-:W-:Y:S01]  /*49d0*/  IABS R171, R178 ;  /* 0x000000b200ab7213 */ /* 0x000fe20000000000 */
[----:B------:R-:W-:Y:S01]  /*49e0*/  IMAD.HI.U32 R5, R2, R13, RZ ;  /* 0x0000000d02057227 */ /* 0x000fe200078e00ff */
[C---:B-1----:R-:W-:Y:S02]  /*49f0*/  LOP3.LUT R198, R3.reuse, 0x1e8, RZ, 0xfc, !PT ;  /* 0x000001e803c67812 */ /* 0x042fe400078efcff */
[----:B--2---:R-:W-:Y:S01]  /*4a00*/  LOP3.LUT R199, R3, 0x1e6, RZ, 0xfc, !PT ;  /* 0x000001e603c77812 */ /* 0x004fe200078efcff */
[----:B------:R-:W-:Y:S01]  /*4a10*/  IMAD.MOV R4, RZ, RZ, -R4 ;  /* 0x000000ffff047224 */ /* 0x000fe200078e0a04 */
[----:B------:R-:W-:Y:S01]  /*4a20*/  @!P6 IADD3 R9, R9, -R0, RZ ;  /* 0x800000000909e210 */ /* 0x000fe20007ffe0ff */
[----:B------:R-:W-:Y:S01]  /*4a30*/  IMAD.MOV R5, RZ, RZ, -R5 ;  /* 0x000000ffff057224 */ /* 0x000fe200078e0a05 */
[C---:B------:R-:W-:Y:S01]  /*4a40*/  ISETP.GT.U32.AND P6, PT, R0.reuse, R8, PT ;  /* 0x000000080000720c */ /* 0x040fe20003fc4070 */
[C---:B------:R-:W-:Y:S01]  /*4a50*/  IMAD R10, R0.reuse, R4, R11 ;  /* 0x00000004000a7224 */ /* 0x040fe200078e020b */
[----:B------:R-:W-:Y:S01]  /*4a60*/  ISETP.GT.U32.AND P0, PT, R0, R9, PT ;  /* 0x000000090000720c */ /* 0x000fe20003f04070 */
[----:B------:R-:W-:Y:S01]  /*4a70*/  @!P1 IMAD.IADD R188, R188, 0x1, -R0 ;  /* 0x00000001bcbc9824 */ /* 0x000fe200078e0a00 */
[----:B------:R-:W-:Y:S01]  /*4a80*/  ISETP.GE.AND P1, PT, R14, RZ, PT ;  /* 0x000000ff0e00720c */ /* 0x000fe20003f26270 */
[C---:B------:R-:W-:Y:S01]  /*4a90*/  IMAD R11, R0.reuse, R5, R13 ;  /* 0x00000005000b7224 */ /* 0x040fe200078e020d */
[----:B------:R-:W-:Y:S01]  /*4aa0*/  IABS R5, R18 ;  /* 0x0000001200057213 */ /* 0x000fe20000000000 */
[C---:B------:R-:W-:Y:S01]  /*4ab0*/  IMAD R13, R0.reuse, R7, R15 ;  /* 0x00000007000d7224 */ /* 0x040fe200078e020f */
[----:B------:R-:W-:Y:S01]  /*4ac0*/  IABS R15, R19 ;  /* 0x00000013000f7213 */ /* 0x000fe20000000000 */
[----:B------:R-:W-:Y:S01]  /*4ad0*/  @!P2 IMAD.MOV R188, RZ, RZ, -R188 ;  /* 0x000000ffffbca224 */ /* 0x000fe200078e0abc */
[----:B------:R-:W-:Y:S01]  /*4ae0*/  ISETP.GT.U32.AND P2, PT, R0, R11, PT ;  /* 0x0000000b0000720c */ /* 0x000fe20003f44070 */
[----:B------:R-:W-:Y:S01]  /*4af0*/  IMAD.HI.U32 R4, R2, R5, RZ ;  /* 0x0000000502047227 */ /* 0x000fe200078e00ff */
[----:B------:R-:W-:-:S02]  /*4b00*/  ISETP.GT.U32.AND P5, PT, R0, R10, PT ;  /* 0x0000000a0000720c */ /* 0x000fc40003fa4070 */
[----:B------:R-:W-:Y:S01]  /*4b10*/  IABS R173, R198 ;  /* 0x000000c600ad7213 */ /* 0x000fe20000000000 */
[----:B------:R-:W-:Y:S01]  /*4b20*/  @!P6 IMAD.IADD R8, R8, 0x1, -R0 ;  /* 0x000000010808e824 */ /* 0x000fe200078e0a00 */
[----:B------:R-:W-:Y:S01]  /*4b30*/  ISETP.GT.U32.AND P6, PT, R0, R13, PT ;  /* 0x0000000d0000720c */ /* 0x000fe20003fc4070 */
[----:B------:R-:W-:Y:S01]  /*4b40*/  IMAD.MOV R14, RZ, RZ, -R4 ;  /* 0x000000ffff0e7224 */ /* 0x000fe200078e0a04 */
[----:B------:R-:W-:Y:S01]  /*4b50*/  @!P0 IADD3 R9, R9, -R0, RZ ;  /* 0x8000000009098210 */ /* 0x000fe20007ffe0ff */
[----:B------:R-:W-:Y:S01]  /*4b60*/  IMAD.HI.U32 R4, R2, R15, RZ ;  /* 0x0000000f02047227 */ /* 0x000fe200078e00ff */
[----:B------:R-:W-:Y:S02]  /*4b70*/  ISETP.GE.AND P0, PT, R16, RZ, PT ;  /* 0x000000ff1000720c */ /* 0x000fe40003f06270 */
[----:B------:R-:W-:Y:S01]  /*4b80*/  IABS R172, R199 ;  /* 0x000000c700ac7213 */ /* 0x000fe20000000000 */
[----:B------:R-:W-:Y:S01]  /*4b90*/  @!P2 IMAD.IADD R11, R11, 0x1, -R0 ;  /* 0x000000010b0ba824 */ /* 0x000fe200078e0a00 */
[C---:B------:R-:W-:Y:S01]  /*4ba0*/  LOP3.LUT R196, R3.reuse, 0x1ec, RZ, 0xfc, !PT ;  /* 0x000001ec03c47812 */ /* 0x040fe200078efcff */
[----:B------:R-:W-:Y:S01]  /*4bb0*/  IMAD.MOV R4, RZ, RZ, -R4 ;  /* 0x000000ffff047224 */ /* 0x000fe200078e0a04 */
[----:B------:R-:W-:Y:S01]  /*4bc0*/  LOP3.LUT R197, R3, 0x1ea, RZ, 0xfc, !PT ;  /* 0x000001ea03c57812 */ /* 0x000fe200078efcff */
[--C-:B------:R-:W-:Y:S01]  /*4bd0*/  @!P5 IMAD.IADD R10, R10, 0x1, -R0.reuse ;  /* 0x000000010a0ad824 */ /* 0x100fe200078e0a00 */
[----:B------:R-:W-:Y:S01]  /*4be0*/  ISETP.GE.AND P5, PT, R17, RZ, PT ;  /* 0x000000ff1100720c */ /* 0x000fe20003fa6270 */
[----:B------:R-:W-:Y:S01]  /*4bf0*/  @!P6 IMAD.IADD R13, R13, 0x1, -R0 ;  /* 0x000000010d0de824 */ /* 0x000fe200078e0a00 */
[C---:B------:R-:W-:Y:S01]  /*4c00*/  ISETP.GT.U32.AND P6, PT, R0.reuse, R11, PT ;  /* 0x0000000b0000720c */ /* 0x040fe20003fc4070 */
[C---:B------:R-:W-:Y:S01]  /*4c10*/  IMAD R15, R0.reuse, R4, R15 ;  /* 0x00000004000f7224 */ /* 0x040fe200078e020f */
[C---:B------:R-:W-:Y:S01]  /*4c20*/  ISETP.GT.U32.AND P2, PT, R0.reuse, R10, PT ;  /* 0x0000000a0000720c */ /* 0x040fe20003f44070 */
[C---:B------:R-:W-:Y:S01]  /*4c30*/  IMAD R14, R0.reuse, R14, R5 ;  /* 0x0000000e000e7224 */ /* 0x040fe200078e0205 */
[----:B------:R-:W-:Y:S01]  /*4c40*/  IABS R17, R20 ;  /* 0x0000001400117213 */ /* 0x000fe20000000000 */
[----:B------:R-:W-:Y:S01]  /*4c50*/  @!P3 IMAD.MOV R9, RZ, RZ, -R9 ;  /* 0x000000ffff09b224 */ /* 0x000fe200078e0a09 */
[----:B------:R-:W-:Y:S01]  /*4c60*/  IABS R175, R196 ;  /* 0x000000c400af7213 */ /* 0x000fe20000000000 */
[----:B------:R-:W-:Y:S01]  /*4c70*/  @!P4 IMAD.MOV R187, RZ, RZ, -R187 ;  /* 0x000000ffffbbc224 */ /* 0x000fe200078e0abb */
[----:B------:R-:W-:Y:S01]  /*4c80*/  ISETP.GT.U32.AND P3, PT, R0, R14, PT ;  /* 0x0000000e0000720c */ /* 0x000fe20003f64070 */
[----:B------:R-:W-:Y:S01]  /*4c90*/  @!P1 IMAD.MOV R8, RZ, RZ, -R8 ;  /* 0x000000ffff089224 */ /* 0x000fe200078e0a08 */
[----:B------:R-:W-:Y:S01]  /*4ca0*/  ISETP.GE.AND P4, PT, R12, RZ, PT ;  /* 0x000000ff0c00720c */ /* 0x000fe20003f86270 */
[----:B------:R-:W-:Y:S01]  /*4cb0*/  IMAD.HI.U32 R5, R2, R17, RZ ;  /* 0x0000001102057227 */ /* 0x000fe200078e00ff */
[----:B------:R-:W-:-:S02]  /*4cc0*/  ISETP.GT.U32.AND P1, PT, R0, R13, PT ;  /* 0x0000000d0000720c */ /* 0x000fc40003f24070 */
[----:B------:R-:W-:Y:S01]  /*4cd0*/  LOP3.LUT R12, R3, 0xae, RZ, 0xfc, !PT ;  /* 0x000000ae030c7812 */ /* 0x000fe200078efcff */
[--C-:B------:R-:W-:Y:S01]  /*4ce0*/  @!P6 IMAD.IADD R11, R11, 0x1, -R0.reuse ;  /* 0x000000010b0be824 */ /* 0x100fe200078e0a00 */
[----:B------:R-:W-:Y:S01]  /*4cf0*/  ISETP.GT.U32.AND P6, PT, R0, R15, PT ;  /* 0x0000000f0000720c */ /* 0x000fe20003fc4070 */
[----:B------:R-:W-:Y:S01]  /*4d00*/  IMAD.MOV R5, RZ, RZ, -R5 ;  /* 0x000000ffff057224 */ /* 0x000fe200078e0a05 */
[----:B------:R-:W-:Y:S01]  /*4d10*/  IABS R7, R12 ;  /* 0x0000000c00077213 */ /* 0x000fe20000000000 */
[----:B------:R-:W-:Y:S01]  /*4d20*/  @!P0 IMAD.MOV R11, RZ, RZ, -R11 ;  /* 0x000000ffff0b8224 */ /* 0x000fe200078e0a0b */
[----:B------:R-:W-:Y:S01]  /*4d30*/  @!P2 IADD3 R10, R10, -R0, RZ ;  /* 0x800000000a0aa210 */ /* 0x000fe20007ffe0ff */
[----:B------:R-:W-:Y:S01]  /*4d40*/  @!P3 IMAD.IADD R14, R14, 0x1, -R0 ;  /* 0x000000010e0eb824 */ /* 0x000fe200078e0a00 */
[----:B------:R-:W-:Y:S01]  /*4d50*/  ISETP.GE.AND P2, PT, R18, RZ, PT ;  /* 0x000000ff1200720c */ /* 0x000fe20003f46270 */
[----:B------:R-:W-:Y:S01]  /*4d60*/  IMAD.HI.U32 R4, R2, R7, RZ ;  /* 0x0000000702047227 */ /* 0x000fe200078e00ff */
[----:B------:R-:W-:-:S02]  /*4d70*/  LOP3.LUT R18, R3, 0xb2, RZ, 0xfc, !PT ;  /* 0x000000b203127812 */ /* 0x000fc400078efcff */
[----:B------:R-:W-:Y:S01]  /*4d80*/  @!P4 IADD3 R10, -R10, RZ, RZ ;  /* 0x000000ff0a0ac210 */ /* 0x000fe20007ffe1ff */
[--C-:B------:R-:W-:Y:S01]  /*4d90*/  @!P1 IMAD.IADD R13, R13, 0x1, -R0.reuse ;  /* 0x000000010d0d9824 */ /* 0x100fe200078e0a00 */
[----:B------:R-:W-:Y:S01]  /*4da0*/  ISETP.GE.AND P1, PT, R19, RZ, PT ;  /* 0x000000ff1300720c */ /* 0x000fe20003f26270 */
[----:B------:R-:W-:Y:S01]  /*4db0*/  @!P6 IMAD.IADD R15, R15, 0x1, -R0 ;  /* 0x000000010f0fe824 */ /* 0x000fe200078e0a00 */
[C---:B------:R-:W-:Y:S01]  /*4dc0*/  ISETP.GT.U32.AND P4, PT, R0.reuse, R14, PT ;  /* 0x0000000e0000720c */ /* 0x040fe20003f84070 */
[----:B------:R-:W-:Y:S01]  /*4dd0*/  IMAD.MOV R4, RZ, RZ, -R4 ;  /* 0x000000ffff047224 */ /* 0x000fe200078e0a04 */
[----:B------:R-:W-:Y:S01]  /*4de0*/  IABS R19, R18 ;  /* 0x0000001200137213 */ /* 0x000fe20000000000 */
[C---:B------:R-:W-:Y:S01]  /*4df0*/  IMAD R17, R0.reuse, R5, R17 ;  /* 0x0000000500117224 */ /* 0x040fe200078e0211 */
[C---:B------:R-:W-:Y:S01]  /*4e00*/  ISETP.GT.U32.AND P6, PT, R0.reuse, R15, PT ;  /* 0x0000000f0000720c */ /* 0x040fe20003fc4070 */
[----:B------:R-:W-:Y:S01]  /*4e10*/  IMAD R16, R0, R4, R7 ;  /* 0x0000000400107224 */ /* 0x000fe200078e0207 */
[----:B------:R-:W-:Y:S01]  /*4e20*/  LOP3.LUT R5, R3, 0xb4, RZ, 0xfc, !PT ;  /* 0x000000b403057812 */ /* 0x000fe200078efcff */
[----:B------:R-:W-:Y:S01]  /*4e30*/  IMAD.HI.U32 R4, R2, R19, RZ ;  /* 0x0000001302047227 */ /* 0x000fe200078e00ff */
[----:B------:R-:W-:-:S02]  /*4e40*/  ISETP.GE.AND P3, PT, R12, RZ, PT ;  /* 0x000000ff0c00720c */ /* 0x000fc40003f66270 */
[----:B------:R-:W-:Y:S01]  /*4e50*/  ISETP.GT.U32.AND P0, PT, R0, R16, PT ;  /* 0x000000100000720c */ /* 0x000fe20003f04070 */
[----:B------:R-:W-:Y:S01]  /*4e60*/  IMAD.MOV R4, RZ, RZ, -R4 ;  /* 0x000000ffff047224 */ /* 0x000fe200078e0a04 */
[----:B------:R-:W-:Y:S01]  /*4e70*/  LOP3.LUT R12, R3, 0xb6, RZ, 0xfc, !PT ;  /* 0x000000b6030c7812 */ /* 0x000fe200078efcff */
[--C-:B------:R-:W-:Y:S01]  /*4e80*/  @!P4 IMAD.IADD R14, R14, 0x1, -R0.reuse ;  /* 0x000000010e0ec824 */ /* 0x100fe200078e0a00 */
[----:B------:R-:W-:Y:S01]  /*4e90*/  ISETP.GT.U32.AND P4, PT, R0, R17, PT ;  /* 0x000000110000720c */ /* 0x000fe20003f84070 */
[----:B------:R-:W-:Y:S01]  /*4ea0*/  @!P5 IMAD.MOV R13, RZ, RZ, -R13 ;  /* 0x000000ffff0dd224 */ /* 0x000fe200078e0a0d */
[----:B------:R-:W-:Y:S01]  /*4eb0*/  IABS R21, R12 ;  /* 0x0000000c00157213 */ /* 0x000fe20000000000 */
[----:B------:R-:W-:Y:S01]  /*4ec0*/  @!P6 IMAD.IADD R15, R15, 0x1, -R0 ;  /* 0x000000010f0fe824 */ /* 0x000fe200078e0a00 */
[----:B------:R-:W-:Y:S01]  /*4ed0*/  ISETP.GE.AND P6, PT, R18, RZ, PT ;  /* 0x000000ff1200720c */ /* 0x000fe20003fc6270 */
[----:B------:R-:W-:Y:S01]  /*4ee0*/  IMAD R18, R0, R4, R19 ;  /* 0x0000000400127224 */ /* 0x000fe200078e0213 */
[----:B------:R-:W-:Y:S01]  /*4ef0*/  IABS R19, R5 ;  /* 0x0000000500137213 */ /* 0x000fe20000000000 */
[----:B------:R-:W-:Y:S01]  /*4f00*/  @!P2 IMAD.MOV R14, RZ, RZ, -R14 ;  /* 0x000000ffff0ea224 */ /* 0x000fe200078e0a0e */
[----:B------:R-:W-:Y:S01]  /*4f10*/  ISETP.GE.AND P5, PT, R20, RZ, PT ;  /* 0x000000ff1400720c */ /* 0x000fe20003fa6270 */
[----:B------:R-:W-:Y:S01]  /*4f20*/  @!P0 IMAD.IADD R16, R16, 0x1, -R0 ;  /* 0x0000000110108824 */ /* 0x000fe200078e0a00 */
[----:B------:R-:W-:Y:S01]  /*4f30*/  ISETP.GT.U32.AND P2, PT, R0, R18, PT ;  /* 0x000000120000720c */ /* 0x000fe20003f44070 */
[----:B------:R-:W-:Y:S01]  /*4f40*/  IMAD.HI.U32 R4, R2, R19, RZ ;  /* 0x0000001302047227 */ /* 0x000fe200078e00ff */
[----:B------:R-:W-:-:S02]  /*4f50*/  LOP3.LUT R20, R3, 0xb8, RZ, 0xfc, !PT ;  /* 0x000000b803147812 */ /* 0x000fc400078efcff */
[----:B------:R-:W-:Y:S01]  /*4f60*/  ISETP.GT.U32.AND P0, PT, R0, R16, PT ;  /* 0x000000100000720c */ /* 0x000fe20003f04070 */
[----:B------:R-:W-:Y:S01]  /*4f70*/  @!P1 IMAD.MOV R15, RZ, RZ, -R15 ;  /* 0x000000ffff0f9224 */ /* 0x000fe200078e0a0f */
[----:B------:R-:W-:Y:S01]  /*4f80*/  @!P4 IADD3 R17, R17, -R0, RZ ;  /* 0x800000001111c210 */ /* 0x000fe20007ffe0ff */
[----:B------:R-:W-:Y:S01]  /*4f90*/  IMAD.MOV R4, RZ, RZ, -R4 ;  /* 0x000000ffff047224 */ /* 0x000fe200078e0a04 */
[----:B------:R-:W-:Y:S01]  /*4fa0*/  ISETP.GE.AND P1, PT, R5, RZ, PT ;  /* 0x000000ff0500720c */ /* 0x000fe20003f26270 */
[----:B------:R-:W-:Y:S01]  /*4fb0*/  IMAD.HI.U32 R5, R2, R21, RZ ;  /* 0x0000001502057227 */ /* 0x000fe200078e00ff */
[----:B------:R-:W-:Y:S02]  /*4fc0*/  ISETP.GT.U32.AND P4, PT, R0, R17, PT ;  /* 0x000000110000720c */ /* 0x000fe40003f84070 */
[----:B------:R-:W-:Y:S01]  /*4fd0*/  IABS R23, R20 ;  /* 0x0000001400177213 */ /* 0x000fe20000000000 */
[--C-:B------:R-:W-:Y:S01]  /*4fe0*/  @!P2 IMAD.IADD R18, R18, 0x1, -R0.reuse ;  /* 0x000000011212a824 */ /* 0x100fe200078e0a00 */
[----:B------:R-:W-:Y:S01]  /*4ff0*/  IABS R174, R197 ;  /* 0x000000c500ae7213 */ /* 0x000fe20000000000 */
[----:B------:R-:W-:Y:S01]  /*5000*/  IMAD R19, R0, R4, R19 ;  /* 0x0000000400137224 */ /* 0x000fe200078e0213 */
[----:B------:R-:W-:Y:S01]  /*5010*/  LOP3.LUT R4, R3, 0xba, RZ, 0xfc, !PT ;  /* 0x000000ba03047812 */ /* 0x000fe200078efcff */
[----:B------:R-:W-:Y:S01]  /*5020*/  @!P0 IMAD.IADD R16, R16, 0x1, -R0 ;  /* 0x0000000110108824 */ /* 0x000fe200078e0a00 */
[----:B------:R-:W-:Y:S01]  /*5030*/  ISETP.GT.U32.AND P2, PT, R0, R18, PT ;  /* 0x000000120000720c */ /* 0x000fe20003f44070 */
[----:B------:R-:W-:Y:S01]  /*5040*/  IMAD.MOV R5, RZ, RZ, -R5 ;  /* 0x000000ffff057224 */ /* 0x000fe200078e0a05 */
[----:B------:R-:W-:Y:S01]  /*5050*/  ISETP.GE.AND P0, PT, R12, RZ, PT ;  /* 0x000000ff0c00720c */ /* 0x000fe20003f06270 */
[----:B------:R-:W-:Y:S01]  /*5060*/  @!P3 IMAD.MOV R16, RZ, RZ, -R16 ;  /* 0x000000ffff10b224 */ /* 0x000fe200078e0a10 */
[----:B------:R-:W-:Y:S01]  /*5070*/  ISETP.GT.U32.AND P3, PT, R0, R19, PT ;  /* 0x000000130000720c */ /* 0x000fe20003f64070 */
[----:B------:R-:W-:Y:S01]  /*5080*/  IMAD.HI.U32 R7, R2, R23, RZ ;  /* 0x0000001702077227 */ /* 0x000fe200078e00ff */
[----:B------:R-:W-:-:S02]  /*5090*/  @!P4 IADD3 R17, R17, -R0, RZ ;  /* 0x800000001111c210 */ /* 0x000fc40007ffe0ff */
[----:B------:R-:W-:Y:S01]  /*50a0*/  ISETP.GE.AND P4, PT, R20, RZ, PT ;  /* 0x000000ff1400720c */ /* 0x000fe20003f86270 */
[----:B------:R-:W-:Y:S01]  /*50b0*/  IMAD R20, R0, R5, R21 ;  /* 0x0000000500147224 */ /* 0x000fe200078e0215 */
[C---:B------:R-:W-:Y:S01]  /*50c0*/  LOP3.LUT R195, R3.reuse, 0x1ee, RZ, 0xfc, !PT ;  /* 0x000001ee03c37812 */ /* 0x040fe200078efcff */
[----:B------:R-:W-:Y:S01]  /*50d0*/  IMAD.MOV R7, RZ, RZ, -R7 ;  /* 0x000000ffff077224 */ /* 0x000fe200078e0a07 */
[----:B------:R-:W-:Y:S01]  /*50e0*/  LOP3.LUT R185, R3, 0x1f0, RZ, 0xfc, !PT ;  /* 0x000001f003b97812 */ /* 0x000fe200078efcff */
[--C-:B------:R-:W-:Y:S01]  /*50f0*/  @!P2 IMAD.IADD R18, R18, 0x1, -R0.reuse ;  /* 0x000000011212a824 */ /* 0x100fe200078e0a00 */
[C---:B------:R-:W-:Y:S01]  /*5100*/  ISETP.GT.U32.AND P2, PT, R0.reuse, R20, PT ;  /* 0x000000140000720c */ /* 0x040fe20003f44070 */
[----:B------:R-:W-:Y:S01]  /*5110*/  IMAD R21, R0, R7, R23 ;  /* 0x0000000700157224 */ /* 0x000fe200078e0217 */
[----:B------:R-:W-:Y:S01]  /*5120*/  IABS R23, R4 ;  /* 0x0000000400177213 */ /* 0x000fe20000000000 */
[----:B------:R-:W-:Y:S01]  /*5130*/  @!P3 IMAD.IADD R19, R19, 0x1, -R0 ;  /* 0x000000011313b824 */ /* 0x000fe200078e0a00 */
[----:B------:R-:W-:Y:S01]  /*5140*/  IABS R176, R195 ;  /* 0x000000c300b07213 */ /* 0x000fe20000000000 */
[----:B------:R-:W-:Y:S01]  /*5150*/  @!P5 IMAD.MOV R17, RZ, RZ, -R17 ;  /* 0x000000ffff11d224 */ /* 0x000fe200078e0a11 */
[----:B------:R-:W-:Y:S01]  /*5160*/  ISETP.GE.AND P5, PT, R4, RZ, PT ;  /* 0x000000ff0400720c */ /* 0x000fe20003fa6270 */
[----:B------:R-:W-:Y:S01]  /*5170*/  IMAD.HI.U32 R4, R2, R23, RZ ;  /* 0x0000001702047227 */ /* 0x000fe200078e00ff */
[----:B------:R-:W-:-:S02]  /*5180*/  ISETP.GT.U32.AND P3, PT, R0, R19, PT ;  /* 0x000000130000720c */ /* 0x000fc40003f64070 */
[----:B------:R-:W-:Y:S01]  /*5190*/  IABS R180, R185 ;  /* 0x000000b900b47213 */ /* 0x000fe20000000000 */
[----:B------:R-:W-:Y:S01]  /*51a0*/  @!P6 IMAD.MOV R18, RZ, RZ, -R18 ;  /* 0x000000ffff12e224 */ /* 0x000fe200078e0a12 */
[----:B------:R-:W-:Y:S01]  /*51b0*/  IADD3 R4, -R4, RZ, RZ ;  /* 0x000000ff04047210 */ /* 0x000fe20007ffe1ff */
[--C-:B------:R-:W-:Y:S01]  /*51c0*/  @!P2 IMAD.IADD R20, R20, 0x1, -R0.reuse ;  /* 0x000000011414a824 */ /* 0x100fe200078e0a00 */
[----:B------:R-:W-:Y:S01]  /*51d0*/  ISETP.GT.U32.AND P6, PT, R0, R21, PT ;  /* 0x000000150000720c */ /* 0x000fe20003fc4070 */
[----:B------:R-:W-:Y:S01]  /*51e0*/  IMAD.HI.U32 R5, R2, R25, RZ ;  /* 0x0000001902057227 */ /* 0x000fe200078e00ff */
[----:B------:R-:W-:Y:S02]  /*51f0*/  LOP3.LUT R194, R3, 0x1f2, RZ, 0xfc, !PT ;  /* 0x000001f203c27812 */ /* 0x000fe400078efcff */
[----:B------:R-:W-:Y:S01]  /*5200*/  ISETP.GT.U32.AND P2, PT, R0, R20, PT ;  /* 0x000000140000720c */ /* 0x000fe20003f44070 */
[----:B------:R-:W-:Y:S01]  /*5210*/  IMAD.MOV R5, RZ, RZ, -R5 ;  /* 0x000000ffff057224 */ /* 0x000fe200078e0a05 */
[----:B------:R-:W-:Y:S01]  /*5220*/  IABS R177, R194 ;  /* 0x000000c200b17213 */ /* 0x000fe20000000000 */
[----:B------:R-:W-:Y:S01]  /*5230*/  @!P3 IMAD.IADD R19, R19, 0x1, -R0 ;  /* 0x000000011313b824 */ /* 0x000fe200078e0a00 */
[----:B------:R-:W-:Y:S01]  /*5240*/  ISETP.GE.AND P3, PT, R22, RZ, PT ;  /* 0x000000ff1600720c */ /* 0x000fe20003f66270 */
[C---:B------:R-:W-:Y:S01]  /*5250*/  IMAD R22, R0.reuse, R4, R23 ;  /* 0x0000000400167224 */ /* 0x040fe200078e0217 */
[C---:B------:R-:W-:Y:S01]  /*5260*/  LOP3.LUT R193, R3.reuse, 0x1f4, RZ, 0xfc, !PT ;  /* 0x000001f403c17812 */ /* 0x040fe200078efcff */
[----:B------:R-:W-:Y:S01]  /*5270*/  IMAD R23, R0, R5, R25 ;  /* 0x0000000500177224 */ /* 0x000fe200078e0219 */
[----:B------:R-:W-:Y:S01]  /*5280*/  LOP3.LUT R179, R3, 0x1f6, RZ, 0xfc, !PT ;  /* 0x000001f603b37812 */ /* 0x000fe200078efcff */
[----:B------:R-:W-:Y:S01]  /*5290*/  IMAD.HI.U32 R7, R2, R27, RZ ;  /* 0x0000001b02077227 */ /* 0x000fe200078e00ff */
[----:B------:R-:W-:-:S02]  /*52a0*/  @!P6 IADD3 R21, R21, -R0, RZ ;  /* 0x800000001515e210 */ /* 0x000fc40007ffe0ff */
[----:B------:R-:W-:Y:S01]  /*52b0*/  ISETP.GT.U32.AND P6, PT, R0, R23, PT ;  /* 0x000000170000720c */ /* 0x000fe20003fc4070 */
[--C-:B------:R-:W-:Y:S01]  /*52c0*/  @!P2 IMAD.IADD R20, R20, 0x1, -R0.reuse ;  /* 0x000000011414a824 */ /* 0x100fe200078e0a00 */
[----:B------:R-:W-:Y:S01]  /*52d0*/  ISETP.GT.U32.AND P2, PT, R0, R22, PT ;  /* 0x000000160000720c */ /* 0x000fe20003f44070 */
[----:B------:R-:W-:Y:S01]  /*52e0*/  IMAD.MOV R7, RZ, RZ, -R7 ;  /* 0x000000ffff077224 */ /* 0x000fe200078e0a07 */
[C---:B------:R-:W-:Y:S01]  /*52f0*/  LOP3.LUT R192, R3.reuse, 0x1f8, RZ, 0xfc, !PT ;  /* 0x000001f803c07812 */ /* 0x040fe200078efcff */
[----:B------:R-:W-:Y:S01]  /*5300*/  IMAD.HI.U32 R12, R2, R29, RZ ;  /* 0x0000001d020c7227 */ /* 0x000fe200078e00ff */
[C---:B------:R-:W-:Y:S02]  /*5310*/  LOP3.LUT R252, R3.reuse, 0x1fa, RZ, 0xfc, !PT ;  /* 0x000001fa03fc7812 */ /* 0x040fe400078efcff */
[----:B------:R-:W-:Y:S01]  /*5320*/  LOP3.LUT R6, R3, 0x1fc, RZ, 0xfc, !PT ;  /* 0x000001fc03067812 */ /* 0x000fe200078efcff */
[----:B------:R-:W-:Y:S01]  /*5330*/  IMAD R24, R0, R7, R27 ;  /* 0x0000000700187224 */ /* 0x000fe200078e021b */
[----:B------:R-:W-:Y:S01]  /*5340*/  IABS R7, R32 ;  /* 0x0000002000077213 */ /* 0x000fe20000000000 */
[----:B------:R-:W-:Y:S01]  /*5350*/  @!P1 IMAD.MOV R19, RZ, RZ, -R19 ;  /* 0x000000ffff139224 */ /* 0x000fe200078e0a13 */
[----:B------:R-:W-:Y:S01]  /*5360*/  IABS R27, R33 ;  /* 0x00000021001b7213 */ /* 0x000fe20000000000 */
[----:B------:R-:W-:-:S02]  /*5370*/  @!P6 IMAD.IADD R23, R23, 0x1, -R0 ;  /* 0x000000011717e824 */ /* 0x000fc400078e0a00 */
[----:B------:R-:W-:Y:S01]  /*5380*/  @!P2 IMAD.IADD R22, R22, 0x1, -R0 ;  /* 0x000000011616a824 */ /* 0x000fe200078e0a00 */
[C---:B------:R-:W-:Y:S01]  /*5390*/  ISETP.GT.U32.AND P2, PT, R0.reuse, R21, PT ;  /* 0x000000150000720c */ /* 0x040fe20003f44070 */
[----:B------:R-:W-:Y:S01]  /*53a0*/  IMAD.MOV R12, RZ, RZ, -R12 ;  /* 0x000000ffff0c7224 */ /* 0x000fe200078e0a0c */
[----:B------:R-:W-:Y:S01]  /*53b0*/  ISETP.GT.U32.AND P6, PT, R0, R23, PT ;  /* 0x000000170000720c */ /* 0x000fe20003fc4070 */
[----:B------:R-:W-:Y:S01]  /*53c0*/  IMAD.HI.U32 R4, R2, R7, RZ ;  /* 0x0000000702047227 */ /* 0x000fe200078e00ff */
[----:B------:R-:W-:-:S03]  /*53d0*/  ISETP.GT.U32.AND P1, PT, R0, R22, PT ;  /* 0x000000160000720c */ /* 0x000fc60003f24070 */
[----:B------:R-:W-:Y:S01]  /*53e0*/  IMAD R25, R0, R12, R29 ;  /* 0x0000000c00197224 */ /* 0x000fe200078e021d */
[----:B------:R-:W-:Y:S01]  /*53f0*/  IABS R29, R34 ;  /* 0x00000022001d7213 */ /* 0x000fe20000000000 */
[----:B------:R-:W-:-:S04]  /*5400*/  IMAD.HI.U32 R5, R2, R27, RZ ;  /* 0x0000001b02057227 */ /* 0x000fc800078e00ff */
[----:B------:R-:W-:Y:S01]  /*5410*/  IMAD.MOV R4, RZ, RZ, -R4 ;  /* 0x000000ffff047224 */ /* 0x000fe200078e0a04 */
[----:B------:R-:W-:Y:S01]  /*5420*/  @!P2 IADD3 R21, R21, -R0, RZ ;  /* 0x800000001515a210 */ /* 0x000fe20007ffe0ff */
[----:B------:R-:W-:Y:S01]  /*5430*/  IMAD.MOV R12, RZ, RZ, -R5 ;  /* 0x000000ffff0c7224 */ /* 0x000fe200078e0a05 */
[C---:B------:R-:W-:Y:S01]  /*5440*/  ISETP.GT.U32.AND P2, PT, R0.reuse, R25, PT ;  /* 0x000000190000720c */ /* 0x040fe20003f44070 */
[----:B------:R-:W-:Y:S01]  /*5450*/  @!P0 IMAD.MOV R20, RZ, RZ, -R20 ;  /* 0x000000ffff148224 */ /* 0x000fe200078e0a14 */
[C---:B------:R-:W-:Y:S01]  /*5460*/  ISETP.GT.U32.AND P0, PT, R0.reuse, R24, PT ;  /* 0x000000180000720c */ /* 0x040fe20003f04070 */
[C---:B------:R-:W-:Y:S02]  /*5470*/  IMAD R26, R0.reuse, R4, R7 ;  /* 0x00000004001a7224 */ /* 0x040fe400078e0207 */
[----:B------:R-:W-:Y:S01]  /*5480*/  IMAD R27, R0, R12, R27 ;  /* 0x0000000c001b7224 */ /* 0x000fe200078e021b */
[----:B------:R-:W-:Y:S01]  /*5490*/  LOP3.LUT R12, R3, 0xca, RZ, 0xfc, !PT ;  /* 0x000000ca030c7812 */ /* 0x000fe200078efcff */
[--C-:B------:R-:W-:Y:S01]  /*54a0*/  @!P1 IMAD.IADD R22, R22, 0x1, -R0.reuse ;  /* 0x0000000116169824 */ /* 0x100fe200078e0a00 */
[C---:B------:R-:W-:Y:S01]  /*54b0*/  ISETP.GT.U32.AND P1, PT, R0.reuse, R26, PT ;  /* 0x0000001a0000720c */ /* 0x040fe20003f24070 */
[--C-:B------:R-:W-:Y:S01]  /*54c0*/  @!P6 IMAD.IADD R23, R23, 0x1, -R0.reuse ;  /* 0x000000011717e824 */ /* 0x100fe200078e0a00 */
[----:B------:R-:W-:Y:S01]  /*54d0*/  ISETP.GT.U32.AND P6, PT, R0, R27, PT ;  /* 0x0000001b0000720c */ /* 0x000fe20003fc4070 */
[----:B------:R-:W-:Y:S01]  /*54e0*/  @!P4 IMAD.MOV R21, RZ, RZ, -R21 ;  /* 0x000000ffff15c224 */ /* 0x000fe200078e0a15 */
[----:B------:R-:W-:Y:S01]  /*54f0*/  IABS R7, R12 ;  /* 0x0000000c00077213 */ /* 0x000fe20000000000 */
[--C-:B------:R-:W-:Y:S01]  /*5500*/  @!P2 IMAD.IADD R25, R25, 0x1, -R0.reuse ;  /* 0x000000011919a824 */ /* 0x100fe200078e0a00 */
[----:B------:R-:W-:Y:S01]  /*5510*/  ISETP.GE.AND P2, PT, R30, RZ, PT ;  /* 0x000000ff1e00720c */ /* 0x000fe20003f46270 */
[----:B------:R-:W-:Y:S01]  /*5520*/  @!P0 IMAD.IADD R24, R24, 0x1, -R0 ;  /* 0x0000000118188824 */ /* 0x000fe200078e0a00 */
[----:B------:R-:W-:Y:S01]  /*5530*/  ISETP.GE.AND P0, PT, R28, RZ, PT ;  /* 0x000000ff1c00720c */ /* 0x000fe20003f06270 */
[----:B------:R-:W-:Y:S01]  /*5540*/  IMAD.HI.U32 R4, R2, R29, RZ ;  /* 0x0000001d02047227 */ /* 0x000fe200078e00ff */
[----:B------:R-:W-:-:S03]  /*5550*/  ISETP.GT.U32.AND P4, PT, R0, R25, PT ;  /* 0x000000190000720c */ /* 0x000fc60003f84070 */
[----:B------:R-:W-:Y:S01]  /*5560*/  @!P1 IADD3 R26, R26, -R0, RZ ;  /* 0x800000001a1a9210 */ /* 0x000fe20007ffe0ff */
[----:B------:R-:W-:Y:S01]  /*5570*/  IMAD.HI.U32 R5, R2, R31, RZ ;  /* 0x0000001f02057227 */ /* 0x000fe200078e00ff */
[----:B------:R-:W-:-:S03]  /*5580*/  ISETP.GT.U32.AND P1, PT, R0, R24, PT ;  /* 0x000000180000720c */ /* 0x000fc60003f24070 */
[----:B------:R-:W-:Y:S01]  /*5590*/  @!P6 IMAD.IADD R27, R27, 0x1, -R0 ;  /* 0x000000011b1be824 */ /* 0x000fe200078e0a00 */
[C---:B------:R-:W-:Y:S01]  /*55a0*/  ISETP.GT.U32.AND P6, PT, R0.reuse, R26, PT ;  /* 0x0000001a0000720c */ /* 0x040fe20003fc4070 */
[----:B------:R-:W-:Y:S02]  /*55b0*/  IMAD.MOV R4, RZ, RZ, -R4 ;  /* 0x000000ffff047224 */ /* 0x000fe400078e0a04 */
[----:B------:R-:W-:Y:S02]  /*55c0*/  IMAD.MOV R5, RZ, RZ, -R5 ;  /* 0x000000ffff057224 */ /* 0x000fe400078e0a05 */
[C---:B------:R-:W-:Y:S02]  /*55d0*/  IMAD R28, R0.reuse, R4, R29 ;  /* 0x00000004001c7224 */ /* 0x040fe400078e021d */
[C---:B------:R-:W-:Y:S01]  /*55e0*/  IMAD R29, R0.reuse, R5, R31 ;  /* 0x00000005001d7224 */ /* 0x040fe200078e021f */
[----:B------:R-:W-:Y:S01]  /*55f0*/  IABS R31, R36 ;  /* 0x00000024001f7213 */ /* 0x000fe20000000000 */
[----:B------:R-:W-:Y:S01]  /*5600*/  @!P5 IMAD.MOV R22, RZ, RZ, -R22 ;  /* 0x000000ffff16d224 */ /* 0x000fe200078e0a16 */
[----:B------:R-:W-:Y:S01]  /*5610*/  ISETP.GT.U32.AND P5, PT, R0, R27, PT ;  /* 0x0000001b0000720c */ /* 0x000fe20003fa4070 */
[--C-:B------:R-:W-:Y:S01]  /*5620*/  @!P1 IMAD.IADD R24, R24, 0x1, -R0.reuse ;  /* 0x0000000118189824 */ /* 0x100fe200078e0a00 */
[----:B------:R-:W-:Y:S01]  /*5630*/  ISETP.GE.AND P1, PT, R32, RZ, PT ;  /* 0x000000ff2000720c */ /* 0x000fe20003f26270 */
[----:B------:R-:W-:Y:S01]  /*5640*/  @!P4 IMAD.IADD R25, R25, 0x1, -R0 ;  /* 0x000000011919c824 */ /* 0x000fe200078e0a00 */
[----:B------:R-:W-:Y:S01]  /*5650*/  ISETP.GT.U32.AND P4, PT, R0, R29, PT ;  /* 0x0000001d0000720c */ /* 0x000fe20003f84070 */
[----:B------:R-:W-:Y:S01]  /*5660*/  IMAD.HI.U32 R4, R2, R7, RZ ;  /* 0x0000000702047227 */ /* 0x000fe200078e00ff */
[----:B------:R-:W-:-:S02]  /*5670*/  @!P6 IADD3 R26, R26, -R0, RZ ;  /* 0x800000001a1ae210 */ /* 0x000fc40007ffe0ff */
[----:B------:R-:W-:Y:S01]  /*5680*/  ISETP.GE.AND P6, PT, R33, RZ, PT ;  /* 0x000000ff2100720c */ /* 0x000fe20003fc6270 */
[----:B------:R-:W-:Y:S01]  /*5690*/  IMAD.HI.U32 R5, R2, R31, RZ ;  /* 0x0000001f02057227 */ /* 0x000fe200078e00ff */
[----:B------:R-:W-:-:S03]  /*56a0*/  @!P2 IADD3 R25, -R25, RZ, RZ ;  /* 0x000000ff1919a210 */ /* 0x000fc60007ffe1ff */
[----:B------:R-:W-:Y:S02]  /*56b0*/  IMAD.MOV R4, RZ, RZ, -R4 ;  /* 0x000000ffff047224 */ /* 0x000fe400078e0a04 */
[----:B------:R-:W-:Y:S01]  /*56c0*/  @!P3 IMAD.MOV R23, RZ, RZ, -R23 ;  /* 0x000000ffff17b224 */ /* 0x000fe200078e0a17 */
[C---:B------:R-:W-:Y:S01]  /*56d0*/  ISETP.GT.U32.AND P3, PT, R0.reuse, R28, PT ;  /* 0x0000001c0000720c */ /* 0x040fe20003f64070 */
[----:B------:R-:W-:Y:S02]  /*56e0*/  IMAD.MOV R5, RZ, RZ, -R5 ;  /* 0x000000ffff057224 */ /* 0x000fe400078e0a05 */
[----:B------:R-:W-:Y:S01]  /*56f0*/  IMAD R30, R0, R4, R7 ;  /* 0x00000004001e7224 */ /* 0x000fe200078e0207 */
[----:B------:R-:W-:Y:S01]  /*5700*/  LOP3.LUT R4, R3, 0xce, RZ, 0xfc, !PT ;  /* 0x000000ce03047812 */ /* 0x000fe200078efcff */
[--C-:B------:R-:W-:Y:S01]  /*5710*/  @!P5 IMAD.IADD R27, R27, 0x1, -R0.reuse ;  /* 0x000000011b1bd824 */ /* 0x100fe200078e0a00 */
[----:B------:R-:W-:Y:S01]  /*5720*/  ISETP.GE.AND P5, PT, R34, RZ, PT ;  /* 0x000000ff2200720c */ /* 0x000fe20003fa6270 */
[----:B------:R-:W-:Y:S01]  /*5730*/  @!P4 IMAD.IADD R29, R29, 0x1, -R0 ;  /* 0x000000011d1dc824 */ /* 0x000fe200078e0a00 */
[----:B------:R-:W-:Y:S01]  /*5740*/  IABS R7, R4 ;  /* 0x0000000400077213 */ /* 0x000fe20000000000 */
[C---:B------:R-:W-:Y:S01]  /*5750*/  IMAD R31, R0.reuse, R5, R31 ;  /* 0x00000005001f7224 */ /* 0x040fe200078e021f */
[----:B------:R-:W-:Y:S01]  /*5760*/  LOP3.LUT R5, R3, 0xd0, RZ, 0xfc, !PT ;  /* 0x000000d003057812 */ /* 0x000fe200078efcff */
[----:B------:R-:W-:Y:S01]  /*5770*/  @!P1 IMAD.MOV R26, RZ, RZ, -R26 ;  /* 0x000000ffff1a9224 */ /* 0x000fe200078e0a1a */
[C---:B------:R-:W-:Y:S01]  /*5780*/  ISETP.GT.U32.AND P1, PT, R0.reuse, R30, PT ;  /* 0x0000001e0000720c */ /* 0x040fe20003f24070 */
[----:B------:R-:W-:Y:S01]  /*5790*/  @!P6 IMAD.MOV R27, RZ, RZ, -R27 ;  /* 0x000000ffff1be224 */ /* 0x000fe200078e0a1b */
[----:B------:R-:W-:Y:S01]  /*57a0*/  ISETP.GT.U32.AND P2, PT, R0, R29, PT ;  /* 0x0000001d0000720c */ /* 0x000fe20003f44070 */
[----:B------:R-:W-:Y:S01]  /*57b0*/  @!P3 IMAD.IADD R28, R28, 0x1, -R0 ;  /* 0x000000011c1cb824 */ /* 0x000fe200078e0a00 */
[----:B------:R-:W-:Y:S01]  /*57c0*/  ISETP.GT.U32.AND P6, PT, R0, R31, PT ;  /* 0x0000001f0000720c */ /* 0x000fe20003fc4070 */
[----:B------:R-:W-:Y:S01]  /*57d0*/  @!P0 IMAD.MOV R24, RZ, RZ, -R24 ;  /* 0x000000ffff188224 */ /* 0x000fe200078e0a18 */
[----:B------:R-:W-:-:S02]  /*57e0*/  ISETP.GE.AND P3, PT, R35, RZ, PT ;  /* 0x000000ff2300720c */ /* 0x000fc40003f66270 */
[----:B------:R-:W-:Y:S02]  /*57f0*/  ISETP.GT.U32.AND P0, PT, R0, R28, PT ;  /* 0x0000001c0000720c */ /* 0x000fe40003f04070 */
[----:B------:R-:W-:Y:S02]  /*5800*/  IABS R33, R5 ;  /* 0x0000000500217213 */ /* 0x000fe40000000000 */
[----:B------:R-:W-:Y:S01]  /*5810*/  ISETP.GE.AND P4, PT, R12, RZ, PT ;  /* 0x000000ff0c00720c */ /* 0x000fe20003f86270 */
[--C-:B------:R-:W-:Y:S01]  /*5820*/  @!P1 IMAD.IADD R30, R30, 0x1, -R0.reuse ;  /* 0x000000011e1e9824 */ /* 0x100fe200078e0a00 */
[----:B------:R-:W-:Y:S01]  /*5830*/  ISETP.GE.AND P1, PT, R5, RZ, PT ;  /* 0x000000ff0500720c */ /* 0x000fe20003f26270 */
[--C-:B------:R-:W-:Y:S01]  /*5840*/  @!P2 IMAD.IADD R29, R29, 0x1, -R0.reuse ;  /* 0x000000011d1da824 */ /* 0x100fe200078e0a00 */
[----:B------:R-:W-:Y:S01]  /*5850*/  ISETP.GE.AND P2, PT, R4, RZ, PT ;  /* 0x000000ff0400720c */ /* 0x000fe20003f46270 */
[----:B------:R-:W-:Y:S01]  /*5860*/  @!P6 IMAD.IADD R31, R31, 0x1, -R0 ;  /* 0x000000011f1fe824 */ /* 0x000fe200078e0a00 */
[----:B------:R-:W-:Y:S01]  /*5870*/  ISETP.GT.U32.AND P6, PT, R0, R30, PT ;  /* 0x0000001e0000720c */ /* 0x000fe20003fc4070 */
[----:B------:R-:W-:Y:S01]  /*5880*/  IMAD.HI.U32 R4, R2, R7, RZ ;  /* 0x0000000702047227 */ /* 0x000fe200078e00ff */
[----:B------:R-:W-:-:S03]  /*5890*/  LOP3.LUT R12, R3, 0xd2, RZ, 0xfc, !PT ;  /* 0x000000d2030c7812 */ /* 0x000fc600078efcff */
[----:B------:R-:W-:Y:S02]  /*58a0*/  IMAD.MOV R4, RZ, RZ, -R4 ;  /* 0x000000ffff047224 */ /* 0x000fe400078e0a04 */
[--C-:B------:R-:W-:Y:S01]  /*58b0*/  @!P0 IMAD.IADD R28, R28, 0x1, -R0.reuse ;  /* 0x000000011c1c8824 */ /* 0x100fe200078e0a00 */
[----:B------:R-:W-:Y:S01]  /*58c0*/  ISETP.GE.AND P0, PT, R36, RZ, PT ;  /* 0x000000ff2400720c */ /* 0x000fe20003f06270 */
[----:B------:R-:W-:Y:S01]  /*58d0*/  IMAD R32, R0, R4, R7 ;  /* 0x0000000400207224 */ /* 0x000fe200078e0207 */
[C---:B------:R-:W-:Y:S01]  /*58e0*/  LOP3.LUT R4, R3.reuse, 0xd4, RZ, 0xfc, !PT ;  /* 0x000000d403047812 */ /* 0x040fe200078efcff */
[----:B------:R-:W-:Y:S01]  /*58f0*/  IMAD.HI.U32 R5, R2, R33, RZ ;  /* 0x0000002102057227 */ /* 0x000fe200078e00ff */
[----:B------:R-:W-:Y:S02]  /*5900*/  @!P5 IADD3 R28, -R28, RZ, RZ ;  /* 0x000000ff1c1cd210 */ /* 0x000fe40007ffe1ff */
[----:B------:R-:W-:Y:S01]  /*5910*/  ISETP.GT.U32.AND P5, PT, R0, R31, PT ;  /* 0x0000001f0000720c */ /* 0x000fe20003fa4070 */
[----:B------:R-:W-:Y:S01]  /*5920*/  @!P6 IMAD.IADD R30, R30, 0x1, -R0 ;  /* 0x000000011e1ee824 */ /* 0x000fe200078e0a00 */
[----:B------:R-:W-:Y:S01]  /*5930*/  ISETP.GT.U32.AND P6, PT, R0, R32, PT ;  /* 0x000000200000720c */ /* 0x000fe20003fc4070 */
[----:B------:R-:W-:Y:S01]  /*5940*/  IMAD.MOV R5, RZ, RZ, -R5 ;  /* 0x000000ffff057224 */ /* 0x000fe200078e0a05 */
[----:B------:R-:W-:Y:S01]  /*5950*/  IABS R35, R4 ;  /* 0x0000000400237213 */ /* 0x000fe20000000000 */
[----:B------:R-:W-:Y:S01]  /*5960*/  @!P3 IMAD.MOV R29, RZ, RZ, -R29 ;  /* 0x000000ffff1db224 */ /* 0x000fe200078e0a1d */
[----:B------:R-:W-:Y:S01]  /*5970*/  ISETP.GE.AND P3, PT, R12, RZ, PT ;  /* 0x000000ff0c00720c */ /* 0x000fe20003f66270 */
[----:B------:R-:W-:Y:S01]  /*5980*/  IMAD R33, R0, R5, R33 ;  /* 0x0000000500217224 */ /* 0x000fe200078e0221 */
[----:B------:R-:W-:Y:S01]  /*5990*/  IABS R12, R12 ;  /* 0x0000000c000c7213 */ /* 0x000fe20000000000 */
[----:B------:R-:W-:Y:S01]  /*59a0*/  @!P4 IMAD.MOV R30, RZ, RZ, -R30 ;  /* 0x000000ffff1ec224 */ /* 0x000fe200078e0a1e */
[----:B------:R-:W-:-:S02]  /*59b0*/  LOP3.LUT R7, R3, 0xd6, RZ, 0xfc, !PT ;  /* 0x000000d603077812 */ /* 0x000fc400078efcff */
[----:B------:R-:W-:Y:S01]  /*59c0*/  ISETP.GT.U32.AND P4, PT, R0, R33, PT ;  /* 0x000000210000720c */ /* 0x000fe20003f84070 */
[----:B------:R-:W-:Y:S01]  /*59d0*/  IMAD.MOV.U32 R5, RZ, RZ, R12 ;  /* 0x000000ffff057224 */ /* 0x000fe200078e000c */
[----:B------:R-:W-:Y:S01]  /*59e0*/  LOP3.LUT R12, R3, 0xd8, RZ, 0xfc, !PT ;  /* 0x000000d8030c7812 */ /* 0x000fe200078efcff */
[----:B------:R-:W-:Y:S01]  /*59f0*/  @!P5 IMAD.IADD R31, R31, 0x1, -R0 ;  /* 0x000000011f1fd824 */ /* 0x000fe200078e0a00 */
[----:B------:R-:W-:Y:S01]  /*5a00*/  ISETP.GE.AND P5, PT, R4, RZ, PT ;  /* 0x000000ff0400720c */ /* 0x000fe20003fa6270 */
[----:B------:R-:W-:Y:S01]  /*5a10*/  IMAD.HI.U32 R4, R2, R5, RZ ;  /* 0x0000000502047227 */ /* 0x000fe200078e00ff */
[----:B------:R-:W-:-:S03]  /*5a20*/  IABS R37, R12 ;  /* 0x0000000c00257213 */ /* 0x000fc60000000000 */
[----:B------:R-:W-:Y:S01]  /*5a30*/  @!P6 IMAD.IADD R32, R32, 0x1, -R0 ;  /* 0x000000012020e824 */ /* 0x000fe200078e0a00 */
[----:B------:R-:W-:Y:S01]  /*5a40*/  IADD3 R34, -R4, RZ, RZ ;  /* 0x000000ff04227210 */ /* 0x000fe20007ffe1ff */
[----:B------:R-:W-:-:S03]  /*5a50*/  IMAD.HI.U32 R4, R2, R35, RZ ;  /* 0x0000002302047227 */ /* 0x000fc600078e00ff */
[C---:B------:R-:W-:Y:S01]  /*5a60*/  ISETP.GT.U32.AND P6, PT, R0.reuse, R32, PT ;  /* 0x000000200000720c */ /* 0x040fe20003fc4070 */
[----:B------:R-:W-:Y:S01]  /*5a70*/  @!P0 IMAD.MOV R31, RZ, RZ, -R31 ;  /* 0x000000ffff1f8224 */ /* 0x000fe200078e0a1f */
[----:B------:R-:W-:Y:S01]  /*5a80*/  ISETP.GE.AND P0, PT, R7, RZ, PT ;  /* 0x000000ff0700720c */ /* 0x000fe20003f06270 */
[----:B------:R-:W-:Y:S01]  /*5a90*/  IMAD.MOV R4, RZ, RZ, -R4 ;  /* 0x000000ffff047224 */ /* 0x000fe200078e0a04 */
[----:B------:R-:W-:Y:S01]  /*5aa0*/  IABS R7, R7 ;  /* 0x0000000700077213 */ /* 0x000fe20000000000 */
[----:B------:R-:W-:Y:S02]  /*5ab0*/  @!P4 IMAD.IADD R33, R33, 0x1, -R0 ;  /* 0x000000012121c824 */ /* 0x000fe400078e0a00 */
[C---:B------:R-:W-:Y:S02]  /*5ac0*/  IMAD R34, R0.reuse, R34, R5 ;  /* 0x0000002200227224 */ /* 0x040fe400078e0205 */
[C---:B------:R-:W-:Y:S01]  /*5ad0*/  IMAD R35, R0.reuse, R4, R35 ;  /* 0x0000000400237224 */ /* 0x040fe200078e0223 */
[----:B------:R-:W-:Y:S01]  /*5ae0*/  ISETP.GT.U32.AND P4, PT, R0, R33, PT ;  /* 0x000000210000720c */ /* 0x000fe20003f84070 */
[----:B------:R-:W-:-:S04]  /*5af0*/  IMAD.HI.U32 R4, R2, R7, RZ ;  /* 0x0000000702047227 */ /* 0x000fc800078e00ff */
[----:B------:R-:W-:Y:S01]  /*5b00*/  @!P6 IMAD.IADD R32, R32, 0x1, -R0 ;  /* 0x000000012020e824 */ /* 0x000fe200078e0a00 */
[----:B------:R-:W-:Y:S01]  /*5b10*/  ISETP.GT.U32.AND P6, PT, R0, R34, PT ;  /* 0x000000220000720c */ /* 0x000fe20003fc4070 */
[----:B------:R-:W-:Y:S01]  /*5b20*/  IMAD.HI.U32 R5, R2, R37, RZ ;  /* 0x0000002502057227 */ /* 0x000fe200078e00ff */
[----:B------:R-:W-:-:S03]  /*5b30*/  IADD3 R4, -R4, RZ, RZ ;  /* 0x000000ff04047210 */ /* 0x000fc60007ffe1ff */
[----:B------:R-:W-:Y:S02]  /*5b40*/  IMAD.MOV R5, RZ, RZ, -R5 ;  /* 0x000000ffff057224 */ /* 0x000fe400078e0a05 */
[C---:B------:R-:W-:Y:S01]  /*5b50*/  IMAD R36, R0.reuse, R4, R7 ;  /* 0x0000000400247224 */ /* 0x040fe200078e0207 */
[----:B------:R-:W-:Y:S01]  /*5b60*/  IABS R7, R44 ;  /* 0x0000002c00077213 */ /* 0x000fe20000000000 */
[C---:B------:R-:W-:Y:S02]  /*5b70*/  IMAD R37, R0.reuse, R5, R37 ;  /* 0x0000000500257224 */ /* 0x040fe400078e0225 */
[--C-:B------:R-:W-:Y:S01]  /*5b80*/  @!P4 IMAD.IADD R33, R33, 0x1, -R0.reuse ;  /* 0x000000012121c824 */ /* 0x100fe200078e0a00 */
[----:B------:R-:W-:Y:S01]  /*5b90*/  ISETP.GT.U32.AND P4, PT, R0, R36, PT ;  /* 0x000000240000720c */ /* 0x000fe20003f84070 */
[----:B------:R-:W-:Y:S01]  /*5ba0*/  @!P6 IMAD.IADD R34, R34, 0x1, -R0 ;  /* 0x000000012222e824 */ /* 0x000fe200078e0a00 */
[----:B------:R-:W-:Y:S01]  /*5bb0*/  ISETP.GT.U32.AND P6, PT, R0, R37, PT ;  /* 0x000000250000720c */ /* 0x000fe20003fc4070 */
[----:B------:R-:W-:-:S04]  /*5bc0*/  IMAD.HI.U32 R4, R2, R39, RZ ;  /* 0x0000002702047227 */ /* 0x000fc800078e00ff */
[----:B------:R-:W-:Y:S01]  /*5bd0*/  @!P2 IMAD.MOV R32, RZ, RZ, -R32 ;  /* 0x000000ffff20a224 */ /* 0x000fe200078e0a20 */
[C---:B------:R-:W-:Y:S01]  /*5be0*/  ISETP.GT.U32.AND P2, PT, R0.reuse, R35, PT ;  /* 0x000000230000720c */ /* 0x040fe20003f44070 */
[----:B------:R-:W-:Y:S02]  /*5bf0*/  IMAD.MOV R4, RZ, RZ, -R4 ;  /* 0x000000ffff047224 */ /* 0x000fe400078e0a04 */
[----:B------:R-:W-:Y:S02]  /*5c00*/  @!P1 IMAD.MOV R33, RZ, RZ, -R33 ;  /* 0x000000ffff219224 */ /* 0x000fe400078e0a21 */
[----:B------:R-:W-:Y:S01]  /*5c10*/  IMAD R38, R0, R4, R39 ;  /* 0x0000000400267224 */ /* 0x000fe200078e0227 */
[----:B------:R-:W-:Y:S01]  /*5c20*/  IABS R39, R42 ;  /* 0x0000002a00277213 */ /* 0x000fe20000000000 */
[----:B------:R-:W-:Y:S01]  /*5c30*/  @!P6 IMAD.IADD R37, R37, 0x1, -R0 ;  /* 0x000000012525e824 */ /* 0x000fe200078e0a00 */
[----:B------:R-:W-:Y:S01]  /*5c40*/  @!P4 IADD3 R36, R36, -R0, RZ ;  /* 0x800000002424c210 */ /* 0x000fe20007ffe0ff */
[----:B------:R-:W-:-:S03]  /*5c50*/  IMAD.HI.U32 R5, R2, R41, RZ ;  /* 0x0000002902057227 */ /* 0x000fc600078e00ff */
[----:B------:R-:W-:Y:S01]  /*5c60*/  ISETP.GT.U32.AND P6, PT, R0, R36, PT ;  /* 0x000000240000720c */ /* 0x000fe20003fc4070 */
[----:B------:R-:W-:Y:S01]  /*5c70*/  IMAD.HI.U32 R4, R2, R39, RZ ;  /* 0x0000002702047227 */ /* 0x000fe200078e00ff */
[----:B------:R-:W-:-:S03]  /*5c80*/  ISETP.GT.U32.AND P1, PT, R0, R37, PT ;  /* 0x000000250000720c */ /* 0x000fc60003f24070 */
[----:B------:R-:W-:Y:S01]  /*5c90*/  @!P2 IMAD.IADD R35, R35, 0x1, -R0 ;  /* 0x000000012323a824 */ /* 0x000fe200078e0a00 */
[C---:B------:R-:W-:Y:S01]  /*5ca0*/  ISETP.GT.U32.AND P2, PT, R0.reuse, R34, PT ;  /* 0x000000220000720c */ /* 0x040fe20003f44070 */
[----:B------:R-:W-:Y:S02]  /*5cb0*/  IMAD.MOV R4, RZ, RZ, -R4 ;  /* 0x000000ffff047224 */ /* 0x000fe400078e0a04 */
[----:B------:R-:W-:Y:S01]  /*5cc0*/  IMAD.MOV R5, RZ, RZ, -R5 ;  /* 0x000000ffff057224 */ /* 0x000fe200078e0a05 */
[C---:B------:R-:W-:Y:S01]  /*5cd0*/  ISETP.GT.U32.AND P4, PT, R0.reuse, R35, PT ;  /* 0x000000230000720c */ /* 0x040fe20003f84070 */
[----:B------:R-:W-:Y:S02]  /*5ce0*/  IMAD R39, R0, R4, R39 ;  /* 0x0000000400277224 */ /* 0x000fe400078e0227 */
[----:B------:R-:W-:Y:S02]  /*5cf0*/  @!P6 IMAD.IADD R36, R36, 0x1, -R0 ;  /* 0x000000012424e824 */ /* 0x000fe400078e0a00 */
[----:B------:R-:W-:Y:S01]  /*5d00*/  IMAD.HI.U32 R4, R2, R7, RZ ;  /* 0x0000000702047227 */ /* 0x000fe200078e00ff */
[----:B------:R-:W-:-:S02]  /*5d10*/  ISETP.GT.U32.AND P6, PT, R0, R39, PT ;  /* 0x000000270000720c */ /* 0x000fc40003fc4070 */
[----:B------:R-:W-:Y:S01]  /*5d20*/  @!P1 IADD3 R37, R37, -R0, RZ ;  /* 0x8000000025259210 */ /* 0x000fe20007ffe0ff */
[----:B------:R-:W-:Y:S01]  /*5d30*/  @!P2 IMAD.IADD R34, R34, 0x1, -R0 ;  /* 0x000000012222a824 */ /* 0x000fe200078e0a00 */
[----:B------:R-:W-:Y:S01]  /*5d40*/  ISETP.GT.U32.AND P2, PT, R0, R38, PT ;  /* 0x000000260000720c */ /* 0x000fe20003f44070 */
[----:B------:R-:W-:Y:S01]  /*5d50*/  IMAD.MOV R4, RZ, RZ, -R4 ;  /* 0x000000ffff047224 */ /* 0x000fe200078e0a04 */
[----:B------:R-:W-:Y:S01]  /*5d60*/  ISETP.GE.AND P1, PT, R40, RZ, PT ;  /* 0x000000ff2800720c */ /* 0x000fe20003f26270 */
[----:B------:R-:W-:Y:S01]  /*5d70*/  @!P4 IMAD.IADD R35, R35, 0x1, -R0 ;  /* 0x000000012323c824 */ /* 0x000fe200078e0a00 */
[----:B------:R-:W-:Y:S01]  /*5d80*/  ISETP.GE.AND P4, PT, R12, RZ, PT ;  /* 0x000000ff0c00720c */ /* 0x000fe20003f86270 */
[C---:B------:R-:W-:Y:S01]  /*5d90*/  IMAD R40, R0.reuse, R4, R7 ;  /* 0x0000000400287224 */ /* 0x040fe200078e0207 */
[----:B------:R-:W-:Y:S01]  /*5da0*/  LOP3.LUT R12, R3, 0xe2, RZ, 0xfc, !PT ;  /* 0x000000e2030c7812 */ /* 0x000fe200078efcff */
[----:B------:R-:W-:Y:S01]  /*5db0*/  @!P3 IMAD.MOV R34, RZ, RZ, -R34 ;  /* 0x000000ffff22b224 */ /* 0x000fe200078e0a22 */
[----:B------:R-:W-:Y:S01]  /*5dc0*/  @!P5 IADD3 R35, -R35, RZ, RZ ;  /* 0x000000ff2323d210 */ /* 0x000fe20007ffe1ff */
[--C-:B------:R-:W-:Y:S01]  /*5dd0*/  @!P6 IMAD.IADD R39, R39, 0x1, -R0.reuse ;  /* 0x000000012727e824 */ /* 0x100fe200078e0a00 */
[----:B------:R-:W-:Y:S01]  /*5de0*/  IABS R43, R12 ;  /* 0x0000000c002b7213 */ /* 0x000fe20000000000 */
[C---:B------:R-:W-:Y:S01]  /*5df0*/  IMAD R41, R0.reuse, R5, R41 ;  /* 0x0000000500297224 */ /* 0x040fe200078e0229 */
[----:B------:R-:W-:Y:S01]  /*5e00*/  ISETP.GT.U32.AND P6, PT, R0, R40, PT ;  /* 0x000000280000720c */ /* 0x000fe20003fc4070 */
[----:B------:R-:W-:Y:S01]  /*5e10*/  @!P2 IMAD.IADD R38, R38, 0x1, -R0 ;  /* 0x000000012626a824 */ /* 0x000fe200078e0a00 */
[----:B------:R-:W-:Y:S01]  /*5e20*/  ISETP.GT.U32.AND P5, PT, R0, R39, PT ;  /* 0x000000270000720c */ /* 0x000fe20003fa4070 */
[----:B------:R-:W-:Y:S01]  /*5e30*/  IMAD.HI.U32 R4, R2, R43, RZ ;  /* 0x0000002b02047227 */ /* 0x000fe200078e00ff */
[----:B------:R-:W-:-:S02]  /*5e40*/  ISETP.GE.AND P2, PT, R42, RZ, PT ;  /* 0x000000ff2a00720c */ /* 0x000fc40003f46270 */
[C---:B------:R-:W-:Y:S01]  /*5e50*/  ISETP.GT.U32.AND P3, PT, R0.reuse, R38, PT ;  /* 0x000000260000720c */ /* 0x040fe20003f64070 */
[----:B------:R-:W-:Y:S01]  /*5e60*/  IMAD.MOV R4, RZ, RZ, -R4 ;  /* 0x000000ffff047224 */ /* 0x000fe200078e0a04 */
[----:B------:R-:W-:Y:S01]  /*5e70*/  IABS R7, R48 ;  /* 0x0000003000077213 */ /* 0x000fe20000000000 */
[----:B------:R-:W-:Y:S01]  /*5e80*/  @!P4 IMAD.MOV R37, RZ, RZ, -R37 ;  /* 0x000000ffff25c224 */ /* 0x000fe200078e0a25 */
[C---:B------:R-:W-:Y:S01]  /*5e90*/  ISETP.GT.U32.AND P4, PT, R0.reuse, R41, PT ;  /* 0x000000290000720c */ /* 0x040fe20003f84070 */
[----:B------:R-:W-:Y:S01]  /*5ea0*/  IMAD R42, R0, R4, R43 ;  /* 0x00000004002a7224 */ /* 0x000fe200078e022b */
[----:B------:R-:W-:Y:S01]  /*5eb0*/  IABS R43, R46 ;  /* 0x0000002e002b7213 */ /* 0x000fe20000000000 */
[----:B------:R-:W-:Y:S01]  /*5ec0*/  @!P0 IMAD.MOV R36, RZ, RZ, -R36 ;  /* 0x000000ffff248224 */ /* 0x000fe200078e0a24 */
[----:B------:R-:W-:Y:S01]  /*5ed0*/  ISETP.GE.AND P0, PT, R44, RZ, PT ;  /* 0x000000ff2c00720c */ /* 0x000fe20003f06270 */
[----:B------:R-:W-:Y:S01]  /*5ee0*/  @!P5 IMAD.IADD R39, R39, 0x1, -R0 ;  /* 0x000000012727d824 */ /* 0x000fe200078e0a00 */
[----:B------:R-:W-:Y:S01]  /*5ef0*/  ISETP.GT.U32.AND P5, PT, R0, R42, PT ;  /* 0x0000002a0000720c */ /* 0x000fe20003fa4070 */
[----:B------:R-:W-:-:S04]  /*5f00*/  IMAD.HI.U32 R4, R2, R43, RZ ;  /* 0x0000002b02047227 */ /* 0x000fc800078e00ff */
[----:B------:R-:W-:Y:S02]  /*5f10*/  IMAD.MOV R5, RZ, RZ, -R4 ;  /* 0x000000ffff057224 */ /* 0x000fe400078e0a04 */
[----:B------:R-:W-:-:S04]  /*5f20*/  IMAD.HI.U32 R4, R2, R7, RZ ;  /* 0x0000000702047227 */ /* 0x000fc800078e00ff */
[----:B------:R-:W-:Y:S02]  /*5f30*/  IMAD.MOV R4, RZ, RZ, -R4 ;  /* 0x000000ffff047224 */ /* 0x000fe400078e0a04 */
[--C-:B------:R-:W-:Y:S02]  /*5f40*/  @!P5 IMAD.IADD R42, R42, 0x1, -R0.reuse ;  /* 0x000000012a2ad824 */ /* 0x100fe400078e0a00 */
[--C-:B------:R-:W-:Y:S01]  /*5f50*/  @!P3 IMAD.IADD R38, R38, 0x1, -R0.reuse ;  /* 0x000000012626b824 */ /* 0x100fe200078e0a00 */
[----:B------:R-:W-:Y:S01]  /*5f60*/  ISETP.GE.AND P3, PT, R45, RZ, PT ;  /* 0x000000ff2d00720c */ /* 0x000fe20003f66270 */
[--C-:B------:R-:W-:Y:S01]  /*5f70*/  @!P6 IMAD.IADD R40, R40, 0x1, -R0.reuse ;  /* 0x000000012828e824 */ /* 0x100fe200078e0a00 */
[C---:B------:R-:W-:Y:S01]  /*5f80*/  ISETP.GT.U32.AND P5, PT, R0.reuse, R42, PT ;  /* 0x0000002a0000720c */ /* 0x040fe20003fa4070 */
[----:B------:R-:W-:Y:S01]  /*5f90*/  IMAD R44, R0, R4, R7 ;  /* 0x00000004002c7224 */ /* 0x000fe200078e0207 */
[----:B------:R-:W-:Y:S01]  /*5fa0*/  ISETP.GE.AND P6, PT, R12, RZ, PT ;  /* 0x000000ff0c00720c */ /* 0x000fe20003fc6270 */
[----:B------:R-:W-:Y:S01]  /*5fb0*/  @!P4 IMAD.IADD R41, R41, 0x1, -R0 ;  /* 0x000000012929c824 */ /* 0x000fe200078e0a00 */
[----:B------:R-:W-:Y:S01]  /*5fc0*/  @!P1 IADD3 R38, -R38, RZ, RZ ;  /* 0x000000ff26269210 */ /* 0x000fe20007ffe1ff */
[----:B------:R-:W-:Y:S01]  /*5fd0*/  IMAD R43, R0, R5, R43 ;  /* 0x00000005002b7224 */ /* 0x000fe200078e022b */
[----:B------:R-:W-:Y:S01]  /*5fe0*/  LOP3.LUT R12, R3, 0xe8, RZ, 0xfc, !PT ;  /* 0x000000e8030c7812 */ /* 0x000fe200078efcff */
[----:B------:R-:W-:Y:S01]  /*5ff0*/  IMAD.HI.U32 R5, R2, R47, RZ ;  /* 0x0000002f02057227 */ /* 0x000fe200078e00ff */
[----:B------:R-:W-:-:S02]  /*6000*/  ISETP.GT.U32.AND P1, PT, R0, R40, PT ;  /* 0x000000280000720c */ /* 0x000fc40003f24070 */
[----:B------:R-:W-:Y:S01]  /*6010*/  IABS R45, R12 ;  /* 0x0000000c002d7213 */ /* 0x000fe20000000000 */
[----:B------:R-:W-:Y:S01]  /*6020*/  IMAD.MOV R5, RZ, RZ, -R5 ;  /* 0x000000ffff057224 */ /* 0x000fe200078e0a05 */
[----:B------:R-:W-:Y:S01]  /*6030*/  ISETP.GT.U32.AND P4, PT, R0, R41, PT ;  /* 0x000000290000720c */ /* 0x000fe20003f84070 */
[----:B------:R-:W-:Y:S01]  /*6040*/  @!P5 IMAD.IADD R42, R42, 0x1, -R0 ;  /* 0x000000012a2ad824 */ /* 0x000fe200078e0a00 */
[----:B------:R-:W-:Y:S01]  /*6050*/  ISETP.GT.U32.AND P5, PT, R0, R44, PT ;  /* 0x0000002c0000720c */ /* 0x000fe20003fa4070 */
[----:B------:R-:W-:Y:S01]  /*6060*/  IMAD.HI.U32 R4, R2, R45, RZ ;  /* 0x0000002d02047227 */ /* 0x000fe200078e00ff */
[----:B------:R-:W-:-:S03]  /*6070*/  IABS R7, R50 ;  /* 0x0000003200077213 */ /* 0x000fc60000000000 */
[----:B------:R-:W-:Y:S01]  /*6080*/  @!P2 IMAD.MOV R39, RZ, RZ, -R39 ;  /* 0x000000ffff27a224 */ /* 0x000fe200078e0a27 */
[----:B------:R-:W-:Y:S01]  /*6090*/  IADD3 R4, -R4, RZ, RZ ;  /* 0x000000ff04047210 */ /* 0x000fe20007ffe1ff */
[----:B------:R-:W-:Y:S01]  /*60a0*/  @!P1 IMAD.IADD R40, R40, 0x1, -R0 ;  /* 0x0000000128289824 */ /* 0x000fe200078e0a00 */
[C---:B------:R-:W-:Y:S01]  /*60b0*/  ISETP.GT.U32.AND P1, PT, R0.reuse, R43, PT ;  /* 0x0000002b0000720c */ /* 0x040fe20003f24070 */
[----:B------:R-:W-:Y:S02]  /*60c0*/  @!P6 IMAD.MOV R42, RZ, RZ, -R42 ;  /* 0x000000ffff2ae224 */ /* 0x000fe400078e0a2a */
[----:B------:R-:W-:Y:S02]  /*60d0*/  IMAD R45, R0, R4, R45 ;  /* 0x00000004002d7224 */ /* 0x000fe400078e022d */
[----:B------:R-:W-:Y:S02]  /*60e0*/  @!P5 IMAD.IADD R44, R44, 0x1, -R0 ;  /* 0x000000012c2cd824 */ /* 0x000fe400078e0a00 */
[----:B------:R-:W-:-:S03]  /*60f0*/  IMAD.HI.U32 R4, R2, R7, RZ ;  /* 0x0000000702047227 */ /* 0x000fc600078e00ff */
[----:B------:R-:W-:Y:S01]  /*6100*/  ISETP.GT.U32.AND P5, PT, R0, R44, PT ;  /* 0x0000002c0000720c */ /* 0x000fe20003fa4070 */
[----:B------:R-:W-:Y:S02]  /*6110*/  IMAD.MOV R4, RZ, RZ, -R4 ;  /* 0x000000ffff047224 */ /* 0x000fe400078e0a04 */
[--C-:B------:R-:W-:Y:S01]  /*6120*/  @!P4 IMAD.IADD R41, R41, 0x1, -R0.reuse ;  /* 0x000000012929c824 */ /* 0x100fe200078e0a00 */
[----:B------:R-:W-:Y:S01]  /*6130*/  ISETP.GE.AND P4, PT, R46, RZ, PT ;  /* 0x000000ff2e00720c */ /* 0x000fe20003f86270 */
[----:B------:R-:W-:Y:S01]  /*6140*/  @!P1 IMAD.IADD R43, R43, 0x1, -R0 ;  /* 0x000000012b2b9824 */ /* 0x000fe200078e0a00 */
[----:B------:R-:W-:Y:S01]  /*6150*/  ISETP.GE.AND P1, PT, R48, RZ, PT ;  /* 0x000000ff3000720c */ /* 0x000fe20003f26270 */
[C---:B------:R-:W-:Y:S01]  /*6160*/  IMAD R46, R0.reuse, R5, R47 ;  /* 0x00000005002e7224 */ /* 0x040fe200078e022f */
[----:B------:R-:W-:Y:S01]  /*6170*/  IABS R5, R51 ;  /* 0x0000003300057213 */ /* 0x000fe20000000000 */
[C---:B------:R-:W-:Y:S01]  /*6180*/  IMAD R47, R0.reuse, R4, R7 ;  /* 0x00000004002f7224 */ /* 0x040fe200078e0207 */
[C---:B------:R-:W-:Y:S01]  /*6190*/  ISETP.GT.U32.AND P2, PT, R0.reuse, R43, PT ;  /* 0x0000002b0000720c */ /* 0x040fe20003f44070 */
[----:B------:R-:W-:Y:S01]  /*61a0*/  @!P0 IMAD.MOV R40, RZ, RZ, -R40 ;  /* 0x000000ffff288224 */ /* 0x000fe200078e0a28 */
[----:B------:R-:W-:Y:S01]  /*61b0*/  ISETP.GT.U32.AND P0, PT, R0, R45, PT ;  /* 0x0000002d0000720c */ /* 0x000fe20003f04070 */
[----:B------:R-:W-:Y:S01]  /*61c0*/  @!P5 IMAD.IADD R44, R44, 0x1, -R0 ;  /* 0x000000012c2cd824 */ /* 0x000fe200078e0a00 */
[----:B------:R-:W-:Y:S01]  /*61d0*/  ISETP.GT.U32.AND P5, PT, R0, R47, PT ;  /* 0x0000002f0000720c */ /* 0x000fe20003fa4070 */
[----:B------:R-:W-:Y:S01]  /*61e0*/  IMAD.HI.U32 R4, R2, R5, RZ ;  /* 0x0000000502047227 */ /* 0x000fe200078e00ff */
[----:B------:R-:W-:-:S02]  /*61f0*/  LOP3.LUT R7, R3, 0xf0, RZ, 0xfc, !PT ;  /* 0x000000f003077812 */ /* 0x000fc400078efcff */
[----:B------:R-:W-:Y:S01]  /*6200*/  ISETP.GT.U32.AND P6, PT, R0, R46, PT ;  /* 0x0000002e0000720c */ /* 0x000fe20003fc4070 */
[----:B------:R-:W-:Y:S01]  /*6210*/  IMAD.MOV R4, RZ, RZ, -R4 ;  /* 0x000000ffff047224 */ /* 0x000fe200078e0a04 */
[----:B------:R-:W-:Y:S01]  /*6220*/  @!P3 IADD3 R41, -R41, RZ, RZ ;  /* 0x000000ff2929b210 */ /* 0x000fe20007ffe1ff */
[----:B------:R-:W-:Y:S01]  /*6230*/  @!P1 IMAD.MOV R44, RZ, RZ, -R44 ;  /* 0x000000ffff2c9224 */ /* 0x000fe200078e0a2c */
[----:B------:R-:W-:Y:S01]  /*6240*/  ISETP.GE.AND P3, PT, R12, RZ, PT ;  /* 0x000000ff0c00720c */ /* 0x000fe20003f66270 */
[--C-:B------:R-:W-:Y:S01]  /*6250*/  @!P2 IMAD.IADD R43, R43, 0x1, -R0.reuse ;  /* 0x000000012b2ba824 */ /* 0x100fe200078e0a00 */
[----:B------:R-:W-:Y:S01]  /*6260*/  ISETP.GE.AND P2, PT, R49, RZ, PT ;  /* 0x000000ff3100720c */ /* 0x000fe20003f46270 */
[----:B------:R-:W-:Y:S01]  /*6270*/  IMAD R48, R0, R4, R5 ;  /* 0x0000000400307224 */ /* 0x000fe200078e0205 */
[----:B------:R-:W-:Y:S01]  /*6280*/  IABS R49, R7 ;  /* 0x0000000700317213 */ /* 0x000fe20000000000 */
[--C-:B------:R-:W-:Y:S01]  /*6290*/  @!P5 IMAD.IADD R47, R47, 0x1, -R0.reuse ;  /* 0x000000012f2fd824 */ /* 0x100fe200078e0a00 */
[----:B------:R-:W-:Y:S01]  /*62a0*/  LOP3.LUT R12, R3, 0xf2, RZ, 0xfc, !PT ;  /* 0x000000f2030c7812 */ /* 0x000fe200078efcff */
[----:B------:R-:W-:Y:S01]  /*62b0*/  @!P0 IMAD.IADD R45, R45, 0x1, -R0 ;  /* 0x000000012d2d8824 */ /* 0x000fe200078e0a00 */
[----:B------:R-:W-:Y:S01]  /*62c0*/  @!P4 IADD3 R43, -R43, RZ, RZ ;  /* 0x000000ff2b2bc210 */ /* 0x000fe20007ffe1ff */
[----:B------:R-:W-:Y:S01]  /*62d0*/  IMAD.HI.U32 R4, R2, R49, RZ ;  /* 0x0000003102047227 */ /* 0x000fe200078e00ff */
[----:B------:R-:W-:-:S02]  /*62e0*/  ISETP.GT.U32.AND P5, PT, R0, R47, PT ;  /* 0x0000002f0000720c */ /* 0x000fc40003fa4070 */
[----:B------:R-:W-:Y:S01]  /*62f0*/  IABS R5, R12 ;  /* 0x0000000c00057213 */ /* 0x000fe20000000000 */
[----:B------:R-:W-:Y:S01]  /*6300*/  IMAD.MOV R4, RZ, RZ, -R4 ;  /* 0x000000ffff047224 */ /* 0x000fe200078e0a04 */
[----:B------:R-:W-:Y:S01]  /*6310*/  ISETP.GE.AND P1, PT, R51, RZ, PT ;  /* 0x000000ff3300720c */ /* 0x000fe20003f26270 */
[--C-:B------:R-:W-:Y:S01]  /*6320*/  @!P6 IMAD.IADD R46, R46, 0x1, -R0.reuse ;  /* 0x000000012e2ee824 */ /* 0x100fe200078e0a00 */
[C---:B------:R-:W-:Y:S01]  /*6330*/  ISETP.GT.U32.AND P6, PT, R0.reuse, R45, PT ;  /* 0x0000002d0000720c */ /* 0x040fe20003fc4070 */
[----:B------:R-:W-:Y:S01]  /*6340*/  IMAD R49, R0, R4, R49 ;  /* 0x0000000400317224 */ /* 0x000fe200078e0231 */
[----:B------:R-:W-:Y:S01]  /*6350*/  IABS R51, R52 ;  /* 0x0000003400337213 */ /* 0x000fe20000000000 */
[----:B------:R-:W-:Y:S01]  /*6360*/  IMAD.HI.U32 R4, R2, R5, RZ ;  /* 0x0000000502047227 */ /* 0x000fe200078e00ff */
[----:B------:R-:W-:Y:S02]  /*6370*/  ISETP.GT.U32.AND P4, PT, R0, R46, PT ;  /* 0x0000002e0000720c */ /* 0x000fe40003f84070 */
[----:B------:R-:W-:Y:S01]  /*6380*/  ISETP.GE.AND P0, PT, R50, RZ, PT ;  /* 0x000000ff3200720c */ /* 0x000fe20003f06270 */
[----:B------:R-:W-:Y:S01]  /*6390*/  @!P5 IMAD.IADD R47, R47, 0x1, -R0 ;  /* 0x000000012f2fd824 */ /* 0x000fe200078e0a00 */
[----:B------:R-:W-:-:S02]  /*63a0*/  ISETP.GT.U32.AND P5, PT, R0, R49, PT ;  /* 0x000000310000720c */ /* 0x000fc40003fa4070 */
[----:B------:R-:W-:-:S03]  /*63b0*/  IADD3 R4, -R4, RZ, RZ ;  /* 0x000000ff04047210 */ /* 0x000fc60007ffe1ff */
[----:B------:R-:W-:Y:S01]  /*63c0*/  @!P6 IMAD.IADD R45, R45, 0x1, -R0 ;  /* 0x000000012d2de824 */ /* 0x000fe200078e0a00 */
[C---:B------:R-:W-:Y:S01]  /*63d0*/  ISETP.GT.U32.AND P6, PT, R0.reuse, R48, PT ;  /* 0x000000300000720c */ /* 0x040fe20003fc4070 */
[----:B------:R-:W-:Y:S02]  /*63e0*/  IMAD R50, R0, R4, R5 ;  /* 0x0000000400327224 */ /* 0x000fe400078e0205 */
[----:B------:R-:W-:-:S04]  /*63f0*/  IMAD.HI.U32 R4, R2, R51, RZ ;  /* 0x0000003302047227 */ /* 0x000fc800078e00ff */
[--C-:B------:R-:W-:Y:S02]  /*6400*/  @!P5 IMAD.IADD R49, R49, 0x1, -R0.reuse ;  /* 0x000000013131d824 */ /* 0x100fe400078e0a00 */
[----:B------:R-:W-:Y:S01]  /*6410*/  @!P4 IMAD.IADD R46, R46, 0x1, -R0 ;  /* 0x000000012e2ec824 */ /* 0x000fe200078e0a00 */
[----:B------:R-:W-:Y:S01]  /*6420*/  ISETP.GE.AND P4, PT, R7, RZ, PT ;  /* 0x000000ff0700720c */ /* 0x000fe20003f86270 */
[----:B------:R-:W-:Y:S01]  /*6430*/  IMAD.MOV R4, RZ, RZ, -R4 ;  /* 0x000000ffff047224 */ /* 0x000fe200078e0a04 */
[----:B------:R-:W-:Y:S01]  /*6440*/  ISETP.GT.U32.AND P5, PT, R0, R49, PT ;  /* 0x000000310000720c */ /* 0x000fe20003fa4070 */
[----:B------:R-:W-:Y:S01]  /*6450*/  @!P6 IMAD.IADD R48, R48, 0x1, -R0 ;  /* 0x000000013030e824 */ /* 0x000fe200078e0a00 */
[----:B------:R-:W-:Y:S01]  /*6460*/  IABS R7, R53 ;  /* 0x0000003500077213 */ /* 0x000fe20000000000 */
[----:B------:R-:W-:Y:S01]  /*6470*/  @!P2 IMAD.MOV R46, RZ, RZ, -R46 ;  /* 0x000000ffff2ea224 */ /* 0x000fe200078e0a2e */
[C---:B------:R-:W-:Y:S01]  /*6480*/  ISETP.GT.U32.AND P2, PT, R0.reuse, R50, PT ;  /* 0x000000320000720c */ /* 0x040fe20003f44070 */
[C---:B------:R-:W-:Y:S01]  /*6490*/  IMAD R51, R0.reuse, R4, R51 ;  /* 0x0000000400337224 */ /* 0x040fe200078e0233 */
[----:B------:R-:W-:Y:S01]  /*64a0*/  ISETP.GT.U32.AND P6, PT, R0, R48, PT ;  /* 0x000000300000720c */ /* 0x000fe20003fc4070 */
[----:B------:R-:W-:-:S04]  /*64b0*/  IMAD.HI.U32 R5, R2, R7, RZ ;  /* 0x0000000702057227 */ /* 0x000fc800078e00ff */
[----:B------:R-:W-:Y:S01]  /*64c0*/  @!P0 IMAD.MOV R47, RZ, RZ, -R47 ;  /* 0x000000ffff2f8224 */ /* 0x000fe200078e0a2f */
[----:B------:R-:W-:Y:S01]  /*64d0*/  IADD3 R5, -R5, RZ, RZ ;  /* 0x000000ff05057210 */ /* 0x000fe20007ffe1ff */
[--C-:B------:R-:W-:Y:S01]  /*64e0*/  @!P5 IMAD.IADD R49, R49, 0x1, -R0.reuse ;  /* 0x000000013131d824 */ /* 0x100fe200078e0a00 */
[----:B------:R-:W-:Y:S01]  /*64f0*/  ISETP.GT.U32.AND P5, PT, R0, R51, PT ;  /* 0x000000330000720c */ /* 0x000fe20003fa4070 */
[----:B------:R-:W-:Y:S01]  /*6500*/  @!P3 IMAD.MOV R45, RZ, RZ, -R45 ;  /* 0x000000ffff2db224 */ /* 0x000fe200078e0a2d */
[----:B------:R-:W-:Y:S01]  /*6510*/  ISETP.GE.AND P0, PT, R52, RZ, PT ;  /* 0x000000ff3400720c */ /* 0x000fe20003f06270 */
[----:B------:R-:W-:Y:S01]  /*6520*/  IMAD R52, R0, R5, R7 ;  /* 0x0000000500347224 */ /* 0x000fe200078e0207 */
[----:B------:R-:W-:Y:S01]  /*6530*/  ISETP.GE.AND P3, PT, R12, RZ, PT ;  /* 0x000000ff0c00720c */ /* 0x000fe20003f66270 */
[--C-:B------:R-:W-:Y:S01]  /*6540*/  @!P6 IMAD.IADD R48, R48, 0x1, -R0.reuse ;  /* 0x000000013030e824 */ /* 0x100fe200078e0a00 */
[----:B------:R-:W-:Y:S01]  /*6550*/  LOP3.LUT R12, R3, 0xf8, RZ, 0xfc, !PT ;  /* 0x000000f8030c7812 */ /* 0x000fe200078efcff */
[----:B------:R-:W-:Y:S01]  /*6560*/  @!P2 IMAD.IADD R50, R50, 0x1, -R0 ;  /* 0x000000013232a824 */ /* 0x000fe200078e0a00 */
[----:B------:R-:W-:Y:S01]  /*6570*/  ISETP.GE.AND P6, PT, R53, RZ, PT ;  /* 0x000000ff3500720c */ /* 0x000fe20003fc6270 */
[----:B------:R-:W-:Y:S01]  /*6580*/  @!P1 IMAD.MOV R48, RZ, RZ, -R48 ;  /* 0x000000ffff309224 */ /* 0x000fe200078e0a30 */
[C---:B------:R-:W-:Y:S01]  /*6590*/  ISETP.GT.U32.AND P1, PT, R0.reuse, R52, PT ;  /* 0x000000340000720c */ /* 0x040fe20003f24070 */
[----:B------:R-:W-:Y:S01]  /*65a0*/  @!P4 IMAD.MOV R49, RZ, RZ, -R49 ;  /* 0x000000ffff31c224 */ /* 0x000fe200078e0a31 */
[----:B------:R-:W-:Y:S01]  /*65b0*/  IABS R53, R12 ;  /* 0x0000000c00357213 */ /* 0x000fe20000000000 */
[----:B------:R-:W-:Y:S01]  /*65c0*/  @!P5 IMAD.IADD R51, R51, 0x1, -R0 ;  /* 0x000000013333d824 */ /* 0x000fe200078e0a00 */
[----:B------:R-:W-:-:S02]  /*65d0*/  ISETP.GT.U32.AND P2, PT, R0, R50, PT ;  /* 0x000000320000720c */ /* 0x000fc40003f44070 */
[C---:B------:R-:W-:Y:S01]  /*65e0*/  LOP3.LUT R5, R3.reuse, 0xfa, RZ, 0xfc, !PT ;  /* 0x000000fa03057812 */ /* 0x040fe200078efcff */
[----:B------:R-:W-:Y:S01]  /*65f0*/  IMAD.HI.U32 R4, R2, R53, RZ ;  /* 0x0000003502047227 */ /* 0x000fe200078e00ff */
[----:B------:R-:W-:Y:S02]  /*6600*/  ISETP.GT.U32.AND P5, PT, R0, R51, PT ;  /* 0x000000330000720c */ /* 0x000fe40003fa4070 */
[----:B------:R-:W-:Y:S02]  /*6610*/  IABS R55, R5 ;  /* 0x0000000500377213 */ /* 0x000fe40000000000 */
[----:B------:R-:W-:Y:S01]  /*6620*/  IADD3 R7, -R4, RZ, RZ ;  /* 0x000000ff04077210 */ /* 0x000fe20007ffe1ff */
[----:B------:R-:W-:Y:S01]  /*6630*/  @!P1 IMAD.IADD R52, R52, 0x1, -R0 ;  /* 0x0000000134349824 */ /* 0x000fe200078e0a00 */
[----:B------:R-:W-:Y:S01]  /*6640*/  ISETP.GE.AND P4, PT, R12, RZ, PT ;  /* 0x000000ff0c00720c */ /* 0x000fe20003f86270 */
[----:B------:R-:W-:Y:S01]  /*6650*/  IMAD.HI.U32 R4, R2, R55, RZ ;  /* 0x0000003702047227 */ /* 0x000fe200078e00ff */
[----:B------:R-:W-:-:S02]  /*6660*/  LOP3.LUT R12, R3, 0x100, RZ, 0xfc, !PT ;  /* 0x00000100030c7812 */ /* 0x000fc400078efcff */
[----:B------:R-:W-:Y:S01]  /*6670*/  ISETP.GT.U32.AND P1, PT, R0, R52, PT ;  /* 0x000000340000720c */ /* 0x000fe20003f24070 */
[----:B------:R-:W-:Y:S01]  /*6680*/  @!P2 IMAD.IADD R50, R50, 0x1, -R0 ;  /* 0x000000013232a824 */ /* 0x000fe200078e0a00 */
[----:B------:R-:W-:Y:S01]  /*6690*/  ISETP.GE.AND P2, PT, R5, RZ, PT ;  /* 0x000000ff0500720c */ /* 0x000fe20003f46270 */
[----:B------:R-:W-:Y:S02]  /*66a0*/  IMAD.MOV R4, RZ, RZ, -R4 ;  /* 0x000000ffff047224 */ /* 0x000fe400078e0a04 */
[----:B------:R-:W-:Y:S01]  /*66b0*/  @!P3 IMAD.MOV R50, RZ, RZ, -R50 ;  /* 0x000000ffff32b224 */ /* 0x000fe200078e0a32 */
[----:B------:R-:W-:Y:S01]  /*66c0*/  ISETP.GE.AND P3, PT, R54, RZ, PT ;  /* 0x000000ff3600720c */ /* 0x000fe20003f66270 */
[----:B------:R-:W-:Y:S02]  /*66d0*/  @!P5 IMAD.IADD R51, R51, 0x1, -R0 ;  /* 0x000000013333d824 */ /* 0x000fe400078e0a00 */
[----:B------:R-:W-:Y:S01]  /*66e0*/  IMAD R54, R0, R4, R55 ;  /* 0x0000000400367224 */ /* 0x000fe200078e0237 */
[----:B------:R-:W-:Y:S01]  /*66f0*/  LOP3.LUT R4, R3, 0xfe, RZ, 0xfc, !PT ;  /* 0x000000fe03047812 */ /* 0x000fe200078efcff */
[----:B------:R-:W-:Y:S01]  /*6700*/  IMAD.HI.U32 R5, R2, R57, RZ ;  /* 0x0000003902057227 */ /* 0x000fe200078e00ff */
[----:B------:R-:W-:-:S02]  /*6710*/  @!P0 IADD3 R51, -R51, RZ, RZ ;  /* 0x000000ff33338210 */ /* 0x000fc40007ffe1ff */
[C---:B------:R-:W-:Y:S01]  /*6720*/  ISETP.GT.U32.AND P0, PT, R0.reuse, R54, PT ;  /* 0x000000360000720c */ /* 0x040fe20003f04070 */
[----:B------:R-:W-:Y:S01]  /*6730*/  IMAD R53, R0, R7, R53 ;  /* 0x0000000700357224 */ /* 0x000fe200078e0235 */
[----:B------:R-:W-:Y:S01]  /*6740*/  IABS R7, R4 ;  /* 0x0000000400077213 */ /* 0x000fe20000000000 */
[----:B------:R-:W-:Y:S02]  /*6750*/  IMAD.MOV R5, RZ, RZ, -R5 ;  /* 0x000000ffff057224 */ /* 0x000fe400078e0a05 */
[----:B------:R-:W-:Y:S01]  /*6760*/  @!P1 IMAD.IADD R52, R52, 0x1, -R0 ;  /* 0x0000000134349824 */ /* 0x000fe200078e0a00 */
[C---:B------:R-:W-:Y:S01]  /*6770*/  ISETP.GT.U32.AND P5, PT, R0.reuse, R53, PT ;  /* 0x000000350000720c */ /* 0x040fe20003fa4070 */
[----:B------:R-:W-:Y:S01]  /*6780*/  IMAD R55, R0, R5, R57 ;  /* 0x0000000500377224 */ /* 0x000fe200078e0239 */
[----:B------:R-:W-:Y:S01]  /*6790*/  ISETP.GE.AND P1, PT, R4, RZ, PT ;  /* 0x000000ff0400720c */ /* 0x000fe20003f26270 */
[----:B------:R-:W-:Y:S01]  /*67a0*/  @!P6 IMAD.MOV R52, RZ, RZ, -R52 ;  /* 0x000000ffff34e224 */ /* 0x000fe200078e0a34 */
[----:B------:R-:W-:Y:S01]  /*67b0*/  IABS R57, R12 ;  /* 0x0000000c00397213 */ /* 0x000fe20000000000 */
[----:B------:R-:W-:Y:S01]  /*67c0*/  IMAD.HI.U32 R4, R2, R7, RZ ;  /* 0x0000000702047227 */ /* 0x000fe200078e00ff */
[----:B------:R-:W-:-:S03]  /*67d0*/  ISETP.GT.U32.AND P6, PT, R0, R55, PT ;  /* 0x000000370000720c */ /* 0x000fc60003fc4070 */
[----:B------:R-:W-:Y:S02]  /*67e0*/  @!P0 IMAD.IADD R54, R54, 0x1, -R0 ;  /* 0x0000000136368824 */ /* 0x000fe400078e0a00 */
[----:B------:R-:W-:Y:S02]  /*67f0*/  IMAD.MOV R56, RZ, RZ, -R4 ;  /* 0x000000ffff387224 */ /* 0x000fe400078e0a04 */
[----:B------:R-:W-:Y:S01]  /*6800*/  @!P5 IMAD.IADD R53, R53, 0x1, -R0 ;  /* 0x000000013535d824 */ /* 0x000fe200078e0a00 */
[----:B------:R-:W-:Y:S01]  /*6810*/  ISETP.GT.U32.AND P0, PT, R0, R54, PT ;  /* 0x000000360000720c */ /* 0x000fe20003f04070 */
[----:B------:R-:W-:-:S03]  /*6820*/  IMAD.HI.U32 R5, R2, R57, RZ ;  /* 0x0000003902057227 */ /* 0x000fc600078e00ff */
[C---:B------:R-:W-:Y:S01]  /*6830*/  ISETP.GT.U32.AND P5, PT, R0.reuse, R53, PT ;  /* 0x000000350000720c */ /* 0x040fe20003fa4070 */
[----:B------:R-:W-:Y:S02]  /*6840*/  @!P6 IMAD.IADD R55, R55, 0x1, -R0 ;  /* 0x000000013737e824 */ /* 0x000fe400078e0a00 */
[C---:B------:R-:W-:Y:S01]  /*6850*/  IMAD R56, R0.reuse, R56, R7 ;  /* 0x0000003800387224 */ /* 0x040fe200078e0207 */
[----:B------:R-:W-:Y:S01]  /*6860*/  IABS R7, R63 ;  /* 0x0000003f00077213 */ /* 0x000fe20000000000 */
[----:B------:R-:W-:Y:S01]  /*6870*/  IMAD.MOV R5, RZ, RZ, -R5 ;  /* 0x000000ffff057224 */ /* 0x000fe200078e0a05 */
[----:B------:R-:W-:Y:S01]  /*6880*/  ISETP.GT.U32.AND P6, PT, R0, R55, PT ;  /* 0x000000370000720c */ /* 0x000fe20003fc4070 */
[----:B------:R-:W-:-:S04]  /*6890*/  IMAD.HI.U32 R4, R2, R59, RZ ;  /* 0x0000003b02047227 */ /* 0x000fc800078e00ff */
[----:B------:R-:W-:Y:S01]  /*68a0*/  @!P0 IMAD.IADD R54, R54, 0x1, -R0 ;  /* 0x0000000136368824 */ /* 0x000fe200078e0a00 */
[C---:B------:R-:W-:Y:S01]  /*68b0*/  ISETP.GT.U32.AND P0, PT, R0.reuse, R56, PT ;  /* 0x000000380000720c */ /* 0x040fe20003f04070 */
[----:B------:R-:W-:Y:S01]  /*68c0*/  IMAD R57, R0, R5, R57 ;  /* 0x0000000500397224 */ /* 0x000fe200078e0239 */
[----:B------:R-:W-:Y:S01]  /*68d0*/  @!P5 IADD3 R53, R53, -R0, RZ ;  /* 0x800000003535d210 */ /* 0x000fe20007ffe0ff */
[----:B------:R-:W-:Y:S01]  /*68e0*/  IMAD.HI.U32 R5, R2, R61, RZ ;  /* 0x0000003d02057227 */ /* 0x000fe200078e00ff */
[----:B------:R-:W-:Y:S02]  /*68f0*/  ISETP.GE.AND P5, PT, R12, RZ, PT ;  /* 0x000000ff0c00720c */ /* 0x000fe40003fa6270 */
[----:B------:R-:W-:Y:S01]  /*6900*/  LOP3.LUT R12, R3, 0x106, RZ, 0xfc, !PT ;  /* 0x00000106030c7812 */ /* 0x000fe200078efcff */
[----:B------:R-:W-:Y:S02]  /*6910*/  IMAD.MOV R4, RZ, RZ, -R4 ;  /* 0x000000ffff047224 */ /* 0x000fe400078e0a04 */
[----:B------:R-:W-:-:S02]  /*6920*/  IMAD.MOV R5, RZ, RZ, -R5 ;  /* 0x000000ffff057224 */ /* 0x000fc400078e0a05 */
[----:B------:R-:W-:Y:S01]  /*6930*/  @!P2 IMAD.MOV R54, RZ, RZ, -R54 ;  /* 0x000000ffff36a224 */ /* 0x000fe200078e0a36 */
[----:B------:R-:W-:Y:S01]  /*6940*/  ISETP.GE.AND P2, PT, R58, RZ, PT ;  /* 0x000000ff3a00720c */ /* 0x000fe20003f46270 */
[----:B------:R-:W-:Y:S01]  /*6950*/  @!P4 IMAD.MOV R53, RZ, RZ, -R53 ;  /* 0x000000ffff35c224 */ /* 0x000fe200078e0a35 */
[C---:B------:R-:W-:Y:S01]  /*6960*/  ISETP.GT.U32.AND P4, PT, R0.reuse, R57, PT ;  /* 0x000000390000720c */ /* 0x040fe20003f84070 */
[----:B------:R-:W-:Y:S01]  /*6970*/  IMAD R58, R0, R4, R59 ;  /* 0x00000004003a7224 */ /* 0x000fe200078e023b */
[----:B------:R-:W-:Y:S01]  /*6980*/  @!P0 IADD3 R56, R56, -R0, RZ ;  /* 0x8000000038388210 */ /* 0x000fe20007ffe0ff */
[C---:B------:R-:W-:Y:S01]  /*6990*/  IMAD R59, R0.reuse, R5, R61 ;  /* 0x00000005003b7224 */ /* 0x040fe200078e023d */
[----:B------:R-:W-:Y:S01]  /*69a0*/  IABS R5, R12 ;  /* 0x0000000c00057213 */ /* 0x000fe20000000000 */
[----:B------:R-:W-:Y:S01]  /*69b0*/  @!P6 IMAD.IADD R55, R55, 0x1, -R0 ;  /* 0x000000013737e824 */ /* 0x000fe200078e0a00 */
[C---:B------:R-:W-:Y:S02]  /*69c0*/  ISETP.GT.U32.AND P0, PT, R0.reuse, R56, PT ;  /* 0x000000380000720c */ /* 0x040fe40003f04070 */
[C---:B------:R-:W-:Y:S01]  /*69d0*/  ISETP.GT.U32.AND P6, PT, R0.reuse, R58, PT ;  /* 0x0000003a0000720c */ /* 0x040fe20003fc4070 */
[----:B------:R-:W-:Y:S01]  /*69e0*/  @!P3 IMAD.MOV R55, RZ, RZ, -R55 ;  /* 0x000000ffff37b224 */ /* 0x000fe200078e0a37 */
[----:B------:R-:W-:Y:S01]  /*69f0*/  ISETP.GT.U32.AND P3, PT, R0, R59, PT ;  /* 0x0000003b0000720c */ /* 0x000fe20003f64070 */
[----:B------:R-:W-:Y:S01]  /*6a00*/  IMAD.HI.U32 R4, R2, R5, RZ ;  /* 0x0000000502047227 */ /* 0x000fe200078e00ff */
[----:B------:R-:W-:-:S03]  /*6a10*/  IABS R61, R62 ;  /* 0x0000003e003d7213 */ /* 0x000fc60000000000 */
[----:B------:R-:W-:Y:S02]  /*6a20*/  @!P4 IMAD.IADD R57, R57, 0x1, -R0 ;  /* 0x000000013939c824 */ /* 0x000fe400078e0a00 */
[----:B------:R-:W-:Y:S02]  /*6a30*/  IMAD.MOV R4, RZ, RZ, -R4 ;  /* 0x000000ffff047224 */ /* 0x000fe400078e0a04 */
[--C-:B------:R-:W-:Y:S01]  /*6a40*/  @!P0 IMAD.IADD R56, R56, 0x1, -R0.reuse ;  /* 0x0000000138388824 */ /* 0x100fe200078e0a00 */
[----:B------:R-:W-:Y:S01]  /*6a50*/  ISETP.GT.U32.AND P4, PT, R0, R57, PT ;  /* 0x000000390000720c */ /* 0x000fe20003f84070 */
[--C-:B------:R-:W-:Y:S01]  /*6a60*/  @!P6 IMAD.IADD R58, R58, 0x1, -R0.reuse ;  /* 0x000000013a3ae824 */ /* 0x100fe200078e0a00 */
[----:B------:R-:W-:Y:S01]  /*6a70*/  ISETP.GE.AND P0, PT, R60, RZ, PT ;  /* 0x000000ff3c00720c */ /* 0x000fe20003f06270 */
[----:B------:R-:W-:Y:S02]  /*6a80*/  @!P3 IMAD.IADD R59, R59, 0x1, -R0 ;  /* 0x000000013b3bb824 */ /* 0x000fe400078e0a00 */
[C---:B------:R-:W-:Y:S01]  /*6a90*/  IMAD R60, R0.reuse, R4, R5 ;  /* 0x00000004003c7224 */ /* 0x040fe200078e0205 */
[----:B------:R-:W-:Y:S01]  /*6aa0*/  ISETP.GT.U32.AND P6, PT, R0, R58, PT ;  /* 0x0000003a0000720c */ /* 0x000fe20003fc4070 */
[----:B------:R-:W-:Y:S01]  /*6ab0*/  IMAD.HI.U32 R4, R2, R61, RZ ;  /* 0x0000003d02047227 */ /* 0x000fe200078e00ff */
[----:B------:R-:W-:-:S03]  /*6ac0*/  ISETP.GT.U32.AND P3, PT, R0, R59, PT ;  /* 0x0000003b0000720c */ /* 0x000fc60003f64070 */
[----:B------:R-:W-:Y:S02]  /*6ad0*/  IMAD.MOV R4, RZ, RZ, -R4 ;  /* 0x000000ffff047224 */ /* 0x000fe400078e0a04 */
[----:B------:R-:W-:Y:S01]  /*6ae0*/  @!P4 IADD3 R57, R57, -R0, RZ ;  /* 0x800000003939c210 */ /* 0x000fe20007ffe0ff */
[----:B------:R-:W-:Y:S01]  /*6af0*/  IMAD.HI.U32 R5, R2, R7, RZ ;  /* 0x0000000702057227 */ /* 0x000fe200078e00ff */
[----:B------:R-:W-:-:S03]  /*6b00*/  ISETP.GT.U32.AND P4, PT, R0, R60, PT ;  /* 0x0000003c0000720c */ /* 0x000fc60003f84070 */
[----:B------:R-:W-:Y:S01]  /*6b10*/  IMAD R61, R0, R4, R61 ;  /* 0x00000004003d7224 */ /* 0x000fe200078e023d */
[----:B------:R-:W-:Y:S01]  /*6b20*/  LOP3.LUT R4, R3, 0x10c, RZ, 0xfc, !PT ;  /* 0x0000010c03047812 */ /* 0x000fe200078efcff */
[--C-:B------:R-:W-:Y:S01]  /*6b30*/  @!P6 IMAD.IADD R58, R58, 0x1, -R0.reuse ;  /* 0x000000013a3ae824 */ /* 0x100fe200078e0a00 */
[----:B------:R-:W-:Y:S01]  /*6b40*/  ISETP.GE.AND P6, PT, R63, RZ, PT ;  /* 0x000000ff3f00720c */ /* 0x000fe20003fc6270 */
[----:B------:R-:W-:Y:S01]  /*6b50*/  @!P3 IMAD.IADD R59, R59, 0x1, -R0 ;  /* 0x000000013b3bb824 */ /* 0x000fe200078e0a00 */
[----:B------:R-:W-:Y:S01]  /*6b60*/  ISETP.GT.U32.AND P3, PT, R0, R61, PT ;  /* 0x0000003d0000720c */ /* 0x000fe20003f64070 */
[----:B------:R-:W-:Y:S01]  /*6b70*/  IMAD.MOV R5, RZ, RZ, -R5 ;  /* 0x000000ffff057224 */ /* 0x000fe200078e0a05 */
[----:B------:R-:W-:Y:S01]  /*6b80*/  IABS R63, R4 ;  /* 0x00000004003f7213 */ /* 0x000fe20000000000 */
[----:B------:R-:W-:Y:S01]  /*6b90*/  @!P2 IMAD.MOV R58, RZ, RZ, -R58 ;  /* 0x000000ffff3aa224 */ /* 0x000fe200078e0a3a */
[----:B------:R-:W-:Y:S01]  /*6ba0*/  ISETP.GE.AND P2, PT, R4, RZ, PT ;  /* 0x000000ff0400720c */ /* 0x000fe20003f46270 */
[----:B------:R-:W-:Y:S01]  /*6bb0*/  @!P5 IMAD.MOV R57, RZ, RZ, -R57 ;  /* 0x000000ffff39d224 */ /* 0x000fe200078e0a39 */
[----:B------:R-:W-:Y:S01]  /*6bc0*/  @!P4 IADD3 R60, R60, -R0, RZ ;  /* 0x800000003c3cc210 */ /* 0x000fe20007ffe0ff */
[----:B------:R-:W-:Y:S01]  /*6bd0*/  IMAD.HI.U32 R4, R2, R63, RZ ;  /* 0x0000003f02047227 */ /* 0x000fe200078e00ff */
[----:B------:R-:W-:-:S02]  /*6be0*/  ISETP.GE.AND P5, PT, R62, RZ, PT ;  /* 0x000000ff3e00720c */ /* 0x000fc40003fa6270 */
[C---:B------:R-:W-:Y:S01]  /*6bf0*/  ISETP.GT.U32.AND P4, PT, R0.reuse, R60, PT ;  /* 0x0000003c0000720c */ /* 0x040fe20003f84070 */
[C---:B------:R-:W-:Y:S01]  /*6c00*/  IMAD R62, R0.reuse, R5, R7 ;  /* 0x00000005003e7224 */ /* 0x040fe200078e0207 */
[----:B------:R-:W-:Y:S01]  /*6c10*/  LOP3.LUT R5, R3, 0x10e, RZ, 0xfc, !PT ;  /* 0x0000010e03057812 */ /* 0x000fe200078efcff */
[----:B------:R-:W-:Y:S02]  /*6c20*/  @!P3 IMAD.IADD R61, R61, 0x1, -R0 ;  /* 0x000000013d3db824 */ /* 0x000fe400078e0a00 */
[----:B------:R-:W-:Y:S01]  /*6c30*/  IMAD.MOV R4, RZ, RZ, -R4 ;  /* 0x000000ffff047224 */ /* 0x000fe200078e0a04 */
[----:B------:R-:W-:Y:S01]  /*6c40*/  IABS R7, R5 ;  /* 0x0000000500077213 */ /* 0x000fe20000000000 */
[----:B------:R-:W-:Y:S01]  /*6c50*/  @!P0 IMAD.MOV R59, RZ, RZ, -R59 ;  /* 0x000000ffff3b8224 */ /* 0x000fe200078e0a3b */
[C---:B------:R-:W-:Y:S01]  /*6c60*/  ISETP.GT.U32.AND P3, PT, R0.reuse, R61, PT ;  /* 0x0000003d0000720c */ /* 0x040fe20003f64070 */
[----:B------:R-:W-:Y:S01]  /*6c70*/  IMAD R63, R0, R4, R63 ;  /* 0x00000004003f7224 */ /* 0x000fe200078e023f */
[----:B------:R-:W-:Y:S01]  /*6c80*/  ISETP.GE.AND P0, PT, R5, RZ, PT ;  /* 0x000000ff0500720c */ /* 0x000fe20003f06270 */
[----:B------:R-:W-:Y:S01]  /*6c90*/  @!P1 IMAD.MOV R56, RZ, RZ, -R56 ;  /* 0x000000ffff389224 */ /* 0x000fe200078e0a38 */
[----:B------:R-:W-:Y:S01]  /*6ca0*/  ISETP.GE.AND P1, PT, R12, RZ, PT ;  /* 0x000000ff0c00720c */ /* 0x000fe20003f26270 */
[----:B------:R-:W-:Y:S01]  /*6cb0*/  @!P4 IMAD.IADD R60, R60, 0x1, -R0 ;  /* 0x000000013c3cc824 */ /* 0x000fe200078e0a00 */
[----:B------:R-:W-:Y:S01]  /*6cc0*/  ISETP.GT.U32.AND P4, PT, R0, R62, PT ;  /* 0x0000003e0000720c */ /* 0x000fe20003f84070 */
[----:B------:R-:W-:Y:S01]  /*6cd0*/  IMAD.HI.U32 R5, R2, R7, RZ ;  /* 0x0000000702057227 */ /* 0x000fe200078e00ff */
[----:B------:R-:W-:-:S04]  /*6ce0*/  LOP3.LUT R12, R3, 0x110, RZ, 0xfc, !PT ;  /* 0x00000110030c7812 */ /* 0x000fc800078efcff */
[----:B------:R-:W-:Y:S01]  /*6cf0*/  IADD3 R5, -R5, RZ, RZ ;  /* 0x000000ff05057210 */ /* 0x000fe20007ffe1ff */
[--C-:B------:R-:W-:Y:S01]  /*6d00*/  @!P3 IMAD.IADD R61, R61, 0x1, -R0.reuse ;  /* 0x000000013d3db824 */ /* 0x100fe200078e0a00 */
[C---:B------:R-:W-:Y:S02]  /*6d10*/  ISETP.GT.U32.AND P3, PT, R0.reuse, R63, PT ;  /* 0x0000003f0000720c */ /* 0x040fe40003f64070 */
[----:B------:R-:W-:Y:S01]  /*6d20*/  IABS R65, R12 ;  /* 0x0000000c00417213 */ /* 0x000fe20000000000 */
[----:B------:R-:W-:Y:S02]  /*6d30*/  IMAD R64, R0, R5, R7 ;  /* 0x0000000500407224 */ /* 0x000fe400078e0207 */
[----:B------:R-:W-:Y:S02]  /*6d40*/  @!P4 IMAD.IADD R62, R62, 0x1, -R0 ;  /* 0x000000013e3ec824 */ /* 0x000fe400078e0a00 */
[----:B------:R-:W-:-:S03]  /*6d50*/  IMAD.HI.U32 R4, R2, R65, RZ ;  /* 0x0000004102047227 */ /* 0x000fc600078e00ff */
[----:B------:R-:W-:Y:S01]  /*6d60*/  ISETP.GT.U32.AND P4, PT, R0, R62, PT ;  /* 0x0000003e0000720c */ /* 0x000fe20003f84070 */
[----:B------:R-:W-:-:S04]  /*6d70*/  IMAD.HI.U32 R5, R2, R67, RZ ;  /* 0x0000004302057227 */ /* 0x000fc800078e00ff */
[----:B------:R-:W-:Y:S02]  /*6d80*/  @!P3 IMAD.IADD R63, R63, 0x1, -R0 ;  /* 0x000000013f3fb824 */ /* 0x000fe400078e0a00 */
[----:B------:R-:W-:Y:S01]  /*6d90*/  @!P5 IMAD.MOV R61, RZ, RZ, -R61 ;  /* 0x000000ffff3dd224 */ /* 0x000fe200078e0a3d */
[----:B------:R-:W-:Y:S01]  /*6da0*/  ISETP.GE.AND P5, PT, R12, RZ, PT ;  /* 0x000000ff0c00720c */ /* 0x000fe20003fa6270 */
[----:B------:R-:W-:Y:S01]  /*6db0*/  IMAD.MOV R4, RZ, RZ, -R4 ;  /* 0x000000ffff047224 */ /* 0x000fe200078e0a04 */
[----:B------:R-:W-:Y:S01]  /*6dc0*/  ISETP.GT.U32.AND P3, PT, R0, R63, PT ;  /* 0x0000003f0000720c */ /* 0x000fe20003f64070 */
[----:B------:R-:W-:Y:S01]  /*6dd0*/  IMAD.MOV R5, RZ, RZ, -R5 ;  /* 0x000000ffff057224 */ /* 0x000fe200078e0a05 */
[----:B------:R-:W-:Y:S01]  /*6de0*/  LOP3.LUT R12, R3, 0x114, RZ, 0xfc, !PT ;  /* 0x00000114030c7812 */ /* 0x000fe200078efcff */
[----:B------:R-:W-:Y:S01]  /*6df0*/  @!P1 IMAD.MOV R60, RZ, RZ, -R60 ;  /* 0x000000ffff3c9224 */ /* 0x000fe200078e0a3c */
[----:B------:R-:W-:Y:S01]  /*6e00*/  @!P4 IADD3 R62, R62, -R0, RZ ;  /* 0x800000003e3ec210 */ /* 0x000fe20007ffe0ff */
[C---:B------:R-:W-:Y:S01]  /*6e10*/  IMAD R65, R0.reuse, R4, R65 ;  /* 0x0000000400417224 */ /* 0x040fe200078e0241 */
[----:B------:R-:W-:-:S02]  /*6e20*/  ISETP.GT.U32.AND P1, PT, R0, R64, PT ;  /* 0x000000400000720c */ /* 0x000fc40003f24070 */
[----:B------:R-:W-:Y:S01]  /*6e30*/  ISETP.GE.AND P4, PT, R66, RZ, PT ;  /* 0x000000ff4200720c */ /* 0x000fe20003f86270 */
[----:B------:R-:W-:Y:S01]  /*6e40*/  IMAD R66, R0, R5, R67 ;  /* 0x0000000500427224 */ /* 0x000fe200078e0243 */
[----:B------:R-:W-:Y:S01]  /*6e50*/  IABS R67, R12 ;  /* 0x0000000c00437213 */ /* 0x000fe20000000000 */
[----:B------:R-:W-:-:S04]  /*6e60*/  IMAD.HI.U32 R5, R2, R71, RZ ;  /* 0x0000004702057227 */ /* 0x000fc800078e00ff */
[----:B------:R-:W-:Y:S01]  /*6e70*/  @!P3 IMAD.IADD R63, R63, 0x1, -R0 ;  /* 0x000000013f3fb824 */ /* 0x000fe200078e0a00 */
[----:B------:R-:W-:Y:S01]  /*6e80*/  ISETP.GT.U32.AND P3, PT, R0, R65, PT ;  /* 0x000000410000720c */ /* 0x000fe20003f64070 */
[----:B------:R-:W-:Y:S01]  /*6e90*/  IMAD.HI.U32 R4, R2, R67, RZ ;  /* 0x0000004302047227 */ /* 0x000fe200078e00ff */
[----:B------:R-:W-:-:S03]  /*6ea0*/  IADD3 R5, -R5, RZ, RZ ;  /* 0x000000ff05057210 */ /* 0x000fc60007ffe1ff */
[----:B------:R-:W-:Y:S02]  /*6eb0*/  IMAD.MOV R7, RZ, RZ, -R4 ;  /* 0x000000ffff077224 */ /* 0x000fe400078e0a04 */
[----:B------:R-:W-:Y:S02]  /*6ec0*/  @!P1 IMAD.IADD R64, R64, 0x1, -R0 ;  /* 0x0000000140409824 */ /* 0x000fe400078e0a00 */
[----:B------:R-:W-:Y:S02]  /*6ed0*/  IMAD R67, R0, R7, R67 ;  /* 0x0000000700437224 */ /* 0x000fe400078e0243 */
[----:B------:R-:W-:Y:S01]  /*6ee0*/  IMAD.HI.U32 R4, R2, R69, RZ ;  /* 0x0000004502047227 */ /* 0x000fe200078e00ff */
[----:B------:R-:W-:-:S03]  /*6ef0*/  ISETP.GT.U32.AND P1, PT, R0, R64, PT ;  /* 0x000000400000720c */ /* 0x000fc60003f24070 */
[----:B------:R-:W-:Y:S01]  /*6f00*/  @!P3 IMAD.IADD R65, R65, 0x1, -R0 ;  /* 0x000000014141b824 */ /* 0x000fe200078e0a00 */
[----:B------:R-:W-:Y:S01]  /*6f10*/  ISETP.GT.U32.AND P3, PT, R0, R67, PT ;  /* 0x000000430000720c */ /* 0x000fe20003f64070 */
[----:B------:R-:W-:Y:S02]  /*6f20*/  IMAD.MOV R68, RZ, RZ, -R4 ;  /* 0x000000ffff447224 */ /* 0x000fe400078e0a04 */
[----:B------:R-:W-:Y:S02]  /*6f30*/  @!P2 IMAD.MOV R63, RZ, RZ, -R63 ;  /* 0x000000ffff3fa224 */ /* 0x000fe400078e0a3f */
[----:B------:R-:W-:-:S04]  /*6f40*/  IMAD.HI.U32 R4, R2, R75, RZ ;  /* 0x0000004b02047227 */ /* 0x000fc800078e00ff */
[--C-:B------:R-:W-:Y:S01]  /*6f50*/  @!P1 IMAD.IADD R64, R64, 0x1, -R0.reuse ;  /* 0x0000000140409824 */ /* 0x100fe200078e0a00 */
[C---:B------:R-:W-:Y:S01]  /*6f60*/  ISETP.GT.U32.AND P1, PT, R0.reuse, R66, PT ;  /* 0x000000420000720c */ /* 0x040fe20003f24070 */
[C---:B------:R-:W-:Y:S02]  /*6f70*/  IMAD R68, R0.reuse, R68, R69 ;  /* 0x0000004400447224 */ /* 0x040fe400078e0245 */
[----:B------:R-:W-:Y:S01]  /*6f80*/  @!P3 IMAD.IADD R67, R67, 0x1, -R0 ;  /* 0x000000014343b824 */ /* 0x000fe200078e0a00 */
[C---:B------:R-:W-:Y:S01]  /*6f90*/  ISETP.GT.U32.AND P3, PT, R0.reuse, R65, PT ;  /* 0x000000410000720c */ /* 0x040fe20003f64070 */
[C---:B------:R-:W-:Y:S02]  /*6fa0*/  IMAD R69, R0.reuse, R5, R71 ;  /* 0x0000000500457224 */ /* 0x040fe400078e0247 */
[----:B------:R-:W-:Y:S01]  /*6fb0*/  IMAD.MOV R4, RZ, RZ, -R4 ;  /* 0x000000ffff047224 */ /* 0x000fe200078e0a04 */
[C---:B------:R-:W-:Y:S01]  /*6fc0*/  ISETP.GT.U32.AND P2, PT, R0.reuse, R67, PT ;  /* 0x000000430000720c */ /* 0x040fe20003f44070 */
[----:B------:R-:W-:Y:S01]  /*6fd0*/  @!P0 IMAD.MOV R64, RZ, RZ, -R64 ;  /* 0x000000ffff408224 */ /* 0x000fe200078e0a40 */
[C---:B------:R-:W-:Y:S01]  /*6fe0*/  ISETP.GT.U32.AND P0, PT, R0.reuse, R69, PT ;  /* 0x000000450000720c */ /* 0x040fe20003f04070 */
[----:B------:R-:W-:-:S02]  /*6ff0*/  IMAD R71, R0, R4, R75 ;  /* 0x0000000400477224 */ /* 0x000fc400078e024b */
[----:B------:R-:W-:Y:S01]  /*7000*/  @!P1 IMAD.IADD R66, R66, 0x1, -R0 ;  /* 0x0000000142429824 */ /* 0x000fe200078e0a00 */
[----:B------:R-:W-:Y:S01]  /*7010*/  ISETP.GT.U32.AND P1, PT, R0, R68, PT ;  /* 0x000000440000720c */ /* 0x000fe20003f24070 */
[----:B------:R-:W-:-:S04]  /*7020*/  IMAD.HI.U32 R7, R2, R73, RZ ;  /* 0x0000004902077227 */ /* 0x000fc800078e00ff */
[----:B------:R-:W-:Y:S01]  /*7030*/  @!P6 IMAD.MOV R62, RZ, RZ, -R62 ;  /* 0x000000ffff3ee224 */ /* 0x000fe200078e0a3e */
[C---:B------:R-:W-:Y:S01]  /*7040*/  ISETP.GT.U32.AND P6, PT, R0.reuse, R66, PT ;  /* 0x000000420000720c */ /* 0x040fe20003fc4070 */
[--C-:B------:R-:W-:Y:S01]  /*7050*/  @!P2 IMAD.IADD R67, R67, 0x1, -R0.reuse ;  /* 0x000000014343a824 */ /* 0x100fe200078e0a00 */
[----:B------:R-:W-:Y:S01]  /*7060*/  ISETP.GT.U32.AND P2, PT, R0, R71, PT ;  /* 0x000000470000720c */ /* 0x000fe20003f44070 */
[----:B------:R-:W-:Y:S02]  /*7070*/  IMAD.MOV R7, RZ, RZ, -R7 ;  /* 0x000000ffff077224 */ /* 0x000fe400078e0a07 */
[--C-:B------:R-:W-:Y:S01]  /*7080*/  @!P0 IMAD.IADD R69, R69, 0x1, -R0.reuse ;  /* 0x0000000145458824 */ /* 0x100fe200078e0a00 */
[----:B------:R-:W-:Y:S01]  /*7090*/  ISETP.GE.AND P0, PT, R74, RZ, PT ;  /* 0x000000ff4a00720c */ /* 0x000fe20003f06270 */
[----:B------:R-:W-:Y:S01]  /*70a0*/  IMAD R70, R0, R7, R73 ;  /* 0x0000000700467224 */ /* 0x000fe200078e0249 */
[----:B------:R-:W-:Y:S01]  /*70b0*/  @!P1 IADD3 R68, R68, -R0, RZ ;  /* 0x8000000044449210 */ /* 0x000fe20007ffe0ff */
[----:B------:R-:W-:Y:S01]  /*70c0*/  @!P3 IMAD.IADD R65, R65, 0x1, -R0 ;  /* 0x000000014141b824 */ /* 0x000fe200078e0a00 */
[----:B------:R-:W-:-:S02]  /*70d0*/  IABS R73, R79 ;  /* 0x0000004f00497213 */ /* 0x000fc40000000000 */
[----:B------:R-:W-:Y:S01]  /*70e0*/  IABS R7, R78 ;  /* 0x0000004e00077213 */ /* 0x000fe20000000000 */
[--C-:B------:R-:W-:Y:S01]  /*70f0*/  @!P6 IMAD.IADD R66, R66, 0x1, -R0.reuse ;  /* 0x000000014242e824 */ /* 0x100fe200078e0a00 */
[C---:B------:R-:W-:Y:S01]  /*7100*/  ISETP.GT.U32.AND P1, PT, R0.reuse, R68, PT ;  /* 0x000000440000720c */ /* 0x040fe20003f24070 */
[----:B------:R-:W-:Y:S01]  /*7110*/  @!P2 IMAD.IADD R71, R71, 0x1, -R0 ;  /* 0x000000014747a824 */ /* 0x000fe200078e0a00 */
[----:B------:R-:W-:Y:S01]  /*7120*/  ISETP.GT.U32.AND P2, PT, R0, R69, PT ;  /* 0x000000450000720c */ /* 0x000fe20003f44070 */
[----:B------:R-:W-:Y:S01]  /*7130*/  IMAD.HI.U32 R5, R2, R73, RZ ;  /* 0x0000004902057227 */ /* 0x000fe200078e00ff */
[----:B------:R-:W-:Y:S02]  /*7140*/  ISETP.GE.AND P6, PT, R12, RZ, PT ;  /* 0x000000ff0c00720c */ /* 0x000fe40003fc6270 */
[----:B------:R-:W-:Y:S01]  /*7150*/  ISETP.GT.U32.AND P3, PT, R0, R70, PT ;  /* 0x000000460000720c */ /* 0x000fe20003f64070 */
[----:B------:R-:W-:Y:S01]  /*7160*/  IMAD.HI.U32 R4, R2, R7, RZ ;  /* 0x0000000702047227 */ /* 0x000fe200078e00ff */
[----:B------:R-:W-:-:S03]  /*7170*/  LOP3.LUT R12, R3, 0x124, RZ, 0xfc, !PT ;  /* 0x00000124030c7812 */ /* 0x000fc600078efcff */
[----:B------:R-:W-:Y:S01]  /*7180*/  IMAD.MOV R5, RZ, RZ, -R5 ;  /* 0x000000ffff057224 */ /* 0x000fe200078e0a05 */
[----:B------:R-:W-:Y:S01]  /*7190*/  IADD3 R4, -R4, RZ, RZ ;  /* 0x000000ff04047210 */ /* 0x000fe20007ffe1ff */
[--C-:B------:R-:W-:Y:S01]  /*71a0*/  @!P1 IMAD.IADD R68, R68, 0x1, -R0.reuse ;  /* 0x0000000144449824 */ /* 0x100fe200078e0a00 */
[----:B------:R-:W-:Y:S01]  /*71b0*/  ISETP.GE.AND P1, PT, R72, RZ, PT ;  /* 0x000000ff4800720c */ /* 0x000fe20003f26270 */
[C---:B------:R-:W-:Y:S01]  /*71c0*/  IMAD R73, R0.reuse, R5, R73 ;  /* 0x0000000500497224 */ /* 0x040fe200078e0249 */
[----:B------:R-:W-:Y:S01]  /*71d0*/  LOP3.LUT R5, R3, 0x122, RZ, 0xfc, !PT ;  /* 0x0000012203057812 */ /* 0x000fe200078efcff */
[C---:B------:R-:W-:Y:S01]  /*71e0*/  IMAD R72, R0.reuse, R4, R7 ;  /* 0x0000000400487224 */ /* 0x040fe200078e0207 */
[----:B------:R-:W-:Y:S01]  /*71f0*/  @!P6 IADD3 R67, -R67, RZ, RZ ;  /* 0x000000ff4343e210 */ /* 0x000fe20007ffe1ff */
[--C-:B------:R-:W-:Y:S01]  /*7200*/  @!P2 IMAD.IADD R69, R69, 0x1, -R0.reuse ;  /* 0x000000014545a824 */ /* 0x100fe200078e0a00 */
[C---:B------:R-:W-:Y:S01]  /*7210*/  ISETP.GT.U32.AND P2, PT, R0.reuse, R73, PT ;  /* 0x000000490000720c */ /* 0x040fe20003f44070 */
[----:B------:R-:W-:Y:S01]  /*7220*/  @!P5 IMAD.MOV R65, RZ, RZ, -R65 ;  /* 0x000000ffff41d224 */ /* 0x000fe200078e0a41 */
[----:B------:R-:W-:Y:S01]  /*7230*/  ISETP.GT.U32.AND P6, PT, R0, R72, PT ;  /* 0x000000480000720c */ /* 0x000fe20003fc4070 */
[----:B------:R-:W-:Y:S01]  /*7240*/  @!P3 IMAD.IADD R70, R70, 0x1, -R0 ;  /* 0x000000014646b824 */ /* 0x000fe200078e0a00 */
[----:B------:R-:W-:Y:S01]  /*7250*/  ISETP.GT.U32.AND P5, PT, R0, R71, PT ;  /* 0x000000470000720c */ /* 0x000fe20003fa4070 */
[----:B------:R-:W-:Y:S01]  /*7260*/  @!P4 IMAD.MOV R66, RZ, RZ, -R66 ;  /* 0x000000ffff42c224 */ /* 0x000fe200078e0a42 */
[----:B------:R-:W-:Y:S01]  /*7270*/  IABS R7, R5 ;  /* 0x0000000500077213 */ /* 0x000fe20000000000 */
[----:B------:R-:W-:Y:S01]  /*7280*/  @!P1 IMAD.MOV R68, RZ, RZ, -R68 ;  /* 0x000000ffff449224 */ /* 0x000fe200078e0a44 */
[----:B------:R-:W-:Y:S01]  /*7290*/  ISETP.GE.AND P1, PT, R77, RZ, PT ;  /* 0x000000ff4d00720c */ /* 0x000fe20003f26270 */
[----:B------:R-:W-:Y:S01]  /*72a0*/  @!P0 IMAD.MOV R69, RZ, RZ, -R69 ;  /* 0x000000ffff458224 */ /* 0x000fe200078e0a45 */
[----:B------:R-:W-:Y:S01]  /*72b0*/  IABS R75, R12 ;  /* 0x0000000c004b7213 */ /* 0x000fe20000000000 */
[----:B------:R-:W-:Y:S01]  /*72c0*/  IMAD.HI.U32 R4, R2, R7, RZ ;  /* 0x0000000702047227 */ /* 0x000fe200078e00ff */
[----:B------:R-:W-:-:S02]  /*72d0*/  ISETP.GT.U32.AND P4, PT, R0, R70, PT ;  /* 0x000000460000720c */ /* 0x000fc40003f84070 */
[----:B------:R-:W-:Y:S01]  /*72e0*/  @!P2 IADD3 R73, R73, -R0, RZ ;  /* 0x800000004949a210 */ /* 0x000fe20007ffe0ff */
[----:B------:R-:W-:Y:S01]  /*72f0*/  @!P6 IMAD.IADD R72, R72, 0x1, -R0 ;  /* 0x000000014848e824 */ /* 0x000fe200078e0a00 */
[----:B------:R-:W-:Y:S01]  /*7300*/  ISETP.GE.AND P6, PT, R5, RZ, PT ;  /* 0x000000ff0500720c */ /* 0x000fe20003fc6270 */
[----:B------:R-:W-:Y:S01]  /*7310*/  IMAD.HI.U32 R5, R2, R75, RZ ;  /* 0x0000004b02057227 */ /* 0x000fe200078e00ff */
[----:B------:R-:W-:Y:S02]  /*7320*/  ISETP.GT.U32.AND P2, PT, R0, R73, PT ;  /* 0x000000490000720c */ /* 0x000fe40003f44070 */
[----:B------:R-:W-:Y:S01]  /*7330*/  ISETP.GE.AND P3, PT, R76, RZ, PT ;  /* 0x000000ff4c00720c */ /* 0x000fe20003f66270 */
[----:B------:R-:W-:Y:S01]  /*7340*/  IMAD.MOV R4, RZ, RZ, -R4 ;  /* 0x000000ffff047224 */ /* 0x000fe200078e0a04 */
[----:B------:R-:W-:Y:S01]  /*7350*/  ISETP.GT.U32.AND P0, PT, R0, R72, PT ;  /* 0x000000480000720c */ /* 0x000fe20003f04070 */
[----:B------:R-:W-:Y:S01]  /*7360*/  @!P5 IMAD.IADD R71, R71, 0x1, -R0 ;  /* 0x000000014747d824 */ /* 0x000fe200078e0a00 */
[----:B------:R-:W-:Y:S01]  /*7370*/  ISETP.GE.AND P5, PT, R79, RZ, PT ;  /* 0x000000ff4f00720c */ /* 0x000fe20003fa6270 */
[----:B------:R-:W-:-:S02]  /*7380*/  IMAD.MOV R5, RZ, RZ, -R5 ;  /* 0x000000ffff057224 */ /* 0x000fc400078e0a05 */
[C---:B------:R-:W-:Y:S01]  /*7390*/  IMAD R74, R0.reuse, R4, R7 ;  /* 0x00000004004a7224 */ /* 0x040fe200078e0207 */
[C---:B------:R-:W-:Y:S01]  /*73a0*/  LOP3.LUT R4, R3.reuse, 0x126, RZ, 0xfc, !PT ;  /* 0x0000012603047812 */ /* 0x040fe200078efcff */
[C---:B------:R-:W-:Y:S01]  /*73b0*/  IMAD R75, R0.reuse, R5, R75 ;  /* 0x00000005004b7224 */ /* 0x040fe200078e024b */
[----:B------:R-:W-:Y:S01]  /*73c0*/  LOP3.LUT R5, R3, 0x128, RZ, 0xfc, !PT ;  /* 0x0000012803057812 */ /* 0x000fe200078efcff */
[----:B------:R-:W-:Y:S01]  /*73d0*/  @!P1 IMAD.MOV R71, RZ, RZ, -R71 ;  /* 0x000000ffff479224 */ /* 0x000fe200078e0a47 */
[C---:B------:R-:W-:Y:S01]  /*73e0*/  ISETP.GT.U32.AND P1, PT, R0.reuse, R74, PT ;  /* 0x0000004a0000720c */ /* 0x040fe20003f24070 */
[--C-:B------:R-:W-:Y:S01]  /*73f0*/  @!P2 IMAD.IADD R73, R73, 0x1, -R0.reuse ;  /* 0x000000014949a824 */ /* 0x100fe200078e0a00 */
[----:B------:R-:W-:Y:S01]  /*7400*/  ISETP.GT.U32.AND P2, PT, R0, R75, PT ;  /* 0x0000004b0000720c */ /* 0x000fe20003f44070 */
[--C-:B------:R-:W-:Y:S01]  /*7410*/  @!P4 IMAD.IADD R70, R70, 0x1, -R0.reuse ;  /* 0x000000014646c824 */ /* 0x100fe200078e0a00 */
[----:B------:R-:W-:Y:S01]  /*7420*/  ISETP.GE.AND P4, PT, R78, RZ, PT ;  /* 0x000000ff4e00720c */ /* 0x000fe20003f86270 */
[----:B------:R-:W-:Y:S01]  /*7430*/  @!P0 IMAD.IADD R72, R72, 0x1, -R0 ;  /* 0x0000000148488824 */ /* 0x000fe200078e0a00 */
[----:B------:R-:W-:Y:S01]  /*7440*/  IABS R77, R4 ;  /* 0x00000004004d7213 */ /* 0x000fe20000000000 */
[----:B------:R-:W-:Y:S01]  /*7450*/  @!P3 IMAD.MOV R70, RZ, RZ, -R70 ;  /* 0x000000ffff46b224 */ /* 0x000fe200078e0a46 */
[----:B------:R-:W-:Y:S01]  /*7460*/  ISETP.GE.AND P3, PT, R12, RZ, PT ;  /* 0x000000ff0c00720c */ /* 0x000fe20003f66270 */
[----:B------:R-:W-:Y:S01]  /*7470*/  @!P5 IMAD.MOV R73, RZ, RZ, -R73 ;  /* 0x000000ffff49d224 */ /* 0x000fe200078e0a49 */
[----:B------:R-:W-:-:S02]  /*7480*/  LOP3.LUT R12, R3, 0x12a, RZ, 0xfc, !PT ;  /* 0x0000012a030c7812 */ /* 0x000fc400078efcff */
[----:B------:R-:W-:Y:S02]  /*7490*/  IABS R79, R5 ;  /* 0x00000005004f7213 */ /* 0x000fe40000000000 */
[----:B------:R-:W-:Y:S01]  /*74a0*/  @!P1 IADD3 R74, R74, -R0, RZ ;  /* 0x800000004a4a9210 */ /* 0x000fe20007ffe0ff */
[----:B------:R-:W-:Y:S01]  /*74b0*/  @!P2 IMAD.IADD R75, R75, 0x1, -R0 ;  /* 0x000000014b4ba824 */ /* 0x000fe200078e0a00 */
[----:B------:R-:W-:Y:S01]  /*74c0*/  IABS R81, R12 ;  /* 0x0000000c00517213 */ /* 0x000fe20000000000 */
[----:B------:R-:W-:Y:S01]  /*74d0*/  @!P4 IMAD.MOV R72, RZ, RZ, -R72 ;  /* 0x000000ffff48c224 */ /* 0x000fe200078e0a48 */
[----:B------:R-:W-:Y:S02]  /*74e0*/  ISETP.GT.U32.AND P1, PT, R0, R74, PT ;  /* 0x0000004a0000720c */ /* 0x000fe40003f24070 */
[----:B------:R-:W-:Y:S01]  /*74f0*/  ISETP.GE.AND P0, PT, R4, RZ, PT ;  /* 0x000000ff0400720c */ /* 0x000fe20003f06270 */
[----:B------:R-:W-:Y:S01]  /*7500*/  IMAD.HI.U32 R4, R2, R77, RZ ;  /* 0x0000004d02047227 */ /* 0x000fe200078e00ff */
[----:B------:R-:W-:-:S02]  /*7510*/  ISETP.GE.AND P4, PT, R5, RZ, PT ;  /* 0x000000ff0500720c */ /* 0x000fc40003f86270 */
[----:B------:R-:W-:Y:S01]  /*7520*/  ISETP.GT.U32.AND P2, PT, R0, R75, PT ;  /* 0x0000004b0000720c */ /* 0x000fe20003f44070 */
[----:B------:R-:W-:Y:S01]  /*7530*/  IMAD.HI.U32 R5, R2, R79, RZ ;  /* 0x0000004f02057227 */ /* 0x000fe200078e00ff */
[----:B------:R-:W-:Y:S02]  /*7540*/  ISETP.GE.AND P5, PT, R12, RZ, PT ;  /* 0x000000ff0c00720c */ /* 0x000fe40003fa6270 */
[----:B------:R-:W-:Y:S01]  /*7550*/  LOP3.LUT R12, R3, 0x12e, RZ, 0xfc, !PT ;  /* 0x0000012e030c7812 */ /* 0x000fe200078efcff */
[----:B------:R-:W-:Y:S02]  /*7560*/  IMAD.HI.U32 R7, R2, R81, RZ ;  /* 0x0000005102077227 */ /* 0x000fe400078e00ff */
[----:B------:R-:W-:Y:S02]  /*7570*/  @!P1 IADD3 R74, R74, -R0, RZ ;  /* 0x800000004a4a9210 */ /* 0x000fe40007ffe0ff */
[----:B------:R-:W-:Y:S02]  /*7580*/  IMAD.MOV R4, RZ, RZ, -R4 ;  /* 0x000000ffff047224 */ /* 0x000fe400078e0a04 */
[----:B------:R-:W-:-:S02]  /*7590*/  IMAD.MOV R5, RZ, RZ, -R5 ;  /* 0x000000ffff057224 */ /* 0x000fc400078e0a05 */
[----:B------:R-:W-:Y:S02]  /*75a0*/  IMAD.MOV R7, RZ, RZ, -R7 ;  /* 0x000000ffff077224 */ /* 0x000fe400078e0a07 */
[C---:B------:R-:W-:Y:S02]  /*75b0*/  IMAD R76, R0.reuse, R4, R77 ;  /* 0x00000004004c7224 */ /* 0x040fe400078e024d */
[C---:B------:R-:W-:Y:S01]  /*75c0*/  IMAD R77, R0.reuse, R5, R79 ;  /* 0x00000005004d7224 */ /* 0x040fe200078e024f */
[----:B------:R-:W-:Y:S01]  /*75d0*/  LOP3.LUT R5, R3, 0x12c, RZ, 0xfc, !PT ;  /* 0x0000012c03057812 */ /* 0x000fe200078efcff */
[C---:B------:R-:W-:Y:S01]  /*75e0*/  IMAD R78, R0.reuse, R7, R81 ;  /* 0x00000007004e7224 */ /* 0x040fe200078e0251 */
[C---:B------:R-:W-:Y:S01]  /*75f0*/  ISETP.GT.U32.AND P1, PT, R0.reuse, R76, PT ;  /* 0x0000004c0000720c */ /* 0x040fe20003f24070 */
[----:B------:R-:W-:Y:S01]  /*7600*/  @!P2 IMAD.IADD R75, R75, 0x1, -R0 ;  /* 0x000000014b4ba824 */ /* 0x000fe200078e0a00 */
[C---:B------:R-:W-:Y:S01]  /*7610*/  ISETP.GT.U32.AND P2, PT, R0.reuse, R77, PT ;  /* 0x0000004d0000720c */ /* 0x040fe20003f44070 */
[----:B------:R-:W-:Y:S01]  /*7620*/  @!P6 IMAD.MOV R74, RZ, RZ, -R74 ;  /* 0x000000ffff4ae224 */ /* 0x000fe200078e0a4a */
[----:B------:R-:W-:Y:S01]  /*7630*/  ISETP.GT.U32.AND P6, PT, R0, R78, PT ;  /* 0x0000004e0000720c */ /* 0x000fe20003fc4070 */
[----:B------:R-:W-:Y:S01]  /*7640*/  @!P3 IMAD.MOV R75, RZ, RZ, -R75 ;  /* 0x000000ffff4bb224 */ /* 0x000fe200078e0a4b */
[----:B------:R-:W-:Y:S01]  /*7650*/  IABS R79, R5 ;  /* 0x00000005004f7213 */ /* 0x000fe20000000000 */
[----:B------:R-:W-:Y:S01]  /*7660*/  IMAD.HI.U32 R7, R2, R85, RZ ;  /* 0x0000005502077227 */ /* 0x000fe200078e00ff */
[----:B------:R-:W-:-:S02]  /*7670*/  IABS R81, R12 ;  /* 0x0000000c00517213 */ /* 0x000fc40000000000 */
[----:B------:R-:W-:Y:S01]  /*7680*/  ISETP.GE.AND P3, PT, R5, RZ, PT ;  /* 0x000000ff0500720c */ /* 0x000fe20003f66270 */
[----:B------:R-:W-:-:S04]  /*7690*/  IMAD.HI.U32 R4, R2, R79, RZ ;  /* 0x0000004f02047227 */ /* 0x000fc800078e00ff */
[--C-:B------:R-:W-:Y:S02]  /*76a0*/  @!P1 IMAD.IADD R76, R76, 0x1, -R0.reuse ;  /* 0x000000014c4c9824 */ /* 0x100fe400078e0a00 */
[--C-:B------:R-:W-:Y:S02]  /*76b0*/  @!P2 IMAD.IADD R77, R77, 0x1, -R0.reuse ;  /* 0x000000014d4da824 */ /* 0x100fe400078e0a00 */
[----:B------:R-:W-:Y:S01]  /*76c0*/  @!P6 IMAD.IADD R78, R78, 0x1, -R0 ;  /* 0x000000014e4ee824 */ /* 0x000fe200078e0a00 */
[C---:B------:R-:W-:Y:S01]  /*76d0*/  ISETP.GT.U32.AND P1, PT, R0.reuse, R76, PT ;  /* 0x0000004c0000720c */ /* 0x040fe20003f24070 */
[----:B------:R-:W-:Y:S01]  /*76e0*/  IMAD.MOV R4, RZ, RZ, -R4 ;  /* 0x000000ffff047224 */ /* 0x000fe200078e0a04 */
[----:B------:R-:W-:Y:S01]  /*76f0*/  ISETP.GT.U32.AND P2, PT, R0, R77, PT ;  /* 0x0000004d0000720c */ /* 0x000fe20003f44070 */
[----:B------:R-:W-:Y:S01]  /*7700*/  IMAD.HI.U32 R5, R2, R83, RZ ;  /* 0x0000005302057227 */ /* 0x000fe200078e00ff */
[----:B------:R-:W-:-:S03]  /*7710*/  ISETP.GT.U32.AND P6, PT, R0, R78, PT ;  /* 0x0000004e0000720c */ /* 0x000fc60003fc4070 */
[----:B------:R-:W-:Y:S02]  /*7720*/  IMAD R79, R0, R4, R79 ;  /* 0x00000004004f7224 */ /* 0x000fe400078e024f */
[----:B------:R-:W-:-:S04]  /*7730*/  IMAD.HI.U32 R4, R2, R81, RZ ;  /* 0x0000005102047227 */ /* 0x000fc800078e00ff */
[----:B------:R-:W-:Y:S01]  /*7740*/  IMAD.MOV R4, RZ, RZ, -R4 ;  /* 0x000000ffff047224 */ /* 0x000fe200078e0a04 */
[----:B------:R-:W-:Y:S01]  /*7750*/  @!P1 IADD3 R76, R76, -R0, RZ ;  /* 0x800000004c4c9210 */ /* 0x000fe20007ffe0ff */
[----:B------:R-:W-:Y:S01]  /*7760*/  IMAD.MOV R5, RZ, RZ, -R5 ;  /* 0x000000ffff057224 */ /* 0x000fe200078e0a05 */
[C---:B------:R-:W-:Y:S01]  /*7770*/  ISETP.GT.U32.AND P1, PT, R0.reuse, R79, PT ;  /* 0x0000004f0000720c */ /* 0x040fe20003f24070 */
[----:B------:R-:W-:Y:S01]  /*7780*/  IMAD R80, R0, R4, R81 ;  /* 0x0000000400507224 */ /* 0x000fe200078e0251 */
[----:B------:R-:W-:Y:S01]  /*7790*/  @!P0 IADD3 R76, -R76, RZ, RZ ;  /* 0x000000ff4c4c8210 */ /* 0x000fe20007ffe1ff */
[----:B------:R-:W-:Y:S02]  /*77a0*/  IMAD.MOV R7, RZ, RZ, -R7 ;  /* 0x000000ffff077224 */ /* 0x000fe400078e0a07 */
[----:B------:R-:W-:Y:S02]  /*77b0*/  IMAD R81, R0, R5, R83 ;  /* 0x0000000500517224 */ /* 0x000fe400078e0253 */
[--C-:B------:R-:W-:Y:S01]  /*77c0*/  @!P2 IMAD.IADD R77, R77, 0x1, -R0.reuse ;  /* 0x000000014d4da824 */ /* 0x100fe200078e0a00 */
[----:B------:R-:W-:Y:S01]  /*77d0*/  ISETP.GE.AND P2, PT, R12, RZ, PT ;  /* 0x000000ff0c00720c */ /* 0x000fe20003f46270 */
[----:B------:R-:W-:Y:S01]  /*77e0*/  IMAD R82, R0, R7, R85 ;  /* 0x0000000700527224 */ /* 0x000fe200078e0255 */
[----:B------:R-:W-:Y:S01]  /*77f0*/  LOP3.LUT R12, R3, 0x134, RZ, 0xfc, !PT ;  /* 0x00000134030c7812 */ /* 0x000fe200078efcff */
[--C-:B------:R-:W-:Y:S01]  /*7800*/  @!P6 IMAD.IADD R78, R78, 0x1, -R0.reuse ;  /* 0x000000014e4ee824 */ /* 0x100fe200078e0a00 */
[C---:B------:R-:W-:Y:S01]  /*7810*/  ISETP.GT.U32.AND P6, PT, R0.reuse, R81, PT ;  /* 0x000000510000720c */ /* 0x040fe20003fc4070 */
[----:B------:R-:W-:Y:S01]  /*7820*/  @!P1 IMAD.IADD R79, R79, 0x1, -R0 ;  /* 0x000000014f4f9824 */ /* 0x000fe200078e0a00 */
[----:B------:R-:W-:Y:S01]  /*7830*/  IABS R83, R12 ;  /* 0x0000000c00537213 */ /* 0x000fe20000000000 */
[----:B------:R-:W-:Y:S01]  /*7840*/  @!P5 IMAD.MOV R78, RZ, RZ, -R78 ;  /* 0x000000ffff4ed224 */ /* 0x000fe200078e0a4e */
[----:B------:R-:W-:Y:S01]  /*7850*/  ISETP.GT.U32.AND P5, PT, R0, R82, PT ;  /* 0x000000520000720c */ /* 0x000fe20003fa4070 */
[----:B------:R-:W-:Y:S01]  /*7860*/  @!P4 IMAD.MOV R77, RZ, RZ, -R77 ;  /* 0x000000ffff4dc224 */ /* 0x000fe200078e0a4d */
[----:B------:R-:W-:Y:S01]  /*7870*/  LOP3.LUT R7, R3, 0x136, RZ, 0xfc, !PT ;  /* 0x0000013603077812 */ /* 0x000fe200078efcff */
[----:B------:R-:W-:Y:S01]  /*7880*/  IMAD.HI.U32 R4, R2, R83, RZ ;  /* 0x0000005302047227 */ /* 0x000fe200078e00ff */
[----:B------:R-:W-:-:S02]  /*7890*/  ISETP.GT.U32.AND P1, PT, R0, R80, PT ;  /* 0x000000500000720c */ /* 0x000fc40003f24070 */
[----:B------:R-:W-:Y:S01]  /*78a0*/  IABS R5, R7 ;  /* 0x0000000700057213 */ /* 0x000fe20000000000 */
[----:B------:R-:W-:Y:S01]  /*78b0*/  IMAD.MOV R4, RZ, RZ, -R4 ;  /* 0x000000ffff047224 */ /* 0x000fe200078e0a04 */
[C---:B------:R-:W-:Y:S02]  /*78c0*/  ISETP.GT.U32.AND P0, PT, R0.reuse, R79, PT ;  /* 0x0000004f0000720c */ /* 0x040fe40003f04070 */
[----:B------:R-:W-:Y:S01]  /*78d0*/  @!P6 IADD3 R81, R81, -R0, RZ ;  /* 0x800000005151e210 */ /* 0x000fe20007ffe0ff */
[----:B------:R-:W-:Y:S01]  /*78e0*/  IMAD R83, R0, R4, R83 ;  /* 0x0000000400537224 */ /* 0x000fe200078e0253 */
[----:B------:R-:W-:Y:S01]  /*78f0*/  ISETP.GE.AND P4, PT, R84, RZ, PT ;  /* 0x000000ff5400720c */ /* 0x000fe20003f86270 */
[----:B------:R-:W-:Y:S01]  /*7900*/  @!P5 IMAD.IADD R82, R82, 0x1, -R0 ;  /* 0x000000015252d824 */ /* 0x000fe200078e0a00 */
[----:B------:R-:W-:Y:S01]  /*7910*/  ISETP.GT.U32.AND P5, PT, R0, R81, PT ;  /* 0x000000510000720c */ /* 0x000fe20003fa4070 */
[----:B------:R-:W-:-:S04]  /*7920*/  IMAD.HI.U32 R4, R2, R5, RZ ;  /* 0x0000000502047227 */ /* 0x000fc800078e00ff */
[----:B------:R-:W-:Y:S02]  /*7930*/  IMAD.MOV R4, RZ, RZ, -R4 ;  /* 0x000000ffff047224 */ /* 0x000fe400078e0a04 */
[--C-:B------:R-:W-:Y:S01]  /*7940*/  @!P1 IMAD.IADD R80, R80, 0x1, -R0.reuse ;  /* 0x0000000150509824 */ /* 0x100fe200078e0a00 */
[----:B------:R-:W-:Y:S01]  /*7950*/  ISETP.GE.AND P1, PT, R12, RZ, PT ;  /* 0x000000ff0c00720c */ /* 0x000fe20003f26270 */
[C---:B------:R-:W-:Y:S01]  /*7960*/  IMAD R84, R0.reuse, R4, R5 ;  /* 0x0000000400547224 */ /* 0x040fe200078e0205 */
[----:B------:R-:W-:Y:S01]  /*7970*/  LOP3.LUT R12, R3, 0x138, RZ, 0xfc, !PT ;  /* 0x00000138030c7812 */ /* 0x000fe200078efcff */
[--C-:B------:R-:W-:Y:S01]  /*7980*/  @!P0 IMAD.IADD R79, R79, 0x1, -R0.reuse ;  /* 0x000000014f4f8824 */ /* 0x100fe200078e0a00 */
[C---:B------:R-:W-:Y:S01]  /*7990*/  ISETP.GT.U32.AND P6, PT, R0.reuse, R80, PT ;  /* 0x000000500000720c */ /* 0x040fe20003fc4070 */
[----:B------:R-:W-:Y:S01]  /*79a0*/  @!P5 IMAD.IADD R81, R81, 0x1, -R0 ;  /* 0x000000015151d824 */ /* 0x000fe200078e0a00 */
[C---:B------:R-:W-:Y:S01]  /*79b0*/  ISETP.GT.U32.AND P5, PT, R0.reuse, R84, PT ;  /* 0x000000540000720c */ /* 0x040fe20003fa4070 */
[----:B------:R-:W-:Y:S01]  /*79c0*/  @!P3 IMAD.MOV R79, RZ, RZ, -R79 ;  /* 0x000000ffff4fb224 */ /* 0x000fe200078e0a4f */
[----:B------:R-:W-:Y:S01]  /*79d0*/  ISETP.GT.U32.AND P3, PT, R0, R82, PT ;  /* 0x000000520000720c */ /* 0x000fe20003f64070 */
[----:B------:R-:W-:Y:S01]  /*79e0*/  IMAD.HI.U32 R5, R2, R87, RZ ;  /* 0x0000005702057227 */ /* 0x000fe200078e00ff */
[----:B------:R-:W-:-:S02]  /*79f0*/  IABS R85, R12 ;  /* 0x0000000c00557213 */ /* 0x000fc40000000000 */
[----:B------:R-:W-:Y:S01]  /*7a00*/  ISETP.GE.AND P0, PT, R86, RZ, PT ;  /* 0x000000ff5600720c */ /* 0x000fe20003f06270 */
[----:B------:R-:W-:Y:S02]  /*7a10*/  IMAD.MOV R5, RZ, RZ, -R5 ;  /* 0x000000ffff057224 */ /* 0x000fe400078e0a05 */
[----:B------:R-:W-:-:S04]  /*7a20*/  IMAD.HI.U32 R4, R2, R85, RZ ;  /* 0x0000005502047227 */ /* 0x000fc800078e00ff */
[--C-:B------:R-:W-:Y:S01]  /*7a30*/  @!P6 IMAD.IADD R80, R80, 0x1, -R0.reuse ;  /* 0x000000015050e824 */ /* 0x100fe200078e0a00 */
[----:B------:R-:W-:Y:S01]  /*7a40*/  ISETP.GT.U32.AND P6, PT, R0, R83, PT ;  /* 0x000000530000720c */ /* 0x000fe20003fc4070 */
[----:B------:R-:W-:Y:S02]  /*7a50*/  @!P5 IMAD.IADD R84, R84, 0x1, -R0 ;  /* 0x000000015454d824 */ /* 0x000fe400078e0a00 */
[----:B------:R-:W-:Y:S02]  /*7a60*/  IMAD.MOV R4, RZ, RZ, -R4 ;  /* 0x000000ffff047224 */ /* 0x000fe400078e0a04 */
[----:B------:R-:W-:Y:S01]  /*7a70*/  @!P3 IMAD.IADD R82, R82, 0x1, -R0 ;  /* 0x000000015252b824 */ /* 0x000fe200078e0a00 */
[----:B------:R-:W-:Y:S01]  /*7a80*/  ISETP.GE.AND P3, PT, R7, RZ, PT ;  /* 0x000000ff0700720c */ /* 0x000fe20003f66270 */
[----:B------:R-:W-:Y:S01]  /*7a90*/  @!P2 IMAD.MOV R80, RZ, RZ, -R80 ;  /* 0x000000ffff50a224 */ /* 0x000fe200078e0a50 */
[----:B------:R-:W-:Y:S01]  /*7aa0*/  ISETP.GT.U32.AND P2, PT, R0, R84, PT ;  /* 0x000000540000720c */ /* 0x000fe20003f44070 */
[----:B------:R-:W-:Y:S01]  /*7ab0*/  IMAD.HI.U32 R7, R2, R89, RZ ;  /* 0x0000005902077227 */ /* 0x000fe200078e00ff */
[----:B------:R-:W-:-:S03]  /*7ac0*/  @!P0 IADD3 R82, -R82, RZ, RZ ;  /* 0x000000ff52528210 */ /* 0x000fc60007ffe1ff */
[----:B------:R-:W-:Y:S01]  /*7ad0*/  IMAD R85, R0, R4, R85 ;  /* 0x0000000400557224 */ /* 0x000fe200078e0255 */
[----:B------:R-:W-:Y:S01]  /*7ae0*/  @!P6 IADD3 R83, R83, -R0, RZ ;  /* 0x800000005353e210 */ /* 0x000fe20007ffe0ff */
[----:B------:R-:W-:Y:S01]  /*7af0*/  IMAD.MOV R7, RZ, RZ, -R7 ;  /* 0x000000ffff077224 */ /* 0x000fe200078e0a07 */
[----:B------:R-:W-:Y:S01]  /*7b00*/  ISETP.GE.AND P6, PT, R12, RZ, PT ;  /* 0x000000ff0c00720c */ /* 0x000fe20003fc6270 */
[C---:B------:R-:W-:Y:S01]  /*7b10*/  IMAD R86, R0.reuse, R5, R87 ;  /* 0x0000000500567224 */ /* 0x040fe200078e0257 */
[C---:B------:R-:W-:Y:S01]  /*7b20*/  ISETP.GT.U32.AND P5, PT, R0.reuse, R83, PT ;  /* 0x000000530000720c */ /* 0x040fe20003fa4070 */
[----:B------:R-:W-:Y:S01]  /*7b30*/  @!P4 IMAD.MOV R81, RZ, RZ, -R81 ;  /* 0x000000ffff51c224 */ /* 0x000fe200078e0a51 */
[C---:B------:R-:W-:Y:S01]  /*7b40*/  ISETP.GT.U32.AND P4, PT, R0.reuse, R85, PT ;  /* 0x000000550000720c */ /* 0x040fe20003f84070 */
[C---:B------:R-:W-:Y:S01]  /*7b50*/  IMAD R87, R0.reuse, R7, R89 ;  /* 0x0000000700577224 */ /* 0x040fe200078e0259 */
[----:B------:R-:W-:Y:S01]  /*7b60*/  ISETP.GT.U32.AND P0, PT, R0, R86, PT ;  /* 0x000000560000720c */ /* 0x000fe20003f04070 */
[----:B------:R-:W-:Y:S01]  /*7b70*/  @!P2 IMAD.IADD R84, R84, 0x1, -R0 ;  /* 0x000000015454a824 */ /* 0x000fe200078e0a00 */
[----:B------:R-:W-:-:S02]  /*7b80*/  LOP3.LUT R7, R3, 0x13e, RZ, 0xfc, !PT ;  /* 0x0000013e03077812 */ /* 0x000fc400078efcff */
[----:B------:R-:W-:Y:S01]  /*7b90*/  ISETP.GT.U32.AND P2, PT, R0, R87, PT ;  /* 0x000000570000720c */ /* 0x000fe20003f44070 */
[----:B------:R-:W-:Y:S01]  /*7ba0*/  @!P3 IMAD.MOV R84, RZ, RZ, -R84 ;  /* 0x000000ffff54b224 */ /* 0x000fe200078e0a54 */
[----:B------:R-:W-:Y:S02]  /*7bb0*/  IABS R5, R7 ;  /* 0x0000000700057213 */ /* 0x000fe40000000000 */
[----:B------:R-:W-:Y:S01]  /*7bc0*/  LOP3.LUT R12, R3, 0x140, RZ, 0xfc, !PT ;  /* 0x00000140030c7812 */ /* 0x000fe200078efcff */
[--C-:B------:R-:W-:Y:S01]  /*7bd0*/  @!P5 IMAD.IADD R83, R83, 0x1, -R0.reuse ;  /* 0x000000015353d824 */ /* 0x100fe200078e0a00 */
[----:B------:R-:W-:Y:S01]  /*7be0*/  ISETP.GE.AND P5, PT, R88, RZ, PT ;  /* 0x000000ff5800720c */ /* 0x000fe20003fa6270 */
[--C-:B------:R-:W-:Y:S01]  /*7bf0*/  @!P4 IMAD.IADD R85, R85, 0x1, -R0.reuse ;  /* 0x000000015555c824 */ /* 0x100fe200078e0a00 */
[----:B------:R-:W-:Y:S01]  /*7c00*/  IABS R89, R12 ;  /* 0x0000000c00597213 */ /* 0x000fe20000000000 */
[----:B------:R-:W-:Y:S01]  /*7c10*/  @!P0 IMAD.IADD R86, R86, 0x1, -R0 ;  /* 0x0000000156568824 */ /* 0x000fe200078e0a00 */
[----:B------:R-:W-:Y:S01]  /*7c20*/  ISETP.GE.AND P4, PT, R90, RZ, PT ;  /* 0x000000ff5a00720c */ /* 0x000fe20003f86270 */
[----:B------:R-:W-:Y:S01]  /*7c30*/  IMAD.HI.U32 R4, R2, R5, RZ ;  /* 0x0000000502047227 */ /* 0x000fe200078e00ff */
[----:B------:R-:W-:-:S02]  /*7c40*/  ISETP.GT.U32.AND P0, PT, R0, R85, PT ;  /* 0x000000550000720c */ /* 0x000fc40003f04070 */
[----:B------:R-:W-:Y:S01]  /*7c50*/  @!P1 IADD3 R83, -R83, RZ, RZ ;  /* 0x000000ff53539210 */ /* 0x000fe20007ffe1ff */
[----:B------:R-:W-:Y:S01]  /*7c60*/  @!P2 IMAD.IADD R87, R87, 0x1, -R0 ;  /* 0x000000015757a824 */ /* 0x000fe200078e0a00 */
[----:B------:R-:W-:Y:S01]  /*7c70*/  ISETP.GT.U32.AND P2, PT, R0, R86, PT ;  /* 0x000000560000720c */ /* 0x000fe20003f44070 */
[----:B------:R-:W-:Y:S02]  /*7c80*/  IMAD.MOV R88, RZ, RZ, -R4 ;  /* 0x000000ffff587224 */ /* 0x000fe400078e0a04 */
[----:B------:R-:W-:Y:S01]  /*7c90*/  IMAD.HI.U32 R4, R2, R89, RZ ;  /* 0x0000005902047227 */ /* 0x000fe200078e00ff */
[----:B------:R-:W-:-:S03]  /*7ca0*/  ISETP.GT.U32.AND P1, PT, R0, R87, PT ;  /* 0x000000570000720c */ /* 0x000fc60003f24070 */
[C---:B------:R-:W-:Y:S01]  /*7cb0*/  IMAD R88, R0.reuse, R88, R5 ;  /* 0x0000005800587224 */ /* 0x040fe200078e0205 */
[----:B------:R-:W-:Y:S01]  /*7cc0*/  IABS R5, R92 ;  /* 0x0000005c00057213 */ /* 0x000fe20000000000 */
[----:B------:R-:W-:Y:S02]  /*7cd0*/  IMAD.MOV R4, RZ, RZ, -R4 ;  /* 0x000000ffff047224 */ /* 0x000fe400078e0a04 */
[--C-:B------:R-:W-:Y:S01]  /*7ce0*/  @!P0 IMAD.IADD R85, R85, 0x1, -R0.reuse ;  /* 0x0000000155558824 */ /* 0x100fe200078e0a00 */
[C---:B------:R-:W-:Y:S01]  /*7cf0*/  ISETP.GT.U32.AND P0, PT, R0.reuse, R88, PT ;  /* 0x000000580000720c */ /* 0x040fe20003f04070 */
[----:B------:R-:W-:Y:S02]  /*7d00*/  IMAD R89, R0, R4, R89 ;  /* 0x0000000400597224 */ /* 0x000fe400078e0259 */
[----:B------:R-:W-:Y:S02]  /*7d10*/  @!P2 IMAD.IADD R86, R86, 0x1, -R0 ;  /* 0x000000015656a824 */ /* 0x000fe400078e0a00 */
[----:B------:R-:W-:Y:S01]  /*7d20*/  IMAD.HI.U32 R4, R2, R5, RZ ;  /* 0x0000000502047227 */ /* 0x000fe200078e00ff */
[----:B------:R-:W-:-:S03]  /*7d30*/  ISETP.GT.U32.AND P2, PT, R0, R89, PT ;  /* 0x000000590000720c */ /* 0x000fc60003f44070 */
[----:B------:R-:W-:Y:S02]  /*7d40*/  IMAD.MOV R90, RZ, RZ, -R4 ;  /* 0x000000ffff5a7224 */ /* 0x000fe400078e0a04 */
[----:B------:R-:W-:-:S04]  /*7d50*/  IMAD.HI.U32 R4, R2, R91, RZ ;  /* 0x0000005b02047227 */ /* 0x000fc800078e00ff */
[--C-:B------:R-:W-:Y:S01]  /*7d60*/  @!P0 IMAD.IADD R88, R88, 0x1, -R0.reuse ;  /* 0x0000000158588824 */ /* 0x100fe200078e0a00 */
[----:B------:R-:W-:Y:S01]  /*7d70*/  ISETP.GE.AND P0, PT, R12, RZ, PT ;  /* 0x000000ff0c00720c */ /* 0x000fe20003f06270 */
[----:B------:R-:W-:Y:S01]  /*7d80*/  IMAD R90, R0, R90, R5 ;  /* 0x0000005a005a7224 */ /* 0x000fe200078e0205 */
[----:B------:R-:W-:Y:S01]  /*7d90*/  IADD3 R5, -R4, RZ, RZ ;  /* 0x000000ff04057210 */ /* 0x000fe20007ffe1ff */
[--C-:B------:R-:W-:Y:S01]  /*7da0*/  @!P2 IMAD.IADD R89, R89, 0x1, -R0.reuse ;  /* 0x000000015959a824 */ /* 0x100fe200078e0a00 */
[C---:B------:R-:W-:Y:S01]  /*7db0*/  ISETP.GT.U32.AND P2, PT, R0.reuse, R88, PT ;  /* 0x000000580000720c */ /* 0x040fe20003f44070 */
[----:B------:R-:W-:Y:S01]  /*7dc0*/  @!P1 IMAD.IADD R87, R87, 0x1, -R0 ;  /* 0x0000000157579824 */ /* 0x000fe200078e0a00 */
[C---:B------:R-:W-:Y:S01]  /*7dd0*/  ISETP.GT.U32.AND P3, PT, R0.reuse, R90, PT ;  /* 0x0000005a0000720c */ /* 0x040fe20003f64070 */
[----:B------:R-:W-:Y:S01]  /*7de0*/  IMAD R91, R0, R5, R91 ;  /* 0x00000005005b7224 */ /* 0x000fe200078e025b */
[----:B------:R-:W-:Y:S01]  /*7df0*/  ISETP.GE.AND P1, PT, R7, RZ, PT ;  /* 0x000000ff0700720c */ /* 0x000fe20003f26270 */
[----:B------:R-:W-:Y:S01]  /*7e00*/  @!P4 IMAD.MOV R87, RZ, RZ, -R87 ;  /* 0x000000ffff57c224 */ /* 0x000fe200078e0a57 */
[----:B------:R-:W-:Y:S01]  /*7e10*/  IABS R7, R94 ;  /* 0x0000005e00077213 */ /* 0x000fe20000000000 */
[----:B------:R-:W-:Y:S01]  /*7e20*/  @!P6 IMAD.MOV R85, RZ, RZ, -R85 ;  /* 0x000000ffff55e224 */ /* 0x000fe200078e0a55 */
[----:B------:R-:W-:Y:S01]  /*7e30*/  LOP3.LUT R5, R3, 0x148, RZ, 0xfc, !PT ;  /* 0x0000014803057812 */ /* 0x000fe200078efcff */
[----:B------:R-:W-:Y:S01]  /*7e40*/  @!P5 IMAD.MOV R86, RZ, RZ, -R86 ;  /* 0x000000ffff56d224 */ /* 0x000fe200078e0a56 */
[----:B------:R-:W-:Y:S01]  /*7e50*/  ISETP.GE.AND P4, PT, R93, RZ, PT ;  /* 0x000000ff5d00720c */ /* 0x000fe20003f86270 */
[----:B------:R-:W-:Y:S01]  /*7e60*/  IMAD.HI.U32 R4, R2, R7, RZ ;  /* 0x0000000702047227 */ /* 0x000fe200078e00ff */
[----:B------:R-:W-:-:S02]  /*7e70*/  IABS R93, R5 ;  /* 0x00000005005d7213 */ /* 0x000fc40000000000 */
[----:B------:R-:W-:Y:S01]  /*7e80*/  @!P2 IADD3 R88, R88, -R0, RZ ;  /* 0x800000005858a210 */ /* 0x000fe20007ffe0ff */
[----:B------:R-:W-:Y:S01]  /*7e90*/  @!P3 IMAD.IADD R90, R90, 0x1, -R0 ;  /* 0x000000015a5ab824 */ /* 0x000fe200078e0a00 */
[C---:B------:R-:W-:Y:S01]  /*7ea0*/  ISETP.GT.U32.AND P2, PT, R0.reuse, R91, PT ;  /* 0x0000005b0000720c */ /* 0x040fe20003f44070 */
[----:B------:R-:W-:Y:S01]  /*7eb0*/  IMAD.MOV R4, RZ, RZ, -R4 ;  /* 0x000000ffff047224 */ /* 0x000fe200078e0a04 */
[----:B------:R-:W-:Y:S01]  /*7ec0*/  ISETP.GT.U32.AND P6, PT, R0, R89, PT ;  /* 0x000000590000720c */ /* 0x000fe20003fc4070 */
[----:B------:R-:W-:Y:S01]  /*7ed0*/  @!P1 IMAD.MOV R88, RZ, RZ, -R88 ;  /* 0x000000ffff589224 */ /* 0x000fe200078e0a58 */
[----:B------:R-:W-:Y:S01]  /*7ee0*/  ISETP.GE.AND P5, PT, R92, RZ, PT ;  /* 0x000000ff5c00720c */ /* 0x000fe20003fa6270 */
[----:B------:R-:W-:Y:S01]  /*7ef0*/  IMAD R92, R0, R4, R7 ;  /* 0x00000004005c7224 */ /* 0x000fe200078e0207 */
[----:B------:R-:W-:Y:S01]  /*7f00*/  LOP3.LUT R12, R3, 0x14a, RZ, 0xfc, !PT ;  /* 0x0000014a030c7812 */ /* 0x000fe200078efcff */
[----:B------:R-:W-:Y:S01]  /*7f10*/  IMAD.HI.U32 R4, R2, R93, RZ ;  /* 0x0000005d02047227 */ /* 0x000fe200078e00ff */
[----:B------:R-:W-:-:S02]  /*7f20*/  ISETP.GE.AND P3, PT, R5, RZ, PT ;  /* 0x000000ff0500720c */ /* 0x000fc40003f66270 */
[----:B------:R-:W-:Y:S01]  /*7f30*/  IABS R7, R12 ;  /* 0x0000000c00077213 */ /* 0x000fe20000000000 */
[----:B------:R-:W-:Y:S02]  /*7f40*/  IMAD.MOV R4, RZ, RZ, -R4 ;  /* 0x000000ffff047224 */ /* 0x000fe400078e0a04 */
[--C-:B------:R-:W-:Y:S01]  /*7f50*/  @!P2 IMAD.IADD R91, R91, 0x1, -R0.reuse ;  /* 0x000000015b5ba824 */ /* 0x100fe200078e0a00 */
[C---:B------:R-:W-:Y:S01]  /*7f60*/  ISETP.GT.U32.AND P2, PT, R0.reuse, R90, PT ;  /* 0x0000005a0000720c */ /* 0x040fe20003f44070 */
[----:B------:R-:W-:Y:S02]  /*7f70*/  IMAD R93, R0, R4, R93 ;  /* 0x00000004005d7224 */ /* 0x000fe400078e025d */
[----:B------:R-:W-:Y:S01]  /*7f80*/  @!P6 IMAD.IADD R89, R89, 0x1, -R0 ;  /* 0x000000015959e824 */ /* 0x000fe200078e0a00 */
[----:B------:R-:W-:Y:S01]  /*7f90*/  ISETP.GE.AND P6, PT, R94, RZ, PT ;  /* 0x000000ff5e00720c */ /* 0x000fe20003fc6270 */
[----:B------:R-:W-:Y:S01]  /*7fa0*/  IMAD.HI.U32 R4, R2, R7, RZ ;  /* 0x0000000702047227 */ /* 0x000fe200078e00ff */
[----:B------:R-:W-:-:S03]  /*7fb0*/  ISETP.GT.U32.AND P1, PT, R0, R91, PT ;  /* 0x0000005b0000720c */ /* 0x000fc60003f24070 */
[----:B------:R-:W-:Y:S01]  /*7fc0*/  @!P0 IMAD.MOV R89, RZ, RZ, -R89 ;  /* 0x000000ffff598224 */ /* 0x000fe200078e0a59 */
[----:B------:R-:W-:Y:S01]  /*7fd0*/  ISETP.GT.U32.AND P0, PT, R0, R92, PT ;  /* 0x0000005c0000720c */ /* 0x000fe20003f04070 */
[----:B------:R-:W-:Y:S02]  /*7fe0*/  IMAD.MOV R94, RZ, RZ, -R4 ;  /* 0x000000ffff5e7224 */ /* 0x000fe400078e0a04 */
[----:B------:R-:W-:Y:S01]  /*7ff0*/  @!P2 IADD3 R90, R90, -R0, RZ ;  /* 0x800000005a5aa210 */ /* 0x000fe20007ffe0ff */
[----:B------:R-:W-:Y:S01]  /*8000*/  IMAD.HI.U32 R4, R2, R97, RZ ;  /* 0x0000006102047227 */ /* 0x000fe200078e00ff */
[----:B------:R-:W-:Y:S02]  /*8010*/  ISETP.GT.U32.AND P2, PT, R0, R93, PT ;  /* 0x0000005d0000720c */ /* 0x000fe40003f44070 */
[----:B------:R-:W-:Y:S01]  /*8020*/  @!P5 IADD3 R90, -R90, RZ, RZ ;  /* 0x000000ff5a5ad210 */ /* 0x000fe20007ffe1ff */
[----:B------:R-:W-:-:S04]  /*8030*/  IMAD.HI.U32 R5, R2, R95, RZ ;  /* 0x0000005f02057227 */ /* 0x000fc800078e00ff */
[----:B------:R-:W-:Y:S02]  /*8040*/  IMAD.MOV R4, RZ, RZ, -R4 ;  /* 0x000000ffff047224 */ /* 0x000fe400078e0a04 */
[--C-:B------:R-:W-:Y:S01]  /*8050*/  @!P0 IMAD.IADD R92, R92, 0x1, -R0.reuse ;  /* 0x000000015c5c8824 */ /* 0x100fe200078e0a00 */
[----:B------:R-:W-:Y:S01]  /*8060*/  ISETP.GE.AND P0, PT, R96, RZ, PT ;  /* 0x000000ff6000720c */ /* 0x000fe20003f06270 */
[----:B------:R-:W-:Y:S02]  /*8070*/  IMAD.MOV R5, RZ, RZ, -R5 ;  /* 0x000000ffff057224 */ /* 0x000fe400078e0a05 */
[--C-:B------:R-:W-:Y:S01]  /*8080*/  @!P2 IMAD.IADD R93, R93, 0x1, -R0.reuse ;  /* 0x000000015d5da824 */ /* 0x100fe200078e0a00 */
[C---:B------:R-:W-:Y:S01]  /*8090*/  ISETP.GT.U32.AND P5, PT, R0.reuse, R92, PT ;  /* 0x0000005c0000720c */ /* 0x040fe20003fa4070 */
[C---:B------:R-:W-:Y:S02]  /*80a0*/  IMAD R96, R0.reuse, R4, R97 ;  /* 0x0000000400607224 */ /* 0x040fe400078e0261 */
[C---:B------:R-:W-:Y:S01]  /*80b0*/  IMAD R95, R0.reuse, R5, R95 ;  /* 0x00000005005f7224 */ /* 0x040fe200078e025f */
[----:B------:R-:W-:Y:S01]  /*80c0*/  ISETP.GT.U32.AND P2, PT, R0, R93, PT ;  /* 0x0000005d0000720c */ /* 0x000fe20003f44070 */
[----:B------:R-:W-:Y:S01]  /*80d0*/  @!P1 IMAD.IADD R91, R91, 0x1, -R0 ;  /* 0x000000015b5b9824 */ /* 0x000fe200078e0a00 */
[----:B------:R-:W-:Y:S01]  /*80e0*/  ISETP.GE.AND P1, PT, R12, RZ, PT ;  /* 0x000000ff0c00720c */ /* 0x000fe20003f26270 */
[----:B------:R-:W-:Y:S01]  /*80f0*/  IMAD R94, R0, R94, R7 ;  /* 0x0000005e005e7224 */ /* 0x000fe200078e0207 */
[----:B------:R-:W-:Y:S01]  /*8100*/  IABS R7, R100 ;  /* 0x0000006400077213 */ /* 0x000fe20000000000 */
[----:B------:R-:W-:Y:S01]  /*8110*/  @!P4 IMAD.MOV R91, RZ, RZ, -R91 ;  /* 0x000000ffff5bc224 */ /* 0x000fe200078e0a5b */
[----:B------:R-:W-:-:S02]  /*8120*/  LOP3.LUT R12, R3, 0x150, RZ, 0xfc, !PT ;  /* 0x00000150030c7812 */ /* 0x000fc400078efcff */
[----:B------:R-:W-:Y:S01]  /*8130*/  ISETP.GT.U32.AND P4, PT, R0, R94, PT ;  /* 0x0000005e0000720c */ /* 0x000fe20003f84070 */
[----:B------:R-:W-:Y:S01]  /*8140*/  @!P5 IMAD.IADD R92, R92, 0x1, -R0 ;  /* 0x000000015c5cd824 */ /* 0x000fe200078e0a00 */
[----:B------:R-:W-:Y:S01]  /*8150*/  ISETP.GT.U32.AND P5, PT, R0, R95, PT ;  /* 0x0000005f0000720c */ /* 0x000fe20003fa4070 */
[----:B------:R-:W-:Y:S01]  /*8160*/  IMAD.HI.U32 R5, R2, R7, RZ ;  /* 0x0000000702057227 */ /* 0x000fe200078e00ff */
[----:B------:R-:W-:-:S03]  /*8170*/  IABS R97, R12 ;  /* 0x0000000c00617213 */ /* 0x000fc60000000000 */
[----:B------:R-:W-:Y:S01]  /*8180*/  @!P2 IMAD.IADD R93, R93, 0x1, -R0 ;  /* 0x000000015d5da824 */ /* 0x000fe200078e0a00 */
[----:B------:R-:W-:Y:S01]  /*8190*/  ISETP.GT.U32.AND P2, PT, R0, R96, PT ;  /* 0x000000600000720c */ /* 0x000fe20003f44070 */
[----:B------:R-:W-:Y:S01]  /*81a0*/  @!P6 IMAD.MOV R92, RZ, RZ, -R92 ;  /* 0x000000ffff5ce224 */ /* 0x000fe200078e0a5c */
[----:B------:R-:W-:Y:S01]  /*81b0*/  IADD3 R5, -R5, RZ, RZ ;  /* 0x000000ff05057210 */ /* 0x000fe20007ffe1ff */
[----:B------:R-:W-:-:S04]  /*81c0*/  IMAD.HI.U32 R4, R2, R97, RZ ;  /* 0x0000006102047227 */ /* 0x000fc800078e00ff */
[--C-:B------:R-:W-:Y:S02]  /*81d0*/  @!P5 IMAD.IADD R95, R95, 0x1, -R0.reuse ;  /* 0x000000015f5fd824 */ /* 0x100fe400078e0a00 */
[--C-:B------:R-:W-:Y:S01]  /*81e0*/  @!P4 IMAD.IADD R94, R94, 0x1, -R0.reuse ;  /* 0x000000015e5ec824 */ /* 0x100fe200078e0a00 */
[----:B------:R-:W-:Y:S01]  /*81f0*/  ISETP.GE.AND P4, PT, R98, RZ, PT ;  /* 0x000000ff6200720c */ /* 0x000fe20003f86270 */
[C---:B------:R-:W-:Y:S01]  /*8200*/  IMAD R98, R0.reuse, R5, R7 ;  /* 0x0000000500627224 */ /* 0x040fe200078e0207 */
[----:B------:R-:W-:Y:S01]  /*8210*/  ISETP.GT.U32.AND P6, PT, R0, R95, PT ;  /* 0x0000005f0000720c */ /* 0x000fe20003fc4070 */
[----:B------:R-:W-:Y:S01]  /*8220*/  @!P2 IMAD.IADD R96, R96, 0x1, -R0 ;  /* 0x000000016060a824 */ /* 0x000fe200078e0a00 */
[----:B------:R-:W-:Y:S01]  /*8230*/  ISETP.GT.U32.AND P5, PT, R0, R94, PT ;  /* 0x0000005e0000720c */ /* 0x000fe20003fa4070 */
[----:B------:R-:W-:-:S03]  /*8240*/  IMAD.HI.U32 R5, R2, R101, RZ ;  /* 0x0000006502057227 */ /* 0x000fc600078e00ff */
[C---:B------:R-:W-:Y:S01]  /*8250*/  ISETP.GT.U32.AND P2, PT, R0.reuse, R96, PT ;  /* 0x000000600000720c */ /* 0x040fe20003f44070 */
[----:B------:R-:W-:Y:S02]  /*8260*/  IMAD.MOV R4, RZ, RZ, -R4 ;  /* 0x000000ffff047224 */ /* 0x000fe400078e0a04 */
[----:B------:R-:W-:Y:S02]  /*8270*/  IMAD.MOV R5, RZ, RZ, -R5 ;  /* 0x000000ffff057224 */ /* 0x000fe400078e0a05 */
[----:B------:R-:W-:Y:S02]  /*8280*/  IMAD R97, R0, R4, R97 ;  /* 0x0000000400617224 */ /* 0x000fe400078e0261 */
[----:B------:R-:W-:Y:S01]  /*8290*/  @!P3 IMAD.MOV R93, RZ, RZ, -R93 ;  /* 0x000000ffff5db224 */ /* 0x000fe200078e0a5d */
[----:B------:R-:W-:Y:S01]  /*82a0*/  @!P6 IADD3 R95, R95, -R0, RZ ;  /* 0x800000005f5fe210 */ /* 0x000fe20007ffe0ff */
[----:B------:R-:W-:Y:S01]  /*82b0*/  @!P5 IMAD.IADD R94, R94, 0x1, -R0 ;  /* 0x000000015e5ed824 */ /* 0x000fe200078e0a00 */
[----:B------:R-:W-:Y:S01]  /*82c0*/  ISETP.GE.AND P3, PT, R12, RZ, PT ;  /* 0x000000ff0c00720c */ /* 0x000fe20003f66270 */
[----:B------:R-:W-:Y:S01]  /*82d0*/  IMAD.HI.U32 R4, R2, R99, RZ ;  /* 0x0000006302047227 */ /* 0x000fe200078e00ff */
[----:B------:R-:W-:-:S02]  /*82e0*/  LOP3.LUT R12, R3, 0x158, RZ, 0xfc, !PT ;  /* 0x00000158030c7812 */ /* 0x000fc400078efcff */
[----:B------:R-:W-:Y:S01]  /*82f0*/  ISETP.GT.U32.AND P5, PT, R0, R97, PT ;  /* 0x000000610000720c */ /* 0x000fe20003fa4070 */
[----:B------:R-:W-:Y:S01]  /*8300*/  @!P2 IMAD.IADD R96, R96, 0x1, -R0 ;  /* 0x000000016060a824 */ /* 0x000fe200078e0a00 */
[----:B------:R-:W-:Y:S01]  /*8310*/  ISETP.GE.AND P2, PT, R100, RZ, PT ;  /* 0x000000ff6400720c */ /* 0x000fe20003f46270 */
[C---:B------:R-:W-:Y:S01]  /*8320*/  IMAD R100, R0.reuse, R5, R101 ;  /* 0x0000000500647224 */ /* 0x040fe200078e0265 */
[----:B------:R-:W-:Y:S01]  /*8330*/  @!P0 IADD3 R95, -R95, RZ, RZ ;  /* 0x000000ff5f5f8210 */ /* 0x000fe20007ffe1ff */
[----:B------:R-:W-:Y:S01]  /*8340*/  IMAD.MOV R4, RZ, RZ, -R4 ;  /* 0x000000ffff047224 */ /* 0x000fe200078e0a04 */
[C---:B------:R-:W-:Y:S01]  /*8350*/  ISETP.GT.U32.AND P6, PT, R0.reuse, R98, PT ;  /* 0x000000620000720c */ /* 0x040fe20003fc4070 */
[----:B------:R-:W-:Y:S01]  /*8360*/  @!P1 IMAD.MOV R94, RZ, RZ, -R94 ;  /* 0x000000ffff5e9224 */ /* 0x000fe200078e0a5e */
[C---:B------:R-:W-:Y:S01]  /*8370*/  ISETP.GT.U32.AND P0, PT, R0.reuse, R100, PT ;  /* 0x000000640000720c */ /* 0x040fe20003f04070 */
[C---:B------:R-:W-:Y:S01]  /*8380*/  IMAD R99, R0.reuse, R4, R99 ;  /* 0x0000000400637224 */ /* 0x040fe200078e0263 */
[----:B------:R-:W-:Y:S01]  /*8390*/  IABS R7, R12 ;  /* 0x0000000c00077213 */ /* 0x000fe20000000000 */
[----:B------:R-:W-:Y:S01]  /*83a0*/  @!P4 IMAD.MOV R96, RZ, RZ, -R96 ;  /* 0x000000ffff60c224 */ /* 0x000fe200078e0a60 */
[----:B------:R-:W-:Y:S01]  /*83b0*/  IABS R5, R104 ;  /* 0x0000006800057213 */ /* 0x000fe20000000000 */
[----:B------:R-:W-:Y:S01]  /*83c0*/  @!P5 IMAD.IADD R97, R97, 0x1, -R0 ;  /* 0x000000016161d824 */ /* 0x000fe200078e0a00 */
[----:B------:R-:W-:Y:S01]  /*83d0*/  ISETP.GT.U32.AND P5, PT, R0, R99, PT ;  /* 0x000000630000720c */ /* 0x000fe20003fa4070 */
[----:B------:R-:W-:Y:S01]  /*83e0*/  IMAD.MOV.U32 R101, RZ, RZ, R7 ;  /* 0x000000ffff657224 */ /* 0x000fe200078e0007 */
[----:B------:R-:W-:-:S02]  /*83f0*/  LOP3.LUT R7, R3, 0x160, RZ, 0xfc, !PT ;  /* 0x0000016003077812 */ /* 0x000fc400078efcff */
[----:B------:R-:W-:Y:S01]  /*8400*/  ISETP.GT.U32.AND P1, PT, R0, R97, PT ;  /* 0x000000610000720c */ /* 0x000fe20003f24070 */
[----:B------:R-:W-:Y:S01]  /*8410*/  IMAD.HI.U32 R4, R2, R101, RZ ;  /* 0x0000006502047227 */ /* 0x000fe200078e00ff */
[----:B------:R-:W-:-:S03]  /*8420*/  IABS R107, R7 ;  /* 0x00000007006b7213 */ /* 0x000fc60000000000 */
[--C-:B------:R-:W-:Y:S02]  /*8430*/  @!P0 IMAD.IADD R100, R100, 0x1, -R0.reuse ;  /* 0x0000000164648824 */ /* 0x100fe400078e0a00 */
[----:B------:R-:W-:Y:S02]  /*8440*/  @!P6 IMAD.IADD R98, R98, 0x1, -R0 ;  /* 0x000000016262e824 */ /* 0x000fe400078e0a00 */
[----:B------:R-:W-:Y:S01]  /*8450*/  IMAD.MOV R4, RZ, RZ, -R4 ;  /* 0x000000ffff047224 */ /* 0x000fe200078e0a04 */
[C---:B------:R-:W-:Y:S01]  /*8460*/  ISETP.GT.U32.AND P0, PT, R0.reuse, R100, PT ;  /* 0x000000640000720c */ /* 0x040fe20003f04070 */
[----:B------:R-:W-:Y:S01]  /*8470*/  @!P5 IMAD.IADD R99, R99, 0x1, -R0 ;  /* 0x000000016363d824 */ /* 0x000fe200078e0a00 */
[C---:B------:R-:W-:Y:S01]  /*8480*/  ISETP.GT.U32.AND P6, PT, R0.reuse, R98, PT ;  /* 0x000000620000720c */ /* 0x040fe20003fc4070 */
[----:B------:R-:W-:Y:S01]  /*8490*/  IMAD R101, R0, R4, R101 ;  /* 0x0000000400657224 */ /* 0x000fe200078e0265 */
[----:B------:R-:W-:Y:S01]  /*84a0*/  ISETP.GE.AND P5, PT, R102, RZ, PT ;  /* 0x000000ff6600720c */ /* 0x000fe20003fa6270 */
[----:B------:R-:W-:Y:S01]  /*84b0*/  IMAD.HI.U32 R4, R2, R5, RZ ;  /* 0x0000000502047227 */ /* 0x000fe200078e00ff */
[----:B------:R-:W-:-:S03]  /*84c0*/  ISETP.GT.U32.AND P4, PT, R0, R99, PT ;  /* 0x000000630000720c */ /* 0x000fc60003f84070 */
[----:B------:R-:W-:Y:S02]  /*84d0*/  IMAD.MOV R4, RZ, RZ, -R4 ;  /* 0x000000ffff047224 */ /* 0x000fe400078e0a04 */
[--C-:B------:R-:W-:Y:S01]  /*84e0*/  @!P1 IMAD.IADD R97, R97, 0x1, -R0.reuse ;  /* 0x0000000161619824 */ /* 0x100fe200078e0a00 */
[----:B------:R-:W-:Y:S01]  /*84f0*/  ISETP.GE.AND P1, PT, R103, RZ, PT ;  /* 0x000000ff6700720c */ /* 0x000fe20003f26270 */
[----:B------:R-:W-:Y:S01]  /*8500*/  IMAD R102, R0, R4, R5 ;  /* 0x0000000400667224 */ /* 0x000fe200078e0205 */
[C---:B------:R-:W-:Y:S01]  /*8510*/  LOP3.LUT R4, R3.reuse, 0x15c, RZ, 0xfc, !PT ;  /* 0x0000015c03047812 */ /* 0x040fe200078efcff */
[--C-:B------:R-:W-:Y:S01]  /*8520*/  @!P0 IMAD.IADD R100, R100, 0x1, -R0.reuse ;  /* 0x0000000164648824 */ /* 0x100fe200078e0a00 */
[----:B------:R-:W-:Y:S01]  /*8530*/  LOP3.LUT R5, R3, 0x15e, RZ, 0xfc, !PT ;  /* 0x0000015e03057812 */ /* 0x000fe200078efcff */
[--C-:B------:R-:W-:Y:S01]  /*8540*/  @!P6 IMAD.IADD R98, R98, 0x1, -R0.reuse ;  /* 0x000000016262e824 */ /* 0x100fe200078e0a00 */
[C---:B------:R-:W-:Y:S01]  /*8550*/  ISETP.GT.U32.AND P0, PT, R0.reuse, R102, PT ;  /* 0x000000660000720c */ /* 0x040fe20003f04070 */
[----:B------:R-:W-:Y:S01]  /*8560*/  @!P4 IMAD.IADD R99, R99, 0x1, -R0 ;  /* 0x000000016363c824 */ /* 0x000fe200078e0a00 */
[----:B------:R-:W-:Y:S01]  /*8570*/  ISETP.GT.U32.AND P6, PT, R0, R101, PT ;  /* 0x000000650000720c */ /* 0x000fe20003fc4070 */
[----:B------:R-:W-:Y:S01]  /*8580*/  @!P2 IMAD.MOV R98, RZ, RZ, -R98 ;  /* 0x000000ffff62a224 */ /* 0x000fe200078e0a62 */
[----:B------:R-:W-:Y:S01]  /*8590*/  IABS R103, R4 ;  /* 0x0000000400677213 */ /* 0x000fe20000000000 */
[----:B------:R-:W-:Y:S01]  /*85a0*/  @!P5 IMAD.MOV R99, RZ, RZ, -R99 ;  /* 0x000000ffff63d224 */ /* 0x000fe200078e0a63 */
[----:B------:R-:W-:Y:S01]  /*85b0*/  IABS R105, R5 ;  /* 0x0000000500697213 */ /* 0x000fe20000000000 */
[----:B------:R-:W-:Y:S01]  /*85c0*/  @!P1 IMAD.MOV R100, RZ, RZ, -R100 ;  /* 0x000000ffff649224 */ /* 0x000fe200078e0a64 */
[----:B------:R-:W-:-:S02]  /*85d0*/  ISETP.GE.AND P1, PT, R7, RZ, PT ;  /* 0x000000ff0700720c */ /* 0x000fc40003f26270 */
[----:B------:R-:W-:Y:S02]  /*85e0*/  @!P3 IADD3 R97, -R97, RZ, RZ ;  /* 0x000000ff6161b210 */ /* 0x000fe40007ffe1ff */
[----:B------:R-:W-:Y:S01]  /*85f0*/  ISETP.GE.AND P4, PT, R104, RZ, PT ;  /* 0x000000ff6800720c */ /* 0x000fe20003f86270 */
[--C-:B------:R-:W-:Y:S01]  /*8600*/  @!P0 IMAD.IADD R102, R102, 0x1, -R0.reuse ;  /* 0x0000000166668824 */ /* 0x100fe200078e0a00 */
[----:B------:R-:W-:Y:S01]  /*8610*/  ISETP.GE.AND P5, PT, R5, RZ, PT ;  /* 0x000000ff0500720c */ /* 0x000fe20003fa6270 */
[----:B------:R-:W-:Y:S01]  /*8620*/  @!P6 IMAD.IADD R101, R101, 0x1, -R0 ;  /* 0x000000016565e824 */ /* 0x000fe200078e0a00 */
[----:B------:R-:W-:Y:S01]  /*8630*/  ISETP.GE.AND P6, PT, R4, RZ, PT ;  /* 0x000000ff0400720c */ /* 0x000fe20003fc6270 */
[----:B------:R-:W-:Y:S01]  /*8640*/  IMAD.HI.U32 R4, R2, R103, RZ ;  /* 0x0000006702047227 */ /* 0x000fe200078e00ff */
[C---:B------:R-:W-:Y:S02]  /*8650*/  ISETP.GT.U32.AND P0, PT, R0.reuse, R102, PT ;  /* 0x000000660000720c */ /* 0x040fe40003f04070 */
[----:B------:R-:W-:Y:S01]  /*8660*/  ISETP.GT.U32.AND P2, PT, R0, R101, PT ;  /* 0x000000650000720c */ /* 0x000fe20003f44070 */
[----:B------:R-:W-:Y:S01]  /*8670*/  IMAD.MOV R7, RZ, RZ, -R4 ;  /* 0x000000ffff077224 */ /* 0x000fe200078e0a04 */
[----:B------:R-:W-:Y:S01]  /*8680*/  ISETP.GE.AND P3, PT, R12, RZ, PT ;  /* 0x000000ff0c00720c */ /* 0x000fe20003f66270 */
[----:B------:R-:W-:Y:S01]  /*8690*/  IMAD.HI.U32 R4, R2, R105, RZ ;  /* 0x0000006902047227 */ /* 0x000fe200078e00ff */
[----:B------:R-:W-:-:S03]  /*86a0*/  LOP3.LUT R12, R3, 0x162, RZ, 0xfc, !PT ;  /* 0x00000162030c7812 */ /* 0x000fc600078efcff */
[----:B------:R-:W-:Y:S01]  /*86b0*/  IMAD.HI.U32 R5, R2, R107, RZ ;  /* 0x0000006b02057227 */ /* 0x000fe200078e00ff */
[----:B------:R-:W-:-:S03]  /*86c0*/  IABS R109, R12 ;  /* 0x0000000c006d7213 */ /* 0x000fc60000000000 */
[----:B------:R-:W-:Y:S01]  /*86d0*/  IMAD.MOV R104, RZ, RZ, -R4 ;  /* 0x000000ffff687224 */ /* 0x000fe200078e0a04 */
[-C--:B------:R-:W-:Y:S01]  /*86e0*/  @!P0 IADD3 R102, R102, -R0.reuse, RZ ;  /* 0x8000000066668210 */ /* 0x080fe20007ffe0ff */
[----:B------:R-:W-:Y:S01]  /*86f0*/  IMAD.MOV R5, RZ, RZ, -R5 ;  /* 0x000000ffff057224 */ /* 0x000fe200078e0a05 */
[----:B------:R-:W-:Y:S01]  /*8700*/  @!P2 IADD3 R101, R101, -R0, RZ ;  /* 0x800000006565a210 */ /* 0x000fe20007ffe0ff */
[----:B------:R-:W-:Y:S01]  /*8710*/  IMAD R104, R0, R104, R105 ;  /* 0x0000006800687224 */ /* 0x000fe200078e0269 */
[----:B------:R-:W-:Y:S01]  /*8720*/  ISETP.GE.AND P2, PT, R12, RZ, PT ;  /* 0x000000ff0c00720c */ /* 0x000fe20003f46270 */
[C---:B------:R-:W-:Y:S01]  /*8730*/  IMAD R105, R0.reuse, R5, R107 ;  /* 0x0000000500697224 */ /* 0x040fe200078e026b */
[----:B------:R-:W-:Y:S01]  /*8740*/  IABS R107, R110 ;  /* 0x0000006e006b7213 */ /* 0x000fe20000000000 */
[C---:B------:R-:W-:Y:S01]  /*8750*/  IMAD R103, R0.reuse, R7, R103 ;  /* 0x0000000700677224 */ /* 0x040fe200078e0267 */
[C---:B------:R-:W-:Y:S01]  /*8760*/  ISETP.GT.U32.AND P0, PT, R0.reuse, R104, PT ;  /* 0x000000680000720c */ /* 0x040fe20003f04070 */
[----:B------:R-:W-:Y:S01]  /*8770*/  @!P4 IMAD.MOV R102, RZ, RZ, -R102 ;  /* 0x000000ffff66c224 */ /* 0x000fe200078e0a66 */
[C---:B------:R-:W-:Y:S01]  /*8780*/  ISETP.GT.U32.AND P4, PT, R0.reuse, R105, PT ;  /* 0x000000690000720c */ /* 0x040fe20003f84070 */
[----:B------:R-:W-:Y:S01]  /*8790*/  @!P3 IMAD.MOV R101, RZ, RZ, -R101 ;  /* 0x000000ffff65b224 */ /* 0x000fe200078e0a65 */
[----:B------:R-:W-:Y:S01]  /*87a0*/  ISETP.GT.U32.AND P3, PT, R0, R103, PT ;  /* 0x000000670000720c */ /* 0x000fe20003f64070 */
[----:B------:R-:W-:Y:S01]  /*87b0*/  IMAD.HI.U32 R4, R2, R109, RZ ;  /* 0x0000006d02047227 */ /* 0x000fe200078e00ff */
[----:B------:R-:W-:-:S02]  /*87c0*/  IABS R7, R112 ;  /* 0x0000007000077213 */ /* 0x000fc40000000000 */
[----:B------:R-:W-:Y:S01]  /*87d0*/  IABS R12, R114 ;  /* 0x00000072000c7213 */ /* 0x000fe20000000000 */
[----:B------:R-:W-:Y:S02]  /*87e0*/  IMAD.MOV R4, RZ, RZ, -R4 ;  /* 0x000000ffff047224 */ /* 0x000fe400078e0a04 */
[----:B------:R-:W-:-:S04]  /*87f0*/  IMAD.HI.U32 R5, R2, R7, RZ ;  /* 0x0000000702057227 */ /* 0x000fc800078e00ff */
[--C-:B------:R-:W-:Y:S02]  /*8800*/  @!P4 IMAD.IADD R105, R105, 0x1, -R0.reuse ;  /* 0x000000016969c824 */ /* 0x100fe400078e0a00 */
[--C-:B------:R-:W-:Y:S02]  /*8810*/  @!P3 IMAD.IADD R103, R103, 0x1, -R0.reuse ;  /* 0x000000016767b824 */ /* 0x100fe400078e0a00 */
[----:B------:R-:W-:Y:S01]  /*8820*/  @!P0 IMAD.IADD R104, R104, 0x1, -R0 ;  /* 0x0000000168688824 */ /* 0x000fe200078e0a00 */
[C---:B------:R-:W-:Y:S01]  /*8830*/  ISETP.GT.U32.AND P4, PT, R0.reuse, R105, PT ;  /* 0x000000690000720c */ /* 0x040fe20003f84070 */
[----:B------:R-:W-:Y:S01]  /*8840*/  IMAD.MOV R5, RZ, RZ, -R5 ;  /* 0x000000ffff057224 */ /* 0x000fe200078e0a05 */
[C---:B------:R-:W-:Y:S01]  /*8850*/  ISETP.GT.U32.AND P3, PT, R0.reuse, R103, PT ;  /* 0x000000670000720c */ /* 0x040fe20003f64070 */
[C---:B------:R-:W-:Y:S01]  /*8860*/  IMAD R106, R0.reuse, R4, R109 ;  /* 0x00000004006a7224 */ /* 0x040fe200078e026d */
[C---:B------:R-:W-:Y:S01]  /*8870*/  ISETP.GT.U32.AND P0, PT, R0.reuse, R104, PT ;  /* 0x000000680000720c */ /* 0x040fe20003f04070 */
[----:B------:R-:W-:Y:S01]  /*8880*/  IMAD R108, R0, R5, R7 ;  /* 0x00000005006c7224 */ /* 0x000fe200078e0207 */
[----:B------:R-:W-:Y:S01]  /*8890*/  IABS R109, R113 ;  /* 0x00000071006d7213 */ /* 0x000fe20000000000 */
[----:B------:R-:W-:-:S04]  /*88a0*/  IMAD.HI.U32 R4, R2, R107, RZ ;  /* 0x0000006b02047227 */ /* 0x000fc800078e00ff */
[----:B------:R-:W-:Y:S02]  /*88b0*/  IMAD.MOV R4, RZ, RZ, -R4 ;  /* 0x000000ffff047224 */ /* 0x000fe400078e0a04 */
[--C-:B------:R-:W-:Y:S01]  /*88c0*/  @!P4 IMAD.IADD R105, R105, 0x1, -R0.reuse ;  /* 0x000000016969c824 */ /* 0x100fe200078e0a00 */
[C---:B------:R-:W-:Y:S01]  /*88d0*/  ISETP.GT.U32.AND P4, PT, R0.reuse, R108, PT ;  /* 0x0000006c0000720c */ /* 0x040fe20003f84070 */
[----:B------:R-:W-:Y:S01]  /*88e0*/  IMAD R107, R0, R4, R107 ;  /* 0x00000004006b7224 */ /* 0x000fe200078e026b */
[----:B------:R-:W-:Y:S01]  /*88f0*/  @!P3 IADD3 R103, R103, -R0, RZ ;  /* 0x800000006767b210 */ /* 0x000fe20007ffe0ff */
[----:B------:R-:W-:Y:S01]  /*8900*/  @!P0 IMAD.IADD R104, R104, 0x1, -R0 ;  /* 0x0000000168688824 */ /* 0x000fe200078e0a00 */
[C---:B------:R-:W-:Y:S01]  /*8910*/  ISETP.GT.U32.AND P3, PT, R0.reuse, R106, PT ;  /* 0x0000006a0000720c */ /* 0x040fe20003f64070 */
[----:B------:R-:W-:Y:S01]  /*8920*/  IMAD.MOV.U32 R7, RZ, RZ, R12 ;  /* 0x000000ffff077224 */ /* 0x000fe200078e000c */
[----:B------:R-:W-:Y:S01]  /*8930*/  ISETP.GT.U32.AND P0, PT, R0, R107, PT ;  /* 0x0000006b0000720c */ /* 0x000fe20003f04070 */
[----:B------:R-:W-:Y:S01]  /*8940*/  IMAD.HI.U32 R4, R2, R109, RZ ;  /* 0x0000006d02047227 */ /* 0x000fe200078e00ff */
[----:B------:R-:W-:-:S03]  /*8950*/  LOP3.LUT R12, R3, 0x16c, RZ, 0xfc, !PT ;  /* 0x0000016c030c7812 */ /* 0x000fc600078efcff */
[----:B------:R-:W-:Y:S01]  /*8960*/  IMAD.MOV R4, RZ, RZ, -R4 ;  /* 0x000000ffff047224 */ /* 0x000fe200078e0a04 */
[----:B------:R-:W-:Y:S01]  /*8970*/  IABS R111, R12 ;  /* 0x0000000c006f7213 */ /* 0x000fe20000000000 */
[--C-:B------:R-:W-:Y:S02]  /*8980*/  @!P4 IMAD.IADD R108, R108, 0x1, -R0.reuse ;  /* 0x000000016c6cc824 */ /* 0x100fe400078e0a00 */
[----:B------:R-:W-:Y:S02]  /*8990*/  IMAD R109, R0, R4, R109 ;  /* 0x00000004006d7224 */ /* 0x000fe400078e026d */
[----:B------:R-:W-:Y:S01]  /*89a0*/  @!P3 IMAD.IADD R106, R106, 0x1, -R0 ;  /* 0x000000016a6ab824 */ /* 0x000fe200078e0a00 */
[----:B------:R-:W-:Y:S01]  /*89b0*/  ISETP.GT.U32.AND P4, PT, R0, R108, PT ;  /* 0x0000006c0000720c */ /* 0x000fe20003f84070 */
[----:B------:R-:W-:-:S03]  /*89c0*/  IMAD.HI.U32 R4, R2, R111, RZ ;  /* 0x0000006f02047227 */ /* 0x000fc600078e00ff */
[----:B------:R-:W-:Y:S01]  /*89d0*/  ISETP.GT.U32.AND P3, PT, R0, R106, PT ;  /* 0x0000006a0000720c */ /* 0x000fe20003f64070 */
[----:B------:R-:W-:Y:S01]  /*89e0*/  @!P0 IMAD.IADD R107, R107, 0x1, -R0 ;  /* 0x000000016b6b8824 */ /* 0x000fe200078e0a00 */
[----:B------:R-:W-:Y:S01]  /*89f0*/  ISETP.GE.AND P0, PT, R112, RZ, PT ;  /* 0x000000ff7000720c */ /* 0x000fe20003f06270 */
[----:B------:R-:W-:-:S04]  /*8a00*/  IMAD.HI.U32 R5, R2, R7, RZ ;  /* 0x0000000702057227 */ /* 0x000fc800078e00ff */
[----:B------:R-:W-:Y:S01]  /*8a10*/  IMAD.MOV R4, RZ, RZ, -R4 ;  /* 0x000000ffff047224 */ /* 0x000fe200078e0a04 */
[----:B------:R-:W-:Y:S01]  /*8a20*/  IADD3 R5, -R5, RZ, RZ ;  /* 0x000000ff05057210 */ /* 0x000fe20007ffe1ff */
[----:B------:R-:W-:Y:S01]  /*8a30*/  @!P5 IMAD.MOV R104, RZ, RZ, -R104 ;  /* 0x000000ffff68d224 */ /* 0x000fe200078e0a68 */
[C---:B------:R-:W-:Y:S01]  /*8a40*/  ISETP.GT.U32.AND P5, PT, R0.reuse, R107, PT ;  /* 0x0000006b0000720c */ /* 0x040fe20003fa4070 */
[----:B------:R-:W-:Y:S02]  /*8a50*/  IMAD R111, R0, R4, R111 ;  /* 0x00000004006f7224 */ /* 0x000fe400078e026f */
[----:B------:R-:W-:Y:S01]  /*8a60*/  @!P6 IMAD.MOV R103, RZ, RZ, -R103 ;  /* 0x000000ffff67e224 */ /* 0x000fe200078e0a67 */
[----:B------:R-:W-:Y:S01]  /*8a70*/  ISETP.GE.AND P6, PT, R110, RZ, PT ;  /* 0x000000ff6e00720c */ /* 0x000fe20003fc6270 */
[--C-:B------:R-:W-:Y:S01]  /*8a80*/  @!P4 IMAD.IADD R108, R108, 0x1, -R0.reuse ;  /* 0x000000016c6cc824 */ /* 0x100fe200078e0a00 */
[----:B------:R-:W-:Y:S01]  /*8a90*/  ISETP.GT.U32.AND P4, PT, R0, R111, PT ;  /* 0x0000006f0000720c */ /* 0x000fe20003f84070 */
[--C-:B------:R-:W-:Y:S01]  /*8aa0*/  @!P3 IMAD.IADD R106, R106, 0x1, -R0.reuse ;  /* 0x000000016a6ab824 */ /* 0x100fe200078e0a00 */
[C---:B------:R-:W-:Y:S01]  /*8ab0*/  ISETP.GT.U32.AND P3, PT, R0.reuse, R109, PT ;  /* 0x0000006d0000720c */ /* 0x040fe20003f64070 */
[----:B------:R-:W-:Y:S01]  /*8ac0*/  IMAD R110, R0, R5, R7 ;  /* 0x00000005006e7224 */ /* 0x000fe200078e0207 */
[----:B------:R-:W-:Y:S01]  /*8ad0*/  IABS R5, R116 ;  /* 0x0000007400057213 */ /* 0x000fe20000000000 */
[----:B------:R-:W-:Y:S01]  /*8ae0*/  @!P1 IMAD.MOV R105, RZ, RZ, -R105 ;  /* 0x000000ffff699224 */ /* 0x000fe200078e0a69 */
[----:B------:R-:W-:Y:S01]  /*8af0*/  @!P2 IADD3 R106, -R106, RZ, RZ ;  /* 0x000000ff6a6aa210 */ /* 0x000fe20007ffe1ff */
[----:B------:R-:W-:Y:S01]  /*8b00*/  @!P5 IMAD.IADD R107, R107, 0x1, -R0 ;  /* 0x000000016b6bd824 */ /* 0x000fe200078e0a00 */
[----:B------:R-:W-:Y:S01]  /*8b10*/  ISETP.GT.U32.AND P2, PT, R0, R110, PT ;  /* 0x0000006e0000720c */ /* 0x000fe20003f44070 */
[----:B------:R-:W-:Y:S01]  /*8b20*/  IMAD.HI.U32 R4, R2, R5, RZ ;  /* 0x0000000502047227 */ /* 0x000fe200078e00ff */
[----:B------:R-:W-:-:S02]  /*8b30*/  ISETP.GE.AND P5, PT, R114, RZ, PT ;  /* 0x000000ff7200720c */ /* 0x000fc40003fa6270 */
[----:B------:R-:W-:Y:S01]  /*8b40*/  LOP3.LUT R114, R3, 0x170, RZ, 0xfc, !PT ;  /* 0x0000017003727812 */ /* 0x000fe200078efcff */
[--C-:B------:R-:W-:Y:S01]  /*8b50*/  @!P4 IMAD.IADD R111, R111, 0x1, -R0.reuse ;  /* 0x000000016f6fc824 */ /* 0x100fe200078e0a00 */
[----:B------:R-:W-:Y:S01]  /*8b60*/  ISETP.GE.AND P1, PT, R113, RZ, PT ;  /* 0x000000ff7100720c */ /* 0x000fe20003f26270 */
[----:B------:R-:W-:Y:S01]  /*8b70*/  @!P3 IMAD.IADD R109, R109, 0x1, -R0 ;  /* 0x000000016d6db824 */ /* 0x000fe200078e0a00 */
[----:B------:R-:W-:Y:S01]  /*8b80*/  IABS R113, R114 ;  /* 0x0000007200717213 */ /* 0x000fe20000000000 */
[----:B------:R-:W-:Y:S01]  /*8b90*/  IMAD.MOV R112, RZ, RZ, -R4 ;  /* 0x000000ffff707224 */ /* 0x000fe200078e0a04 */
[----:B------:R-:W-:Y:S01]  /*8ba0*/  ISETP.GT.U32.AND P4, PT, R0, R111, PT ;  /* 0x0000006f0000720c */ /* 0x000fe20003f84070 */
[----:B------:R-:W-:Y:S01]  /*8bb0*/  @!P0 IMAD.MOV R108, RZ, RZ, -R108 ;  /* 0x000000ffff6c8224 */ /* 0x000fe200078e0a6c */
[----:B------:R-:W-:Y:S01]  /*8bc0*/  @!P6 IADD3 R107, -R107, RZ, RZ ;  /* 0x000000ff6b6be210 */ /* 0x000fe20007ffe1ff */
[----:B------:R-:W-:Y:S01]  /*8bd0*/  @!P2 IMAD.IADD R110, R110, 0x1, -R0 ;  /* 0x000000016e6ea824 */ /* 0x000fe200078e0a00 */
[----:B------:R-:W-:Y:S01]  /*8be0*/  ISETP.GT.U32.AND P2, PT, R0, R109, PT ;  /* 0x0000006d0000720c */ /* 0x000fe20003f44070 */
[----:B------:R-:W-:Y:S01]  /*8bf0*/  IMAD.HI.U32 R4, R2, R113, RZ ;  /* 0x0000007102047227 */ /* 0x000fe200078e00ff */
[----:B------:R-:W-:-:S02]  /*8c00*/  ISETP.GE.AND P3, PT, R12, RZ, PT ;  /* 0x000000ff0c00720c */ /* 0x000fc40003f66270 */
[C---:B------:R-:W-:Y:S01]  /*8c10*/  ISETP.GT.U32.AND P6, PT, R0.reuse, R110, PT ;  /* 0x0000006e0000720c */ /* 0x040fe20003fc4070 */
[----:B------:R-:W-:Y:S01]  /*8c20*/  IMAD.MOV R4, RZ, RZ, -R4 ;  /* 0x000000ffff047224 */ /* 0x000fe200078e0a04 */
[----:B------:R-:W-:Y:S01]  /*8c30*/  LOP3.LUT R12, R3, 0x172, RZ, 0xfc, !PT ;  /* 0x00000172030c7812 */ /* 0x000fe200078efcff */
[C---:B------:R-:W-:Y:S02]  /*8c40*/  IMAD R112, R0.reuse, R112, R5 ;  /* 0x0000007000707224 */ /* 0x040fe400078e0205 */
[C---:B------:R-:W-:Y:S01]  /*8c50*/  IMAD R113, R0.reuse, R4, R113 ;  /* 0x0000000400717224 */ /* 0x040fe200078e0271 */
[----:B------:R-:W-:Y:S01]  /*8c60*/  IABS R7, R12 ;  /* 0x0000000c00077213 */ /* 0x000fe20000000000 */
[--C-:B------:R-:W-:Y:S02]  /*8c70*/  @!P4 IMAD.IADD R111, R111, 0x1, -R0.reuse ;  /* 0x000000016f6fc824 */ /* 0x100fe400078e0a00 */
[----:B------:R-:W-:Y:S01]  /*8c80*/  @!P2 IMAD.IADD R109, R109, 0x1, -R0 ;  /* 0x000000016d6da824 */ /* 0x000fe200078e0a00 */
[----:B------:R-:W-:Y:S01]  /*8c90*/  ISETP.GT.U32.AND P4, PT, R0, R113, PT ;  /* 0x000000710000720c */ /* 0x000fe20003f84070 */
[----:B------:R-:W-:Y:S01]  /*8ca0*/  IMAD.HI.U32 R4, R2, R7, RZ ;  /* 0x0000000702047227 */ /* 0x000fe200078e00ff */
[----:B------:R-:W-:-:S03]  /*8cb0*/  ISETP.GT.U32.AND P2, PT, R0, R112, PT ;  /* 0x000000700000720c */ /* 0x000fc60003f44070 */
[----:B------:R-:W-:Y:S01]  /*8cc0*/  @!P6 IMAD.IADD R110, R110, 0x1, -R0 ;  /* 0x000000016e6ee824 */ /* 0x000fe200078e0a00 */
[----:B------:R-:W-:Y:S01]  /*8cd0*/  ISETP.GE.AND P6, PT, R116, RZ, PT ;  /* 0x000000ff7400720c */ /* 0x000fe20003fc6270 */
[----:B------:R-:W-:Y:S01]  /*8ce0*/  IMAD.MOV R4, RZ, RZ, -R4 ;  /* 0x000000ffff047224 */ /* 0x000fe200078e0a04 */
[----:B------:R-:W-:Y:S01]  /*8cf0*/  LOP3.LUT R116, R3, 0x176, RZ, 0xfc, !PT ;  /* 0x0000017603747812 */ /* 0x000fe200078efcff */
[----:B------:R-:W-:Y:S02]  /*8d00*/  @!P1 IMAD.MOV R109, RZ, RZ, -R109 ;  /* 0x000000ffff6d9224 */ /* 0x000fe400078e0a6d */
[----:B------:R-:W-:-:S04]  /*8d10*/  IMAD.HI.U32 R5, R2, R115, RZ ;  /* 0x0000007302057227 */ /* 0x000fc800078e00ff */
[----:B------:R-:W-:Y:S01]  /*8d20*/  @!P4 IMAD.IADD R113, R113, 0x1, -R0 ;  /* 0x000000017171c824 */ /* 0x000fe200078e0a00 */
[----:B------:R-:W-:Y:S01]  /*8d30*/  @!P2 IADD3 R112, R112, -R0, RZ ;  /* 0x800000007070a210 */ /* 0x000fe20007ffe0ff */
[----:B------:R-:W-:Y:S01]  /*8d40*/  IMAD.MOV R5, RZ, RZ, -R5 ;  /* 0x000000ffff057224 */ /* 0x000fe200078e0a05 */
[----:B------:R-:W-:Y:S01]  /*8d50*/  ISETP.GE.AND P2, PT, R114, RZ, PT ;  /* 0x000000ff7200720c */ /* 0x000fe20003f46270 */
[C---:B------:R-:W-:Y:S01]  /*8d60*/  IMAD R114, R0.reuse, R4, R7 ;  /* 0x0000000400727224 */ /* 0x040fe200078e0207 */
[----:B------:R-:W-:Y:S01]  /*8d70*/  IABS R7, R116 ;  /* 0x0000007400077213 */ /* 0x000fe20000000000 */
[C---:B------:R-:W-:Y:S01]  /*8d80*/  IMAD R115, R0.reuse, R5, R115 ;  /* 0x0000000500737224 */ /* 0x040fe200078e0273 */
[----:B------:R-:W-:Y:S01]  /*8d90*/  ISETP.GT.U32.AND P1, PT, R0, R113, PT ;  /* 0x000000710000720c */ /* 0x000fe20003f24070 */
[----:B------:R-:W-:Y:S01]  /*8da0*/  IMAD.HI.U32 R5, R2, R117, RZ ;  /* 0x0000007502057227 */ /* 0x000fe200078e00ff */
[C---:B------:R-:W-:Y:S02]  /*8db0*/  ISETP.GT.U32.AND P0, PT, R0.reuse, R112, PT ;  /* 0x000000700000720c */ /* 0x040fe40003f04070 */
[----:B------:R-:W-:Y:S01]  /*8dc0*/  ISETP.GT.U32.AND P4, PT, R0, R114, PT ;  /* 0x000000720000720c */ /* 0x000fe20003f84070 */
[----:B------:R-:W-:-:S04]  /*8dd0*/  IMAD.HI.U32 R4, R2, R7, RZ ;  /* 0x0000000702047227 */ /* 0x000fc800078e00ff */
[----:B------:R-:W-:Y:S01]  /*8de0*/  IMAD.MOV R5, RZ, RZ, -R5 ;  /* 0x000000ffff057224 */ /* 0x000fe200078e0a05 */
[----:B------:R-:W-:Y:S01]  /*8df0*/  IADD3 R4, -R4, RZ, RZ ;  /* 0x000000ff04047210 */ /* 0x000fe20007ffe1ff */
[----:B------:R-:W-:Y:S01]  /*8e00*/  @!P5 IMAD.MOV R110, RZ, RZ, -R110 ;  /* 0x000000ffff6ed224 */ /* 0x000fe200078e0a6e */
[----:B------:R-:W-:Y:S01]  /*8e10*/  ISETP.GT.U32.AND P5, PT, R0, R115, PT ;  /* 0x000000730000720c */ /* 0x000fe20003fa4070 */
[--C-:B------:R-:W-:Y:S01]  /*8e20*/  @!P1 IMAD.IADD R113, R113, 0x1, -R0.reuse ;  /* 0x0000000171719824 */ /* 0x100fe200078e0a00 */
[----:B------:R-:W-:Y:S01]  /*8e30*/  ISETP.GE.AND P1, PT, R116, RZ, PT ;  /* 0x000000ff7400720c */ /* 0x000fe20003f26270 */
[----:B------:R-:W-:Y:S01]  /*8e40*/  @!P0 IMAD.IADD R112, R112, 0x1, -R0 ;  /* 0x0000000170708824 */ /* 0x000fe200078e0a00 */
[----:B------:R-:W-:Y:S01]  /*8e50*/  ISETP.GE.AND P0, PT, R118, RZ, PT ;  /* 0x000000ff7600720c */ /* 0x000fe20003f06270 */
[----:B------:R-:W-:Y:S01]  /*8e60*/  IMAD R116, R0, R4, R7 ;  /* 0x0000000400747224 */ /* 0x000fe200078e0207 */
[----:B------:R-:W-:Y:S01]  /*8e70*/  LOP3.LUT R118, R3, 0x17c, RZ, 0xfc, !PT ;  /* 0x0000017c03767812 */ /* 0x000fe200078efcff */
[----:B------:R-:W-:-:S02]  /*8e80*/  @!P6 IMAD.MOV R112, RZ, RZ, -R112 ;  /* 0x000000ffff70e224 */ /* 0x000fc400078e0a70 */
[C---:B------:R-:W-:Y:S01]  /*8e90*/  IMAD R117, R0.reuse, R5, R117 ;  /* 0x0000000500757224 */ /* 0x040fe200078e0275 */
[----:B------:R-:W-:Y:S01]  /*8ea0*/  ISETP.GT.U32.AND P6, PT, R0, R116, PT ;  /* 0x000000740000720c */ /* 0x000fe20003fc4070 */
[----:B------:R-:W-:Y:S01]  /*8eb0*/  @!P2 IMAD.MOV R113, RZ, RZ, -R113 ;  /* 0x000000ffff71a224 */ /* 0x000fe200078e0a71 */
[----:B------:R-:W-:Y:S01]  /*8ec0*/  LOP3.LUT R5, R3, 0x17a, RZ, 0xfc, !PT ;  /* 0x0000017a03057812 */ /* 0x000fe200078efcff */
[--C-:B------:R-:W-:Y:S01]  /*8ed0*/  @!P4 IMAD.IADD R114, R114, 0x1, -R0.reuse ;  /* 0x000000017272c824 */ /* 0x100fe200078e0a00 */
[C---:B------:R-:W-:Y:S01]  /*8ee0*/  ISETP.GT.U32.AND P2, PT, R0.reuse, R117, PT ;  /* 0x000000750000720c */ /* 0x040fe20003f44070 */
[----:B------:R-:W-:Y:S01]  /*8ef0*/  @!P5 IMAD.IADD R115, R115, 0x1, -R0 ;  /* 0x000000017373d824 */ /* 0x000fe200078e0a00 */
[----:B------:R-:W-:Y:S01]  /*8f00*/  IABS R7, R5 ;  /* 0x0000000500077213 */ /* 0x000fe20000000000 */
[----:B------:R-:W-:Y:S01]  /*8f10*/  @!P3 IMAD.MOV R111, RZ, RZ, -R111 ;  /* 0x000000ffff6fb224 */ /* 0x000fe200078e0a6f */
[----:B------:R-:W-:Y:S02]  /*8f20*/  ISETP.GT.U32.AND P4, PT, R0, R114, PT ;  /* 0x000000720000720c */ /* 0x000fe40003f84070 */
[----:B------:R-:W-:Y:S01]  /*8f30*/  IABS R119, R118 ;  /* 0x0000007600777213 */ /* 0x000fe20000000000 */
[----:B------:R-:W-:Y:S01]  /*8f40*/  IMAD.HI.U32 R4, R2, R7, RZ ;  /* 0x0000000702047227 */ /* 0x000fe200078e00ff */
[----:B------:R-:W-:-:S02]  /*8f50*/  ISETP.GE.AND P3, PT, R12, RZ, PT ;  /* 0x000000ff0c00720c */ /* 0x000fc40003f66270 */
[----:B------:R-:W-:Y:S01]  /*8f60*/  ISETP.GT.U32.AND P5, PT, R0, R115, PT ;  /* 0x000000730000720c */ /* 0x000fe20003fa4070 */
[----:B------:R-:W-:Y:S01]  /*8f70*/  @!P6 IMAD.IADD R116, R116, 0x1, -R0 ;  /* 0x000000017474e824 */ /* 0x000fe200078e0a00 */
[----:B------:R-:W-:Y:S01]  /*8f80*/  IABS R12, R122 ;  /* 0x0000007a000c7213 */ /* 0x000fe20000000000 */
[----:B------:R-:W-:Y:S02]  /*8f90*/  IMAD.MOV R4, RZ, RZ, -R4 ;  /* 0x000000ffff047224 */ /* 0x000fe400078e0a04 */
[----:B------:R-:W-:Y:S01]  /*8fa0*/  @!P2 IMAD.IADD R117, R117, 0x1, -R0 ;  /* 0x000000017575a824 */ /* 0x000fe200078e0a00 */
[----:B------:R-:W-:Y:S02]  /*8fb0*/  ISETP.GT.U32.AND P6, PT, R0, R116, PT ;  /* 0x000000740000720c */ /* 0x000fe40003fc4070 */
[----:B------:R-:W-:Y:S01]  /*8fc0*/  ISETP.GE.AND P2, PT, R118, RZ, PT ;  /* 0x000000ff7600720c */ /* 0x000fe20003f46270 */
[----:B------:R-:W-:Y:S01]  /*8fd0*/  IMAD R118, R0, R4, R7 ;  /* 0x0000000400767224 */ /* 0x000fe200078e0207 */
[----:B------:R-:W-:-:S02]  /*8fe0*/  @!P4 IADD3 R114, R114, -R0, RZ ;  /* 0x800000007272c210 */ /* 0x000fc40007ffe0ff */
[----:B------:R-:W-:Y:S01]  /*8ff0*/  MOV R7, R12 ;  /* 0x0000000c00077202 */ /* 0x000fe20000000f00 */
[----:B------:R-:W-:Y:S01]  /*9000*/  @!P5 IMAD.IADD R115, R115, 0x1, -R0 ;  /* 0x000000017373d824 */ /* 0x000fe200078e0a00 */
[----:B------:R-:W-:Y:S01]  /*9010*/  LOP3.LUT R12, R3, 0x180, RZ, 0xfc, !PT ;  /* 0x00000180030c7812 */ /* 0x000fe200078efcff */
[----:B------:R-:W-:Y:S01]  /*9020*/  @!P3 IMAD.MOV R114, RZ, RZ, -R114 ;  /* 0x000000ffff72b224 */ /* 0x000fe200078e0a72 */
[----:B------:R-:W-:Y:S01]  /*9030*/  ISETP.GE.AND P5, PT, R5, RZ, PT ;  /* 0x000000ff0500720c */ /* 0x000fe20003fa6270 */
[----:B------:R-:W-:Y:S01]  /*9040*/  IMAD.HI.U32 R4, R2, R7, RZ ;  /* 0x0000000702047227 */ /* 0x000fe200078e00ff */
[----:B------:R-:W-:Y:S02]  /*9050*/  ISETP.GT.U32.AND P3, PT, R0, R117, PT ;  /* 0x000000750000720c */ /* 0x000fe40003f64070 */
[----:B------:R-:W-:Y:S01]  /*9060*/  IABS R121, R12 ;  /* 0x0000000c00797213 */ /* 0x000fe20000000000 */
[----:B------:R-:W-:Y:S01]  /*9070*/  @!P6 IMAD.IADD R116, R116, 0x1, -R0 ;  /* 0x000000017474e824 */ /* 0x000fe200078e0a00 */
[----:B------:R-:W-:Y:S01]  /*9080*/  ISETP.GT.U32.AND P6, PT, R0, R118, PT ;  /* 0x000000760000720c */ /* 0x000fe20003fc4070 */
[----:B------:R-:W-:Y:S01]  /*9090*/  IMAD.HI.U32 R5, R2, R119, RZ ;  /* 0x0000007702057227 */ /* 0x000fe200078e00ff */
[----:B------:R-:W-:-:S03]  /*90a0*/  ISETP.GE.AND P4, PT, R120, RZ, PT ;  /* 0x000000ff7800720c */ /* 0x000fc60003f86270 */
[----:B------:R-:W-:Y:S02]  /*90b0*/  IMAD.MOV R4, RZ, RZ, -R4 ;  /* 0x000000ffff047224 */ /* 0x000fe400078e0a04 */
[----:B------:R-:W-:Y:S02]  /*90c0*/  IMAD.MOV R5, RZ, RZ, -R5 ;  /* 0x000000ffff057224 */ /* 0x000fe400078e0a05 */
[----:B------:R-:W-:Y:S02]  /*90d0*/  @!P0 IMAD.MOV R115, RZ, RZ, -R115 ;  /* 0x000000ffff738224 */ /* 0x000fe400078e0a73 */
[----:B------:R-:W-:Y:S01]  /*90e0*/  IMAD R120, R0, R4, R7 ;  /* 0x0000000400787224 */ /* 0x000fe200078e0207 */
[----:B------:R-:W-:Y:S01]  /*90f0*/  IABS R7, R126 ;  /* 0x0000007e00077213 */ /* 0x000fe20000000000 */
[----:B------:R-:W-:Y:S02]  /*9100*/  @!P6 IMAD.IADD R118, R118, 0x1, -R0 ;  /* 0x000000017676e824 */ /* 0x000fe400078e0a00 */
[----:B------:R-:W-:Y:S01]  /*9110*/  IMAD.HI.U32 R4, R2, R121, RZ ;  /* 0x0000007902047227 */ /* 0x000fe200078e00ff */
[----:B------:R-:W-:-:S02]  /*9120*/  ISETP.GT.U32.AND P6, PT, R0, R120, PT ;  /* 0x000000780000720c */ /* 0x000fc40003fc4070 */
[C---:B------:R-:W-:Y:S01]  /*9130*/  ISETP.GT.U32.AND P0, PT, R0.reuse, R118, PT ;  /* 0x000000760000720c */ /* 0x040fe20003f04070 */
[C---:B------:R-:W-:Y:S02]  /*9140*/  IMAD R119, R0.reuse, R5, R119 ;  /* 0x0000000500777224 */ /* 0x040fe400078e0277 */
[----:B------:R-:W-:Y:S02]  /*9150*/  IMAD.MOV R4, RZ, RZ, -R4 ;  /* 0x000000ffff047224 */ /* 0x000fe400078e0a04 */
[----:B------:R-:W-:Y:S01]  /*9160*/  @!P3 IMAD.IADD R117, R117, 0x1, -R0 ;  /* 0x000000017575b824 */ /* 0x000fe200078e0a00 */
[C---:B------:R-:W-:Y:S01]  /*9170*/  ISETP.GT.U32.AND P3, PT, R0.reuse, R119, PT ;  /* 0x000000770000720c */ /* 0x040fe20003f64070 */
[----:B------:R-:W-:Y:S02]  /*9180*/  IMAD R121, R0, R4, R121 ;  /* 0x0000000400797224 */ /* 0x000fe400078e0279 */
[----:B------:R-:W-:-:S04]  /*9190*/  IMAD.HI.U32 R5, R2, R123, RZ ;  /* 0x0000007b02057227 */ /* 0x000fc800078e00ff */
[----:B------:R-:W-:Y:S01]  /*91a0*/  @!P0 IMAD.IADD R118, R118, 0x1, -R0 ;  /* 0x0000000176768824 */ /* 0x000fe200078e0a00 */
[----:B------:R-:W-:Y:S01]  /*91b0*/  ISETP.GT.U32.AND P0, PT, R0, R121, PT ;  /* 0x000000790000720c */ /* 0x000fe20003f04070 */
[----:B------:R-:W-:-:S04]  /*91c0*/  IMAD.HI.U32 R4, R2, R7, RZ ;  /* 0x0000000702047227 */ /* 0x000fc800078e00ff */
[----:B------:R-:W-:Y:S01]  /*91d0*/  IMAD.MOV R5, RZ, RZ, -R5 ;  /* 0x000000ffff057224 */ /* 0x000fe200078e0a05 */
[----:B------:R-:W-:Y:S01]  /*91e0*/  @!P3 IADD3 R119, R119, -R0, RZ ;  /* 0x800000007777b210 */ /* 0x000fe20007ffe0ff */
[----:B------:R-:W-:Y:S01]  /*91f0*/  IMAD.MOV R4, RZ, RZ, -R4 ;  /* 0x000000ffff047224 */ /* 0x000fe200078e0a04 */
[----:B------:R-:W-:Y:S01]  /*9200*/  ISETP.GE.AND P3, PT, R122, RZ, PT ;  /* 0x000000ff7a00720c */ /* 0x000fe20003f66270 */
[C---:B------:R-:W-:Y:S02]  /*9210*/  IMAD R122, R0.reuse, R5, R123 ;  /* 0x00000005007a7224 */ /* 0x040fe400078e027b */
[C---:B------:R-:W-:Y:S02]  /*9220*/  IMAD R123, R0.reuse, R4, R7 ;  /* 0x00000004007b7224 */ /* 0x040fe400078e0207 */
[----:B------:R-:W-:Y:S01]  /*9230*/  @!P1 IMAD.MOV R116, RZ, RZ, -R116 ;  /* 0x000000ffff749224 */ /* 0x000fe200078e0a74 */
[C---:B------:R-:W-:Y:S01]  /*9240*/  ISETP.GT.U32.AND P1, PT, R0.reuse, R119, PT ;  /* 0x000000770000720c */ /* 0x040fe20003f24070 */
[----:B------:R-:W-:Y:S01]  /*9250*/  @!P0 IMAD.IADD R121, R121, 0x1, -R0 ;  /* 0x0000000179798824 */ /* 0x000fe200078e0a00 */
[C---:B------:R-:W-:Y:S01]  /*9260*/  ISETP.GT.U32.AND P0, PT, R0.reuse, R123, PT ;  /* 0x0000007b0000720c */ /* 0x040fe20003f04070 */
[----:B------:R-:W-:Y:S01]  /*9270*/  @!P5 IMAD.MOV R118, RZ, RZ, -R118 ;  /* 0x000000ffff76d224 */ /* 0x000fe200078e0a76 */
[----:B------:R-:W-:Y:S01]  /*9280*/  ISETP.GT.U32.AND P5, PT, R0, R122, PT ;  /* 0x0000007a0000720c */ /* 0x000fe20003fa4070 */
[----:B------:R-:W-:-:S04]  /*9290*/  IMAD.HI.U32 R5, R2, R125, RZ ;  /* 0x0000007d02057227 */ /* 0x000fc800078e00ff */
[----:B------:R-:W-:Y:S01]  /*92a0*/  @!P4 IMAD.MOV R117, RZ, RZ, -R117 ;  /* 0x000000ffff75c224 */ /* 0x000fe200078e0a75 */
[----:B------:R-:W-:Y:S01]  /*92b0*/  IADD3 R5, -R5, RZ, RZ ;  /* 0x000000ff05057210 */ /* 0x000fe20007ffe1ff */
[--C-:B------:R-:W-:Y:S01]  /*92c0*/  @!P6 IMAD.IADD R120, R120, 0x1, -R0.reuse ;  /* 0x000000017878e824 */ /* 0x100fe200078e0a00 */
[----:B------:R-:W-:Y:S01]  /*92d0*/  ISETP.GE.AND P4, PT, R12, RZ, PT ;  /* 0x000000ff0c00720c */ /* 0x000fe20003f86270 */
[--C-:B------:R-:W-:Y:S01]  /*92e0*/  @!P1 IMAD.IADD R119, R119, 0x1, -R0.reuse ;  /* 0x0000000177779824 */ /* 0x100fe200078e0a00 */
[----:B------:R-:W-:Y:S01]  /*92f0*/  LOP3.LUT R12, R3, 0x188, RZ, 0xfc, !PT ;  /* 0x00000188030c7812 */ /* 0x000fe200078efcff */
[----:B------:R-:W-:Y:S01]  /*9300*/  IMAD.HI.U32 R7, R2, R131, RZ ;  /* 0x0000008302077227 */ /* 0x000fe200078e00ff */
[----:B------:R-:W-:Y:S02]  /*9310*/  ISETP.GE.AND P1, PT, R124, RZ, PT ;  /* 0x000000ff7c00720c */ /* 0x000fe40003f26270 */
[----:B------:R-:W-:Y:S01]  /*9320*/  @!P0 IADD3 R123, R123, -R0, RZ ;  /* 0x800000007b7b8210 */ /* 0x000fe20007ffe0ff */
[----:B------:R-:W-:Y:S01]  /*9330*/  IMAD R124, R0, R5, R125 ;  /* 0x00000005007c7224 */ /* 0x000fe200078e027d */
[----:B------:R-:W-:Y:S01]  /*9340*/  IABS R125, R12 ;  /* 0x0000000c007d7213 */ /* 0x000fe20000000000 */
[----:B------:R-:W-:Y:S01]  /*9350*/  @!P5 IMAD.IADD R122, R122, 0x1, -R0 ;  /* 0x000000017a7ad824 */ /* 0x000fe200078e0a00 */
[C---:B------:R-:W-:Y:S01]  /*9360*/  ISETP.GT.U32.AND P5, PT, R0.reuse, R121, PT ;  /* 0x000000790000720c */ /* 0x040fe20003fa4070 */
[----:B------:R-:W-:Y:S01]  /*9370*/  @!P2 IMAD.MOV R119, RZ, RZ, -R119 ;  /* 0x000000ffff77a224 */ /* 0x000fe200078e0a77 */
[----:B------:R-:W-:Y:S01]  /*9380*/  ISETP.GT.U32.AND P0, PT, R0, R123, PT ;  /* 0x0000007b0000720c */ /* 0x000fe20003f04070 */
[----:B------:R-:W-:Y:S01]  /*9390*/  IMAD.HI.U32 R4, R2, R125, RZ ;  /* 0x0000007d02047227 */ /* 0x000fe200078e00ff */
[----:B------:R-:W-:-:S02]  /*93a0*/  ISETP.GT.U32.AND P6, PT, R0, R120, PT ;  /* 0x000000780000720c */ /* 0x000fc40003fc4070 */
[----:B------:R-:W-:Y:S01]  /*93b0*/  ISETP.GT.U32.AND P2, PT, R0, R122, PT ;  /* 0x0000007a0000720c */ /* 0x000fe20003f44070 */
[----:B------:R-:W-:Y:S01]  /*93c0*/  IMAD.MOV R4, RZ, RZ, -R4 ;  /* 0x000000ffff047224 */ /* 0x000fe200078e0a04 */
[----:B------:R-:W-:Y:S01]  /*93d0*/  IADD3 R7, -R7, RZ, RZ ;  /* 0x000000ff07077210 */ /* 0x000fe20007ffe1ff */
[----:B------:R-:W-:-:S04]  /*93e0*/  IMAD.HI.U32 R5, R2, R129, RZ ;  /* 0x0000008102057227 */ /* 0x000fc800078e00ff */
[C---:B------:R-:W-:Y:S02]  /*93f0*/  IMAD R125, R0.reuse, R4, R125 ;  /* 0x00000004007d7224 */ /* 0x040fe400078e027d */
[--C-:B------:R-:W-:Y:S01]  /*9400*/  @!P5 IMAD.IADD R121, R121, 0x1, -R0.reuse ;  /* 0x000000017979d824 */ /* 0x100fe200078e0a00 */
[C---:B------:R-:W-:Y:S01]  /*9410*/  ISETP.GT.U32.AND P5, PT, R0.reuse, R124, PT ;  /* 0x0000007c0000720c */ /* 0x040fe20003fa4070 */
[----:B------:R-:W-:Y:S01]  /*9420*/  @!P0 IMAD.IADD R123, R123, 0x1, -R0 ;  /* 0x000000017b7b8824 */ /* 0x000fe200078e0a00 */
[----:B------:R-:W-:Y:S01]  /*9430*/  ISETP.GT.U32.AND P0, PT, R0, R125, PT ;  /* 0x0000007d0000720c */ /* 0x000fe20003f04070 */
[----:B------:R-:W-:-:S04]  /*9440*/  IMAD.HI.U32 R4, R2, R127, RZ ;  /* 0x0000007f02047227 */ /* 0x000fc800078e00ff */
[----:B------:R-:W-:Y:S02]  /*9450*/  IMAD.MOV R4, RZ, RZ, -R4 ;  /* 0x000000ffff047224 */ /* 0x000fe400078e0a04 */
[--C-:B------:R-:W-:Y:S01]  /*9460*/  @!P6 IMAD.IADD R120, R120, 0x1, -R0.reuse ;  /* 0x000000017878e824 */ /* 0x100fe200078e0a00 */
[----:B------:R-:W-:Y:S01]  /*9470*/  ISETP.GE.AND P6, PT, R126, RZ, PT ;  /* 0x000000ff7e00720c */ /* 0x000fe20003fc6270 */
[----:B------:R-:W-:Y:S02]  /*9480*/  IMAD.MOV R5, RZ, RZ, -R5 ;  /* 0x000000ffff057224 */ /* 0x000fe400078e0a05 */
[--C-:B------:R-:W-:Y:S01]  /*9490*/  @!P5 IMAD.IADD R124, R124, 0x1, -R0.reuse ;  /* 0x000000017c7cd824 */ /* 0x100fe200078e0a00 */
[----:B------:R-:W-:Y:S01]  /*94a0*/  ISETP.GE.AND P5, PT, R12, RZ, PT ;  /* 0x000000ff0c00720c */ /* 0x000fe20003fa6270 */
[C---:B------:R-:W-:Y:S01]  /*94b0*/  IMAD R126, R0.reuse, R4, R127 ;  /* 0x00000004007e7224 */ /* 0x040fe200078e027f */
[----:B------:R-:W-:Y:S01]  /*94c0*/  LOP3.LUT R12, R3, 0x190, RZ, 0xfc, !PT ;  /* 0x00000190030c7812 */ /* 0x000fe200078efcff */
[--C-:B------:R-:W-:Y:S01]  /*94d0*/  @!P0 IMAD.IADD R125, R125, 0x1, -R0.reuse ;  /* 0x000000017d7d8824 */ /* 0x100fe200078e0a00 */
[----:B------:R-:W-:Y:S01]  /*94e0*/  ISETP.GT.U32.AND P0, PT, R0, R124, PT ;  /* 0x0000007c0000720c */ /* 0x000fe20003f04070 */
[----:B------:R-:W-:Y:S01]  /*94f0*/  @!P2 IMAD.IADD R122, R122, 0x1, -R0 ;  /* 0x000000017a7aa824 */ /* 0x000fe200078e0a00 */
[----:B------:R-:W-:Y:S01]  /*9500*/  ISETP.GE.AND P2, PT, R128, RZ, PT ;  /* 0x000000ff8000720c */ /* 0x000fe20003f46270 */
[C---:B------:R-:W-:Y:S01]  /*9510*/  IMAD R127, R0.reuse, R5, R129 ;  /* 0x00000005007f7224 */ /* 0x040fe200078e0281 */
[----:B------:R-:W-:Y:S01]  /*9520*/  IABS R129, R12 ;  /* 0x0000000c00817213 */ /* 0x000fe20000000000 */
[----:B------:R-:W-:Y:S01]  /*9530*/  @!P3 IMAD.MOV R120, RZ, RZ, -R120 ;  /* 0x000000ffff78b224 */ /* 0x000fe200078e0a78 */
[C---:B------:R-:W-:Y:S01]  /*9540*/  ISETP.GT.U32.AND P3, PT, R0.reuse, R126, PT ;  /* 0x0000007e0000720c */ /* 0x040fe20003f64070 */
[----:B------:R-:W-:Y:S01]  /*9550*/  @!P4 IMAD.MOV R121, RZ, RZ, -R121 ;  /* 0x000000ffff79c224 */ /* 0x000fe200078e0a79 */
[C---:B------:R-:W-:Y:S01]  /*9560*/  ISETP.GT.U32.AND P4, PT, R0.reuse, R125, PT ;  /* 0x0000007d0000720c */ /* 0x040fe20003f84070 */
[----:B------:R-:W-:Y:S01]  /*9570*/  @!P1 IMAD.MOV R122, RZ, RZ, -R122 ;  /* 0x000000ffff7a9224 */ /* 0x000fe200078e0a7a */
[----:B------:R-:W-:Y:S01]  /*9580*/  ISETP.GT.U32.AND P1, PT, R0, R127, PT ;  /* 0x0000007f0000720c */ /* 0x000fe20003f24070 */
[----:B------:R-:W-:-:S02]  /*9590*/  IMAD.HI.U32 R4, R2, R129, RZ ;  /* 0x0000008102047227 */ /* 0x000fc400078e00ff */
[----:B------:R-:W-:Y:S02]  /*95a0*/  @!P0 IADD3 R124, R124, -R0, RZ ;  /* 0x800000007c7c8210 */ /* 0x000fe40007ffe0ff */
[----:B------:R-:W-:Y:S02]  /*95b0*/  IMAD.MOV R5, RZ, RZ, -R4 ;  /* 0x000000ffff057224 */ /* 0x000fe400078e0a04 */
[----:B------:R-:W-:Y:S01]  /*95c0*/  IMAD R128, R0, R7, R131 ;  /* 0x0000000700807224 */ /* 0x000fe200078e0283 */
[----:B------:R-:W-:Y:S01]  /*95d0*/  IABS R7, R134 ;  /* 0x0000008600077213 */ /* 0x000fe20000000000 */
[--C-:B------:R-:W-:Y:S01]  /*95e0*/  @!P3 IMAD.IADD R126, R126, 0x1, -R0.reuse ;  /* 0x000000017e7eb824 */ /* 0x100fe200078e0a00 */
[----:B------:R-:W-:Y:S01]  /*95f0*/  @!P2 IADD3 R124, -R124, RZ, RZ ;  /* 0x000000ff7c7ca210 */ /* 0x000fe20007ffe1ff */
[--C-:B------:R-:W-:Y:S01]  /*9600*/  @!P4 IMAD.IADD R125, R125, 0x1, -R0.reuse ;  /* 0x000000017d7dc824 */ /* 0x100fe200078e0a00 */
[C---:B------:R-:W-:Y:S01]  /*9610*/  ISETP.GT.U32.AND P0, PT, R0.reuse, R128, PT ;  /* 0x000000800000720c */ /* 0x040fe20003f04070 */
[----:B------:R-:W-:Y:S01]  /*9620*/  IMAD R129, R0, R5, R129 ;  /* 0x0000000500817224 */ /* 0x000fe200078e0281 */
[----:B------:R-:W-:Y:S01]  /*9630*/  ISETP.GE.AND P4, PT, R132, RZ, PT ;  /* 0x000000ff8400720c */ /* 0x000fe20003f86270 */
[----:B------:R-:W-:Y:S01]  /*9640*/  @!P1 IMAD.IADD R127, R127, 0x1, -R0 ;  /* 0x000000017f7f9824 */ /* 0x000fe200078e0a00 */
[C---:B------:R-:W-:Y:S01]  /*9650*/  ISETP.GT.U32.AND P1, PT, R0.reuse, R126, PT ;  /* 0x0000007e0000720c */ /* 0x040fe20003f24070 */
[----:B------:R-:W-:Y:S01]  /*9660*/  @!P5 IMAD.MOV R125, RZ, RZ, -R125 ;  /* 0x000000ffff7dd224 */ /* 0x000fe200078e0a7d */
[----:B------:R-:W-:Y:S01]  /*9670*/  ISETP.GT.U32.AND P5, PT, R0, R129, PT ;  /* 0x000000810000720c */ /* 0x000fe20003fa4070 */
[----:B------:R-:W-:Y:S01]  /*9680*/  @!P6 IMAD.MOV R123, RZ, RZ, -R123 ;  /* 0x000000ffff7be224 */ /* 0x000fe200078e0a7b */
[----:B------:R-:W-:Y:S01]  /*9690*/  ISETP.GE.AND P6, PT, R130, RZ, PT ;  /* 0x000000ff8200720c */ /* 0x000fe20003fc6270 */
[----:B------:R-:W-:Y:S01]  /*96a0*/  IMAD.HI.U32 R4, R2, R7, RZ ;  /* 0x0000000702047227 */ /* 0x000fe200078e00ff */
[----:B------:R-:W-:-:S02]  /*96b0*/  ISETP.GT.U32.AND P2, PT, R0, R127, PT ;  /* 0x0000007f0000720c */ /* 0x000fc40003f44070 */
[----:B------:R-:W-:Y:S01]  /*96c0*/  LOP3.LUT R132, R3, 0x194, RZ, 0xfc, !PT ;  /* 0x0000019403847812 */ /* 0x000fe200078efcff */
[----:B------:R-:W-:Y:S01]  /*96d0*/  IMAD.MOV R4, RZ, RZ, -R4 ;  /* 0x000000ffff047224 */ /* 0x000fe200078e0a04 */
[----:B------:R-:W-:Y:S01]  /*96e0*/  ISETP.GE.AND P3, PT, R133, RZ, PT ;  /* 0x000000ff8500720c */ /* 0x000fe20003f66270 */
[--C-:B------:R-:W-:Y:S01]  /*96f0*/  @!P0 IMAD.IADD R128, R128, 0x1, -R0.reuse ;  /* 0x0000000180808824 */ /* 0x100fe200078e0a00 */
[----:B------:R-:W-:Y:S01]  /*9700*/  IABS R131, R132 ;  /* 0x0000008400837213 */ /* 0x000fe20000000000 */
[----:B------:R-:W-:Y:S01]  /*9710*/  IMAD R130, R0, R4, R7 ;  /* 0x0000000400827224 */ /* 0x000fe200078e0207 */
[----:B------:R-:W-:Y:S01]  /*9720*/  IABS R7, R135 ;  /* 0x0000008700077213 */ /* 0x000fe20000000000 */
[--C-:B------:R-:W-:Y:S01]  /*9730*/  @!P1 IMAD.IADD R126, R126, 0x1, -R0.reuse ;  /* 0x000000017e7e9824 */ /* 0x100fe200078e0a00 */
[----:B------:R-:W-:Y:S01]  /*9740*/  ISETP.GE.AND P1, PT, R12, RZ, PT ;  /* 0x000000ff0c00720c */ /* 0x000fe20003f26270 */
[----:B------:R-:W-:Y:S01]  /*9750*/  @!P5 IMAD.IADD R129, R129, 0x1, -R0 ;  /* 0x000000018181d824 */ /* 0x000fe200078e0a00 */
[----:B------:R-:W-:Y:S01]  /*9760*/  ISETP.GE.AND P5, PT, R132, RZ, PT ;  /* 0x000000ff8400720c */ /* 0x000fe20003fa6270 */
[----:B------:R-:W-:Y:S01]  /*9770*/  IMAD.HI.U32 R5, R2, R7, RZ ;  /* 0x0000000702057227 */ /* 0x000fe200078e00ff */
[----:B------:R-:W-:-:S02]  /*9780*/  LOP3.LUT R12, R3, 0x198, RZ, 0xfc, !PT ;  /* 0x00000198030c7812 */ /* 0x000fc400078efcff */
[C---:B------:R-:W-:Y:S01]  /*9790*/  ISETP.GT.U32.AND P0, PT, R0.reuse, R128, PT ;  /* 0x000000800000720c */ /* 0x040fe20003f04070 */
[----:B------:R-:W-:Y:S01]  /*97a0*/  @!P6 IMAD.MOV R126, RZ, RZ, -R126 ;  /* 0x000000ffff7ee224 */ /* 0x000fe200078e0a7e */
[----:B------:R-:W-:Y:S01]  /*97b0*/  ISETP.GT.U32.AND P6, PT, R0, R129, PT ;  /* 0x000000810000720c */ /* 0x000fe20003fc4070 */
[----:B------:R-:W-:Y:S01]  /*97c0*/  @!P2 IMAD.IADD R127, R127, 0x1, -R0 ;  /* 0x000000017f7fa824 */ /* 0x000fe200078e0a00 */
[----:B------:R-:W-:Y:S01]  /*97d0*/  IADD3 R5, -R5, RZ, RZ ;  /* 0x000000ff05057210 */ /* 0x000fe20007ffe1ff */
[----:B------:R-:W-:Y:S01]  /*97e0*/  IMAD.HI.U32 R4, R2, R131, RZ ;  /* 0x0000008302047227 */ /* 0x000fe200078e00ff */
[C---:B------:R-:W-:Y:S02]  /*97f0*/  ISETP.GT.U32.AND P2, PT, R0.reuse, R130, PT ;  /* 0x000000820000720c */ /* 0x040fe40003f44070 */
[----:B------:R-:W-:Y:S01]  /*9800*/  IABS R133, R12 ;  /* 0x0000000c00857213 */ /* 0x000fe20000000000 */
[----:B------:R-:W-:Y:S02]  /*9810*/  IMAD R132, R0, R5, R7 ;  /* 0x0000000500847224 */ /* 0x000fe400078e0207 */
[----:B------:R-:W-:-:S02]  /*9820*/  IMAD.MOV R4, RZ, RZ, -R4 ;  /* 0x000000ffff047224 */ /* 0x000fc400078e0a04 */
[----:B------:R-:W-:Y:S02]  /*9830*/  @!P4 IMAD.MOV R127, RZ, RZ, -R127 ;  /* 0x000000ffff7fc224 */ /* 0x000fe400078e0a7f */
[--C-:B------:R-:W-:Y:S01]  /*9840*/  @!P6 IMAD.IADD R129, R129, 0x1, -R0.reuse ;  /* 0x000000018181e824 */ /* 0x100fe200078e0a00 */
[C---:B------:R-:W-:Y:S01]  /*9850*/  ISETP.GT.U32.AND P6, PT, R0.reuse, R132, PT ;  /* 0x000000840000720c */ /* 0x040fe20003fc4070 */
[----:B------:R-:W-:Y:S02]  /*9860*/  IMAD R131, R0, R4, R131 ;  /* 0x0000000400837224 */ /* 0x000fe400078e0283 */
[----:B------:R-:W-:Y:S02]  /*9870*/  @!P2 IMAD.IADD R130, R130, 0x1, -R0 ;  /* 0x000000018282a824 */ /* 0x000fe400078e0a00 */
[----:B------:R-:W-:Y:S01]  /*9880*/  IMAD.HI.U32 R4, R2, R133, RZ ;  /* 0x0000008502047227 */ /* 0x000fe200078e00ff */
[C---:B------:R-:W-:Y:S02]  /*9890*/  ISETP.GT.U32.AND P4, PT, R0.reuse, R131, PT ;  /* 0x000000830000720c */ /* 0x040fe40003f84070 */
[----:B------:R-:W-:Y:S01]  /*98a0*/  ISETP.GT.U32.AND P2, PT, R0, R130, PT ;  /* 0x000000820000720c */ /* 0x000fe20003f44070 */
[----:B------:R-:W-:-:S02]  /*98b0*/  IMAD.MOV R4, RZ, RZ, -R4 ;  /* 0x000000ffff047224 */ /* 0x000fc400078e0a04 */
[--C-:B------:R-:W-:Y:S01]  /*98c0*/  @!P0 IMAD.IADD R128, R128, 0x1, -R0.reuse ;  /* 0x0000000180808824 */ /* 0x100fe200078e0a00 */
[----:B------:R-:W-:Y:S01]  /*98d0*/  ISETP.GE.AND P0, PT, R134, RZ, PT ;  /* 0x000000ff8600720c */ /* 0x000fe20003f06270 */
[----:B------:R-:W-:Y:S01]  /*98e0*/  @!P6 IMAD.IADD R132, R132, 0x1, -R0 ;  /* 0x000000018484e824 */ /* 0x000fe200078e0a00 */
[C---:B------:R-:W-:Y:S01]  /*98f0*/  LOP3.LUT R134, R3.reuse, 0x19e, RZ, 0xfc, !PT ;  /* 0x0000019e03867812 */ /* 0x040fe200078efcff */
[C---:B------:R-:W-:Y:S01]  /*9900*/  IMAD R133, R0.reuse, R4, R133 ;  /* 0x0000000400857224 */ /* 0x040fe200078e0285 */
[----:B------:R-:W-:Y:S01]  /*9910*/  LOP3.LUT R4, R3, 0x19a, RZ, 0xfc, !PT ;  /* 0x0000019a03047812 */ /* 0x000fe200078efcff */
[----:B------:R-:W-:Y:S01]  /*9920*/  @!P3 IMAD.MOV R128, RZ, RZ, -R128 ;  /* 0x000000ffff80b224 */ /* 0x000fe200078e0a80 */
[----:B------:R-:W-:Y:S01]  /*9930*/  ISETP.GT.U32.AND P6, PT, R0, R132, PT ;  /* 0x000000840000720c */ /* 0x000fe20003fc4070 */
[----:B------:R-:W-:Y:S01]  /*9940*/  @!P4 IMAD.IADD R131, R131, 0x1, -R0 ;  /* 0x000000018383c824 */ /* 0x000fe200078e0a00 */
[----:B------:R-:W-:Y:S01]  /*9950*/  ISETP.GE.AND P3, PT, R135, RZ, PT ;  /* 0x000000ff8700720c */ /* 0x000fe20003f66270 */
[----:B------:R-:W-:Y:S01]  /*9960*/  @!P1 IMAD.MOV R129, RZ, RZ, -R129 ;  /* 0x000000ffff819224 */ /* 0x000fe200078e0a81 */
[----:B------:R-:W-:-:S02]  /*9970*/  IABS R135, R4 ;  /* 0x0000000400877213 */ /* 0x000fc40000000000 */
[----:B------:R-:W-:Y:S02]  /*9980*/  @!P2 IADD3 R130, R130, -R0, RZ ;  /* 0x800000008282a210 */ /* 0x000fe40007ffe0ff */
[----:B------:R-:W-:Y:S01]  /*9990*/  ISETP.GE.AND P4, PT, R4, RZ, PT ;  /* 0x000000ff0400720c */ /* 0x000fe20003f86270 */
[----:B------:R-:W-:Y:S01]  /*99a0*/  IMAD.HI.U32 R4, R2, R135, RZ ;  /* 0x0000008702047227 */ /* 0x000fe200078e00ff */
[----:B------:R-:W-:Y:S02]  /*99b0*/  ISETP.GE.AND P2, PT, R12, RZ, PT ;  /* 0x000000ff0c00720c */ /* 0x000fe40003f46270 */
[----:B------:R-:W-:Y:S01]  /*99c0*/  LOP3.LUT R12, R3, 0x19c, RZ, 0xfc, !PT ;  /* 0x0000019c030c7812 */ /* 0x000fe200078efcff */
[----:B------:R-:W-:Y:S01]  /*99d0*/  @!P0 IMAD.MOV R130, RZ, RZ, -R130 ;  /* 0x000000ffff828224 */ /* 0x000fe200078e0a82 */
[----:B------:R-:W-:Y:S01]  /*99e0*/  ISETP.GT.U32.AND P0, PT, R0, R133, PT ;  /* 0x000000850000720c */ /* 0x000fe20003f04070 */
[----:B------:R-:W-:Y:S01]  /*99f0*/  IMAD.MOV R4, RZ, RZ, -R4 ;  /* 0x000000ffff047224 */ /* 0x000fe200078e0a04 */
[----:B------:R-:W-:Y:S01]  /*9a00*/  IABS R139, R134 ;  /* 0x00000086008b7213 */ /* 0x000fe20000000000 */
[----:B------:R-:W-:Y:S01]  /*9a10*/  @!P6 IMAD.IADD R132, R132, 0x1, -R0 ;  /* 0x000000018484e824 */ /* 0x000fe200078e0a00 */
[----:B------:R-:W-:Y:S01]  /*9a20*/  ISETP.GE.AND P6, PT, R134, RZ, PT ;  /* 0x000000ff8600720c */ /* 0x000fe20003fc6270 */
[C---:B------:R-:W-:Y:S01]  /*9a30*/  IMAD R134, R0.reuse, R4, R135 ;  /* 0x0000000400867224 */ /* 0x040fe200078e0287 */
[----:B------:R-:W-:Y:S01]  /*9a40*/  IABS R137, R12 ;  /* 0x0000000c00897213 */ /* 0x000fe20000000000 */
[----:B------:R-:W-:Y:S01]  /*9a50*/  @!P3 IMAD.MOV R132, RZ, RZ, -R132 ;  /* 0x000000ffff84b224 */ /* 0x000fe200078e0a84 */
[----:B------:R-:W-:Y:S01]  /*9a60*/  ISETP.GT.U32.AND P1, PT, R0, R131, PT ;  /* 0x000000830000720c */ /* 0x000fe20003f24070 */
[----:B------:R-:W-:Y:S01]  /*9a70*/  IMAD.HI.U32 R7, R2, R139, RZ ;  /* 0x0000008b02077227 */ /* 0x000fe200078e00ff */
[----:B------:R-:W-:-:S02]  /*9a80*/  ISETP.GT.U32.AND P3, PT, R0, R134, PT ;  /* 0x000000860000720c */ /* 0x000fc40003f64070 */
[----:B------:R-:W-:Y:S01]  /*9a90*/  LOP3.LUT R4, R3, 0x1a0, RZ, 0xfc, !PT ;  /* 0x000001a003047812 */ /* 0x000fe200078efcff */
[----:B------:R-:W-:-:S04]  /*9aa0*/  IMAD.HI.U32 R5, R2, R137, RZ ;  /* 0x0000008902057227 */ /* 0x000fc800078e00ff */
[--C-:B------:R-:W-:Y:S01]  /*9ab0*/  @!P0 IMAD.IADD R133, R133, 0x1, -R0.reuse ;  /* 0x0000000185858824 */ /* 0x100fe200078e0a00 */
[----:B------:R-:W-:Y:S01]  /*9ac0*/  IADD3 R5, -R5, RZ, RZ ;  /* 0x000000ff05057210 */ /* 0x000fe20007ffe1ff */
[----:B------:R-:W-:Y:S02]  /*9ad0*/  IMAD.MOV R7, RZ, RZ, -R7 ;  /* 0x000000ffff077224 */ /* 0x000fe400078e0a07 */
[----:B------:R-:W-:Y:S01]  /*9ae0*/  @!P1 IMAD.IADD R131, R131, 0x1, -R0 ;  /* 0x0000000183839824 */ /* 0x000fe200078e0a00 */
[C---:B------:R-:W-:Y:S01]  /*9af0*/  ISETP.GT.U32.AND P0, PT, R0.reuse, R133, PT ;  /* 0x000000850000720c */ /* 0x040fe20003f04070 */
[----:B------:R-:W-:Y:S01]  /*9b00*/  IMAD R135, R0, R5, R137 ;  /* 0x0000000500877224 */ /* 0x000fe200078e0289 */
[----:B------:R-:W-:Y:S01]  /*9b10*/  IABS R137, R4 ;  /* 0x0000000400897213 */ /* 0x000fe20000000000 */
[----:B------:R-:W-:Y:S01]  /*9b20*/  @!P5 IMAD.MOV R131, RZ, RZ, -R131 ;  /* 0x000000ffff83d224 */ /* 0x000fe200078e0a83 */
[----:B------:R-:W-:Y:S01]  /*9b30*/  @!P3 IADD3 R134, R134, -R0, RZ ;  /* 0x800000008686b210 */ /* 0x000fe20007ffe0ff */
[----:B------:R-:W-:Y:S01]  /*9b40*/  IMAD R136, R0, R7, R139 ;  /* 0x0000000700887224 */ /* 0x000fe200078e028b */
[----:B------:R-:W-:Y:S01]  /*9b50*/  ISETP.GE.AND P5, PT, R4, RZ, PT ;  /* 0x000000ff0400720c */ /* 0x000fe20003fa6270 */
[----:B------:R-:W-:Y:S01]  /*9b60*/  IMAD.HI.U32 R4, R2, R137, RZ ;  /* 0x0000008902047227 */ /* 0x000fe200078e00ff */
[----:B------:R-:W-:-:S02]  /*9b70*/  ISETP.GT.U32.AND P3, PT, R0, R134, PT ;  /* 0x000000860000720c */ /* 0x000fc40003f64070 */
[----:B------:R-:W-:Y:S01]  /*9b80*/  IABS R139, R147 ;  /* 0x00000093008b7213 */ /* 0x000fe20000000000 */
[----:B------:R-:W-:Y:S01]  /*9b90*/  IMAD.MOV R4, RZ, RZ, -R4 ;  /* 0x000000ffff047224 */ /* 0x000fe200078e0a04 */
[----:B------:R-:W-:Y:S01]  /*9ba0*/  ISETP.GE.AND P1, PT, R12, RZ, PT ;  /* 0x000000ff0c00720c */ /* 0x000fe20003f26270 */
[----:B------:R-:W-:Y:S01]  /*9bb0*/  @!P0 IMAD.IADD R133, R133, 0x1, -R0 ;  /* 0x0000000185858824 */ /* 0x000fe200078e0a00 */
[C---:B------:R-:W-:Y:S01]  /*9bc0*/  ISETP.GT.U32.AND P0, PT, R0.reuse, R135, PT ;  /* 0x000000870000720c */ /* 0x040fe20003f04070 */
[C---:B------:R-:W-:Y:S01]  /*9bd0*/  IMAD R137, R0.reuse, R4, R137 ;  /* 0x0000000400897224 */ /* 0x040fe200078e0289 */
[----:B------:R-:W-:Y:S01]  /*9be0*/  LOP3.LUT R12, R3, 0x1a8, RZ, 0xfc, !PT ;  /* 0x000001a8030c7812 */ /* 0x000fe200078efcff */
[----:B------:R-:W-:Y:S01]  /*9bf0*/  @!P2 IMAD.MOV R133, RZ, RZ, -R133 ;  /* 0x000000ffff85a224 */ /* 0x000fe200078e0a85 */
[----:B------:R-:W-:Y:S01]  /*9c00*/  ISETP.GT.U32.AND P2, PT, R0, R136, PT ;  /* 0x000000880000720c */ /* 0x000fe20003f44070 */
[----:B------:R-:W-:Y:S01]  /*9c10*/  IMAD.HI.U32 R5, R2, R139, RZ ;  /* 0x0000008b02057227 */ /* 0x000fe200078e00ff */
[----:B------:R-:W-:-:S03]  /*9c20*/  IABS R145, R12 ;  /* 0x0000000c00917213 */ /* 0x000fc60000000000 */
[----:B------:R-:W-:Y:S01]  /*9c30*/  @!P3 IMAD.IADD R134, R134, 0x1, -R0 ;  /* 0x000000018686b824 */ /* 0x000fe200078e0a00 */
[----:B------:R-:W-:Y:S01]  /*9c40*/  ISETP.GT.U32.AND P3, PT, R0, R137, PT ;  /* 0x000000890000720c */ /* 0x000fe20003f64070 */
[----:B------:R-:W-:-:S03]  /*9c50*/  IMAD.HI.U32 R7, R2, R141, RZ ;  /* 0x0000008d02077227 */ /* 0x000fc600078e00ff */
[----:B------:R-:W-:Y:S01]  /*9c60*/  @!P4 IADD3 R134, -R134, RZ, RZ ;  /* 0x000000ff8686c210 */ /* 0x000fe20007ffe1ff */
[----:B------:R-:W-:Y:S02]  /*9c70*/  IMAD.MOV R5, RZ, RZ, -R5 ;  /* 0x000000ffff057224 */ /* 0x000fe400078e0a05 */
[--C-:B------:R-:W-:Y:S02]  /*9c80*/  @!P2 IMAD.IADD R136, R136, 0x1, -R0.reuse ;  /* 0x000000018888a824 */ /* 0x100fe400078e0a00 */
[----:B------:R-:W-:Y:S02]  /*9c90*/  IMAD.MOV R7, RZ, RZ, -R7 ;  /* 0x000000ffff077224 */ /* 0x000fe400078e0a07 */
[----:B------:R-:W-:Y:S02]  /*9ca0*/  @!P0 IMAD.IADD R135, R135, 0x1, -R0 ;  /* 0x0000000187878824 */ /* 0x000fe400078e0a00 */
[----:B------:R-:W-:-:S03]  /*9cb0*/  IMAD.HI.U32 R4, R2, R143, RZ ;  /* 0x0000008f02047227 */ /* 0x000fc600078e00ff */
[C---:B------:R-:W-:Y:S01]  /*9cc0*/  ISETP.GT.U32.AND P0, PT, R0.reuse, R135, PT ;  /* 0x000000870000720c */ /* 0x040fe20003f04070 */
[----:B------:R-:W-:Y:S01]  /*9cd0*/  @!P3 IMAD.IADD R137, R137, 0x1, -R0 ;  /* 0x000000018989b824 */ /* 0x000fe200078e0a00 */
[C---:B------:R-:W-:Y:S01]  /*9ce0*/  ISETP.GT.U32.AND P3, PT, R0.reuse, R136, PT ;  /* 0x000000880000720c */ /* 0x040fe20003f64070 */
[----:B------:R-:W-:Y:S01]  /*9cf0*/  IMAD R138, R0, R5, R139 ;  /* 0x00000005008a7224 */ /* 0x000fe200078e028b */
[----:B------:R-:W-:Y:S01]  /*9d00*/  IADD3 R4, -R4, RZ, RZ ;  /* 0x000000ff04047210 */ /* 0x000fe20007ffe1ff */
[----:B------:R-:W-:Y:S01]  /*9d10*/  IMAD R139, R0, R7, R141 ;  /* 0x00000007008b7224 */ /* 0x000fe200078e028d */
[----:B------:R-:W-:Y:S01]  /*9d20*/  IABS R7, R149 ;  /* 0x0000009500077213 */ /* 0x000fe20000000000 */
[----:B------:R-:W-:-:S03]  /*9d30*/  IMAD.HI.U32 R5, R2, R145, RZ ;  /* 0x0000009102057227 */ /* 0x000fc600078e00ff */
[C---:B------:R-:W-:Y:S01]  /*9d40*/  ISETP.GT.U32.AND P2, PT, R0.reuse, R139, PT ;  /* 0x0000008b0000720c */ /* 0x040fe20003f44070 */
[----:B------:R-:W-:Y:S01]  /*9d50*/  IMAD R140, R0, R4, R143 ;  /* 0x00000004008c7224 */ /* 0x000fe200078e028f */
[----:B------:R-:W-:Y:S01]  /*9d60*/  IABS R143, R150 ;  /* 0x00000096008f7213 */ /* 0x000fe20000000000 */
[----:B------:R-:W-:Y:S02]  /*9d70*/  IMAD.MOV R5, RZ, RZ, -R5 ;  /* 0x000000ffff057224 */ /* 0x000fe400078e0a05 */
[--C-:B------:R-:W-:Y:S01]  /*9d80*/  @!P3 IMAD.IADD R136, R136, 0x1, -R0.reuse ;  /* 0x000000018888b824 */ /* 0x100fe200078e0a00 */
[C---:B------:R-:W-:Y:S01]  /*9d90*/  ISETP.GT.U32.AND P3, PT, R0.reuse, R140, PT ;  /* 0x0000008c0000720c */ /* 0x040fe20003f64070 */
[C---:B------:R-:W-:Y:S01]  /*9da0*/  IMAD R141, R0.reuse, R5, R145 ;  /* 0x00000005008d7224 */ /* 0x040fe200078e0291 */
[----:B------:R-:W-:Y:S01]  /*9db0*/  IABS R5, R148 ;  /* 0x0000009400057213 */ /* 0x000fe20000000000 */
[----:B------:R-:W-:Y:S01]  /*9dc0*/  @!P0 IMAD.IADD R135, R135, 0x1, -R0 ;  /* 0x0000000187878824 */ /* 0x000fe200078e0a00 */
[----:B------:R-:W-:Y:S01]  /*9dd0*/  ISETP.GT.U32.AND P0, PT, R0, R138, PT ;  /* 0x0000008a0000720c */ /* 0x000fe20003f04070 */
[----:B------:R-:W-:-:S02]  /*9de0*/  @!P6 IMAD.MOV R136, RZ, RZ, -R136 ;  /* 0x000000ffff88e224 */ /* 0x000fc400078e0a88 */
[----:B------:R-:W-:Y:S02]  /*9df0*/  @!P2 IMAD.IADD R139, R139, 0x1, -R0 ;  /* 0x000000018b8ba824 */ /* 0x000fe400078e0a00 */
[----:B------:R-:W-:-:S03]  /*9e00*/  IMAD.HI.U32 R4, R2, R5, RZ ;  /* 0x0000000502047227 */ /* 0x000fc600078e00ff */
[----:B------:R-:W-:Y:S01]  /*9e10*/  ISETP.GT.U32.AND P2, PT, R0, R139, PT ;  /* 0x0000008b0000720c */ /* 0x000fe20003f44070 */
[----:B------:R-:W-:Y:S02]  /*9e20*/  IMAD.MOV R4, RZ, RZ, -R4 ;  /* 0x000000ffff047224 */ /* 0x000fe400078e0a04 */
[----:B------:R-:W-:Y:S01]  /*9e30*/  @!P3 IMAD.IADD R140, R140, 0x1, -R0 ;  /* 0x000000018c8cb824 */ /* 0x000fe200078e0a00 */
[----:B------:R-:W-:Y:S01]  /*9e40*/  ISETP.GE.AND P3, PT, R144, RZ, PT ;  /* 0x000000ff9000720c */ /* 0x000fe20003f66270 */
[----:B------:R-:W-:Y:S02]  /*9e50*/  IMAD R142, R0, R4, R5 ;  /* 0x00000004008e7224 */ /* 0x000fe400078e0205 */
[----:B------:R-:W-:-:S04]  /*9e60*/  IMAD.HI.U32 R5, R2, R7, RZ ;  /* 0x0000000702057227 */ /* 0x000fc800078e00ff */
[--C-:B------:R-:W-:Y:S01]  /*9e70*/  @!P0 IMAD.IADD R138, R138, 0x1, -R0.reuse ;  /* 0x000000018a8a8824 */ /* 0x100fe200078e0a00 */
[C---:B------:R-:W-:Y:S01]  /*9e80*/  ISETP.GT.U32.AND P0, PT, R0.reuse, R137, PT ;  /* 0x000000890000720c */ /* 0x040fe20003f04070 */
[----:B------:R-:W-:Y:S02]  /*9e90*/  IMAD.MOV R5, RZ, RZ, -R5 ;  /* 0x000000ffff057224 */ /* 0x000fe400078e0a05 */
[----:B------:R-:W-:Y:S01]  /*9ea0*/  @!P2 IMAD.IADD R139, R139, 0x1, -R0 ;  /* 0x000000018b8ba824 */ /* 0x000fe200078e0a00 */
[C---:B------:R-:W-:Y:S01]  /*9eb0*/  ISETP.GT.U32.AND P4, PT, R0.reuse, R138, PT ;  /* 0x0000008a0000720c */ /* 0x040fe20003f84070 */
[C---:B------:R-:W-:Y:S01]  /*9ec0*/  IMAD R144, R0.reuse, R5, R7 ;  /* 0x0000000500907224 */ /* 0x040fe200078e0207 */
[----:B------:R-:W-:Y:S01]  /*9ed0*/  ISETP.GT.U32.AND P2, PT, R0, R142, PT ;  /* 0x0000008e0000720c */ /* 0x000fe20003f44070 */
[----:B------:R-:W-:Y:S01]  /*9ee0*/  @!P3 IMAD.MOV R139, RZ, RZ, -R139 ;  /* 0x000000ffff8bb224 */ /* 0x000fe200078e0a8b */
[----:B------:R-:W-:Y:S01]  /*9ef0*/  LOP3.LUT R5, R3, 0x1b4, RZ, 0xfc, !PT ;  /* 0x000001b403057812 */ /* 0x000fe200078efcff */
[----:B------:R-:W-:Y:S01]  /*9f00*/  IMAD.HI.U32 R4, R2, R143, RZ ;  /* 0x0000008f02047227 */ /* 0x000fe200078e00ff */
[----:B------:R-:W-:-:S03]  /*9f10*/  ISETP.GT.U32.AND P3, PT, R0, R144, PT ;  /* 0x000000900000720c */ /* 0x000fc60003f64070 */
[--C-:B------:R-:W-:Y:S01]  /*9f20*/  @!P0 IMAD.IADD R137, R137, 0x1, -R0.reuse ;  /* 0x0000000189898824 */ /* 0x100fe200078e0a00 */
[----:B------:R-:W-:Y:S01]  /*9f30*/  ISETP.GT.U32.AND P0, PT, R0, R141, PT ;  /* 0x0000008d0000720c */ /* 0x000fe20003f04070 */
[----:B------:R-:W-:Y:S01]  /*9f40*/  @!P1 IMAD.MOV R135, RZ, RZ, -R135 ;  /* 0x000000ffff879224 */ /* 0x000fe200078e0a87 */
[----:B------:R-:W-:Y:S01]  /*9f50*/  IADD3 R4, -R4, RZ, RZ ;  /* 0x000000ff04047210 */ /* 0x000fe20007ffe1ff */
[--C-:B------:R-:W-:Y:S01]  /*9f60*/  @!P4 IMAD.IADD R138, R138, 0x1, -R0.reuse ;  /* 0x000000018a8ac824 */ /* 0x100fe200078e0a00 */
[----:B------:R-:W-:Y:S01]  /*9f70*/  ISETP.GE.AND P4, PT, R147, RZ, PT ;  /* 0x000000ff9300720c */ /* 0x000fe20003f86270 */
[----:B------:R-:W-:Y:S01]  /*9f80*/  @!P2 IMAD.IADD R142, R142, 0x1, -R0 ;  /* 0x000000018e8ea824 */ /* 0x000fe200078e0a00 */
[----:B------:R-:W-:Y:S01]  /*9f90*/  LOP3.LUT R147, R3, 0x1b0, RZ, 0xfc, !PT ;  /* 0x000001b003937812 */ /* 0x000fe200078efcff */
[C---:B------:R-:W-:Y:S01]  /*9fa0*/  IMAD R143, R0.reuse, R4, R143 ;  /* 0x00000004008f7224 */ /* 0x040fe200078e028f */
[----:B------:R-:W-:Y:S01]  /*9fb0*/  ISETP.GT.U32.AND P1, PT, R0, R140, PT ;  /* 0x0000008c0000720c */ /* 0x000fe20003f24070 */
[----:B------:R-:W-:Y:S01]  /*9fc0*/  @!P5 IMAD.MOV R137, RZ, RZ, -R137 ;  /* 0x000000ffff89d224 */ /* 0x000fe200078e0a89 */
[----:B------:R-:W-:-:S02]  /*9fd0*/  IABS R145, R147 ;  /* 0x0000009300917213 */ /* 0x000fc40000000000 */
[----:B------:R-:W-:Y:S01]  /*9fe0*/  @!P3 IADD3 R144, R144, -R0, RZ ;  /* 0x800000009090b210 */ /* 0x000fe20007ffe0ff */
[----:B------:R-:W-:Y:S01]  /*9ff0*/  @!P0 IMAD.IADD R141, R141, 0x1, -R0 ;  /* 0x000000018d8d8824 */ /* 0x000fe200078e0a00 */
[----:B------:R-:W-:Y:S01]  /*a000*/  ISETP.GT.U32.AND P6, PT, R0, R143, PT ;  /* 0x0000008f0000720c */ /* 0x000fe20003fc4070 */
[----:B------:R-:W-:Y:S01]  /*a010*/  IMAD.HI.U32 R4, R2, R145, RZ ;  /* 0x0000009102047227 */ /* 0x000fe200078e00ff */
[----:B------:R-:W-:Y:S02]  /*a020*/  ISETP.GT.U32.AND P3, PT, R0, R144, PT ;  /* 0x000000900000720c */ /* 0x000fe40003f64070 */
[----:B------:R-:W-:Y:S01]  /*a030*/  ISETP.GE.AND P0, PT, R146, RZ, PT ;  /* 0x000000ff9200720c */ /* 0x000fe20003f06270 */
[----:B------:R-:W-:Y:S01]  /*a040*/  IMAD.MOV R4, RZ, RZ, -R4 ;  /* 0x000000ffff047224 */ /* 0x000fe200078e0a04 */
[----:B------:R-:W-:Y:S01]  /*a050*/  ISETP.GT.U32.AND P5, PT, R0, R142, PT ;  /* 0x0000008e0000720c */ /* 0x000fe20003fa4070 */
[----:B------:R-:W-:Y:S01]  /*a060*/  @!P1 IMAD.IADD R140, R140, 0x1, -R0 ;  /* 0x000000018c8c9824 */ /* 0x000fe200078e0a00 */
[C---:B------:R-:W-:Y:S01]  /*a070*/  ISETP.GT.U32.AND P2, PT, R0.reuse, R141, PT ;  /* 0x0000008d0000720c */ /* 0x040fe20003f44070 */
[----:B------:R-:W-:Y:S01]  /*a080*/  IMAD R145, R0, R4, R145 ;  /* 0x0000000400917224 */ /* 0x000fe200078e0291 */
[----:B------:R-:W-:-:S02]  /*a090*/  ISETP.GE.AND P1, PT, R148, RZ, PT ;  /* 0x000000ff9400720c */ /* 0x000fc40003f26270 */
[----:B------:R-:W-:Y:S01]  /*a0a0*/  @!P4 IADD3 R138, -R138, RZ, RZ ;  /* 0x000000ff8a8ac210 */ /* 0x000fe20007ffe1ff */
[--C-:B------:R-:W-:Y:S01]  /*a0b0*/  @!P6 IMAD.IADD R143, R143, 0x1, -R0.reuse ;  /* 0x000000018f8fe824 */ /* 0x100fe200078e0a00 */
[----:B------:R-:W-:Y:S01]  /*a0c0*/  ISETP.GE.AND P4, PT, R12, RZ, PT ;  /* 0x000000ff0c00720c */ /* 0x000fe20003f86270 */
[----:B------:R-:W-:Y:S01]  /*a0d0*/  @!P3 IMAD.IADD R144, R144, 0x1, -R0 ;  /* 0x000000019090b824 */ /* 0x000fe200078e0a00 */
[C---:B------:R-:W-:Y:S01]  /*a0e0*/  ISETP.GT.U32.AND P3, PT, R0.reuse, R145, PT ;  /* 0x000000910000720c */ /* 0x040fe20003f64070 */
[----:B------:R-:W-:Y:S01]  /*a0f0*/  @!P0 IMAD.MOV R140, RZ, RZ, -R140 ;  /* 0x000000ffff8c8224 */ /* 0x000fe200078e0a8c */
[----:B------:R-:W-:Y:S01]  /*a100*/  ISETP.GT.U32.AND P0, PT, R0, R143, PT ;  /* 0x0000008f0000720c */ /* 0x000fe20003f04070 */
[--C-:B------:R-:W-:Y:S01]  /*a110*/  @!P5 IMAD.IADD R142, R142, 0x1, -R0.reuse ;  /* 0x000000018e8ed824 */ /* 0x100fe200078e0a00 */
[----:B------:R-:W-:Y:S01]  /*a120*/  ISETP.GE.AND P6, PT, R147, RZ, PT ;  /* 0x000000ff9300720c */ /* 0x000fe20003fc6270 */
[----:B------:R-:W-:Y:S01]  /*a130*/  @!P2 IMAD.IADD R141, R141, 0x1, -R0 ;  /* 0x000000018d8da824 */ /* 0x000fe200078e0a00 */
[----:B------:R-:W-:Y:S01]  /*a140*/  LOP3.LUT R4, R3, 0x1b2, RZ, 0xfc, !PT ;  /* 0x000001b203047812 */ /* 0x000fe200078efcff */
[----:B------:R-:W-:Y:S01]  /*a150*/  @!P1 IMAD.MOV R142, RZ, RZ, -R142 ;  /* 0x000000ffff8e9224 */ /* 0x000fe200078e0a8e */
[----:B------:R-:W-:-:S02]  /*a160*/  IABS R147, R5 ;  /* 0x0000000500937213 */ /* 0x000fc40000000000 */
[----:B------:R-:W-:Y:S01]  /*a170*/  IABS R7, R4 ;  /* 0x0000000400077213 */ /* 0x000fe20000000000 */
[----:B------:R-:W-:Y:S01]  /*a180*/  @!P4 IMAD.MOV R141, RZ, RZ, -R141 ;  /* 0x000000ffff8dc224 */ /* 0x000fe200078e0a8d */
[----:B------:R-:W-:Y:S01]  /*a190*/  LOP3.LUT R12, R3, 0x1b6, RZ, 0xfc, !PT ;  /* 0x000001b6030c7812 */ /* 0x000fe200078efcff */
[--C-:B------:R-:W-:Y:S01]  /*a1a0*/  @!P3 IMAD.IADD R145, R145, 0x1, -R0.reuse ;  /* 0x000000019191b824 */ /* 0x100fe200078e0a00 */
[----:B------:R-:W-:Y:S01]  /*a1b0*/  ISETP.GE.AND P1, PT, R5, RZ, PT ;  /* 0x000000ff0500720c */ /* 0x000fe20003f26270 */
[----:B------:R-:W-:Y:S01]  /*a1c0*/  IMAD.HI.U32 R5, R2, R147, RZ ;  /* 0x0000009302057227 */ /* 0x000fe200078e00ff */
[----:B------:R-:W-:Y:S02]  /*a1d0*/  ISETP.GE.AND P5, PT, R149, RZ, PT ;  /* 0x000000ff9500720c */ /* 0x000fe40003fa6270 */
[----:B------:R-:W-:Y:S01]  /*a1e0*/  ISETP.GE.AND P2, PT, R150, RZ, PT ;  /* 0x000000ff9600720c */ /* 0x000fe20003f46270 */
[----:B------:R-:W-:Y:S01]  /*a1f0*/  @!P0 IMAD.IADD R143, R143, 0x1, -R0 ;  /* 0x000000018f8f8824 */ /* 0x000fe200078e0a00 */
[----:B------:R-:W-:Y:S01]  /*a200*/  ISETP.GE.AND P4, PT, R4, RZ, PT ;  /* 0x000000ff0400720c */ /* 0x000fe20003f86270 */
[----:B------:R-:W-:Y:S01]  /*a210*/  IMAD.HI.U32 R4, R2, R7, RZ ;  /* 0x0000000702047227 */ /* 0x000fe200078e00ff */
[----:B------:R-:W-:-:S02]  /*a220*/  IABS R149, R12 ;  /* 0x0000000c00957213 */ /* 0x000fc40000000000 */
[----:B------:R-:W-:Y:S01]  /*a230*/  IADD3 R5, -R5, RZ, RZ ;  /* 0x000000ff05057210 */ /* 0x000fe20007ffe1ff */
[----:B------:R-:W-:Y:S01]  /*a240*/  IMAD.MOV R146, RZ, RZ, -R4 ;  /* 0x000000ffff927224 */ /* 0x000fe200078e0a04 */
[----:B------:R-:W-:Y:S01]  /*a250*/  ISETP.GE.AND P0, PT, R12, RZ, PT ;  /* 0x000000ff0c00720c */ /* 0x000fe20003f06270 */
[----:B------:R-:W-:Y:S01]  /*a260*/  IMAD.HI.U32 R4, R2, R149, RZ ;  /* 0x0000009502047227 */ /* 0x000fe200078e00ff */
[----:B------:R-:W-:Y:S02]  /*a270*/  IABS R12, R152 ;  /* 0x00000098000c7213 */ /* 0x000fe40000000000 */
[C---:B------:R-:W-:Y:S01]  /*a280*/  ISETP.GT.U32.AND P3, PT, R0.reuse, R145, PT ;  /* 0x000000910000720c */ /* 0x040fe20003f64070 */
[----:B------:R-:W-:Y:S01]  /*a290*/  IMAD R147, R0, R5, R147 ;  /* 0x0000000500937224 */ /* 0x000fe200078e0293 */
[----:B------:R-:W-:Y:S01]  /*a2a0*/  @!P5 IADD3 R144, -R144, RZ, RZ ;  /* 0x000000ff9090d210 */ /* 0x000fe20007ffe1ff */
[C---:B------:R-:W-:Y:S02]  /*a2b0*/  IMAD R146, R0.reuse, R146, R7 ;  /* 0x0000009200927224 */ /* 0x040fe400078e0207 */
[----:B------:R-:W-:Y:S01]  /*a2c0*/  IMAD.MOV.U32 R7, RZ, RZ, R12 ;  /* 0x000000ffff077224 */ /* 0x000fe200078e000c */
[C---:B------:R-:W-:Y:S01]  /*a2d0*/  ISETP.GT.U32.AND P5, PT, R0.reuse, R147, PT ;  /* 0x000000930000720c */ /* 0x040fe20003fa4070 */
[----:B------:R-:W-:Y:S01]  /*a2e0*/  IMAD.MOV R148, RZ, RZ, -R4 ;  /* 0x000000ffff947224 */ /* 0x000fe200078e0a04 */
[----:B------:R-:W-:Y:S01]  /*a2f0*/  LOP3.LUT R12, R3, 0x1c2, RZ, 0xfc, !PT ;  /* 0x000001c2030c7812 */ /* 0x000fe200078efcff */
[----:B------:R-:W-:Y:S01]  /*a300*/  @!P2 IMAD.MOV R143, RZ, RZ, -R143 ;  /* 0x000000ffff8fa224 */ /* 0x000fe200078e0a8f */
[----:B------:R-:W-:Y:S01]  /*a310*/  ISETP.GT.U32.AND P2, PT, R0, R146, PT ;  /* 0x000000920000720c */ /* 0x000fe20003f44070 */
[----:B------:R-:W-:-:S04]  /*a320*/  IMAD.HI.U32 R4, R2, R7, RZ ;  /* 0x0000000702047227 */ /* 0x000fc800078e00ff */
[C---:B------:R-:W-:Y:S02]  /*a330*/  IMAD R148, R0.reuse, R148, R149 ;  /* 0x0000009400947224 */ /* 0x040fe400078e0295 */
[----:B------:R-:W-:Y:S02]  /*a340*/  IMAD.MOV R4, RZ, RZ, -R4 ;  /* 0x000000ffff047224 */ /* 0x000fe400078e0a04 */
[----:B------:R-:W-:Y:S01]  /*a350*/  @!P3 IMAD.IADD R145, R145, 0x1, -R0 ;  /* 0x000000019191b824 */ /* 0x000fe200078e0a00 */
[----:B------:R-:W-:Y:S01]  /*a360*/  ISETP.GT.U32.AND P3, PT, R0, R148, PT ;  /* 0x000000940000720c */ /* 0x000fe20003f64070 */
[----:B------:R-:W-:-:S03]  /*a370*/  IMAD.HI.U32 R5, R2, R151, RZ ;  /* 0x0000009702057227 */ /* 0x000fc600078e00ff */
[----:B------:R-:W-:Y:S01]  /*a380*/  @!P6 IADD3 R145, -R145, RZ, RZ ;  /* 0x000000ff9191e210 */ /* 0x000fe20007ffe1ff */
[C---:B------:R-:W-:Y:S01]  /*a390*/  IMAD R149, R0.reuse, R4, R7 ;  /* 0x0000000400957224 */ /* 0x040fe200078e0207 */
[----:B------:R-:W-:Y:S01]  /*a3a0*/  IABS R4, R155 ;  /* 0x0000009b00047213 */ /* 0x000fe20000000000 */
[----:B------:R-:W-:Y:S01]  /*a3b0*/  IMAD.MOV R5, RZ, RZ, -R5 ;  /* 0x000000ffff057224 */ /* 0x000fe200078e0a05 */
[----:B------:R-:W-:Y:S01]  /*a3c0*/  LOP3.LUT R7, R3, 0x1c0, RZ, 0xfc, !PT ;  /* 0x000001c003077812 */ /* 0x000fe200078efcff */
[--C-:B------:R-:W-:Y:S02]  /*a3d0*/  @!P5 IMAD.IADD R147, R147, 0x1, -R0.reuse ;  /* 0x000000019393d824 */ /* 0x100fe400078e0a00 */
[----:B------:R-:W-:Y:S01]  /*a3e0*/  IMAD R150, R0, R5, R151 ;  /* 0x0000000500967224 */ /* 0x000fe200078e0297 */
[----:B------:R-:W-:Y:S01]  /*a3f0*/  IABS R5, R154 ;  /* 0x0000009a00057213 */ /* 0x000fe20000000000 */
[----:B------:R-:W-:Y:S01]  /*a400*/  @!P2 IMAD.IADD R146, R146, 0x1, -R0 ;  /* 0x000000019292a824 */ /* 0x000fe200078e0a00 */
[C---:B------:R-:W-:Y:S01]  /*a410*/  ISETP.GT.U32.AND P6, PT, R0.reuse, R147, PT ;  /* 0x000000930000720c */ /* 0x040fe20003fc4070 */
[----:B------:R-:W-:Y:S01]  /*a420*/  IMAD.MOV.U32 R151, RZ, RZ, R4 ;  /* 0x000000ffff977224 */ /* 0x000fe200078e0004 */
[----:B------:R-:W-:Y:S01]  /*a430*/  ISETP.GT.U32.AND P2, PT, R0, R149, PT ;  /* 0x000000950000720c */ /* 0x000fe20003f44070 */
[----:B------:R-:W-:Y:S01]  /*a440*/  @!P3 IMAD.IADD R148, R148, 0x1, -R0 ;  /* 0x000000019494b824 */ /* 0x000fe200078e0a00 */
[----:B------:R-:W-:Y:S01]  /*a450*/  ISETP.GT.U32.AND P5, PT, R0, R146, PT ;  /* 0x000000920000720c */ /* 0x000fe20003fa4070 */
[----:B------:R-:W-:Y:S01]  /*a460*/  IMAD.HI.U32 R4, R2, R151, RZ ;  /* 0x0000009702047227 */ /* 0x000fe200078e00ff */
[----:B------:R-:W-:-:S02]  /*a470*/  IABS R157, R7 ;  /* 0x00000007009d7213 */ /* 0x000fc40000000000 */
[----:B------:R-:W-:Y:S01]  /*a480*/  ISETP.GT.U32.AND P3, PT, R0, R148, PT ;  /* 0x000000940000720c */ /* 0x000fe20003f64070 */
[----:B------:R-:W-:-:S04]  /*a490*/  IMAD.MOV R4, RZ, RZ, -R4 ;  /* 0x000000ffff047224 */ /* 0x000fc800078e0a04 */
[----:B------:R-:W-:Y:S02]  /*a4a0*/  IMAD R151, R0, R4, R151 ;  /* 0x0000000400977224 */ /* 0x000fe400078e0297 */
[----:B------:R-:W-:-:S04]  /*a4b0*/  IMAD.HI.U32 R4, R2, R5, RZ ;  /* 0x0000000502047227 */ /* 0x000fc800078e00ff */
[--C-:B------:R-:W-:Y:S01]  /*a4c0*/  @!P6 IMAD.IADD R147, R147, 0x1, -R0.reuse ;  /* 0x000000019393e824 */ /* 0x100fe200078e0a00 */
[----:B------:R-:W-:Y:S01]  /*a4d0*/  ISETP.GT.U32.AND P6, PT, R0, R151, PT ;  /* 0x000000970000720c */ /* 0x000fe20003fc4070 */
[--C-:B------:R-:W-:Y:S01]  /*a4e0*/  @!P5 IMAD.IADD R146, R146, 0x1, -R0.reuse ;  /* 0x000000019292d824 */ /* 0x100fe200078e0a00 */
[----:B------:R-:W-:Y:S01]  /*a4f0*/  ISETP.GT.U32.AND P5, PT, R0, R150, PT ;  /* 0x000000960000720c */ /* 0x000fe20003fa4070 */
[----:B------:R-:W-:Y:S02]  /*a500*/  @!P2 IMAD.IADD R149, R149, 0x1, -R0 ;  /* 0x000000019595a824 */ /* 0x000fe400078e0a00 */
[----:B------:R-:W-:Y:S02]  /*a510*/  IMAD.MOV R4, RZ, RZ, -R4 ;  /* 0x000000ffff047224 */ /* 0x000fe400078e0a04 */
[----:B------:R-:W-:Y:S01]  /*a520*/  @!P3 IMAD.IADD R148, R148, 0x1, -R0 ;  /* 0x000000019494b824 */ /* 0x000fe200078e0a00 */
[----:B------:R-:W-:Y:S01]  /*a530*/  ISETP.GE.AND P3, PT, R152, RZ, PT ;  /* 0x000000ff9800720c */ /* 0x000fe20003f66270 */
[C---:B------:R-:W-:Y:S01]  /*a540*/  IMAD R152, R0.reuse, R4, R5 ;  /* 0x0000000400987224 */ /* 0x040fe200078e0205 */
[----:B------:R-:W-:Y:S01]  /*a550*/  ISETP.GT.U32.AND P2, PT, R0, R149, PT ;  /* 0x000000950000720c */ /* 0x000fe20003f44070 */
[----:B------:R-:W-:Y:S01]  /*a560*/  IMAD.HI.U32 R4, R2, R157, RZ ;  /* 0x0000009d02047227 */ /* 0x000fe200078e00ff */
[----:B------:R-:W-:-:S03]  /*a570*/  IABS R5, R12 ;  /* 0x0000000c00057213 */ /* 0x000fc60000000000 */
[----:B------:R-:W-:Y:S01]  /*a580*/  IMAD.MOV R4, RZ, RZ, -R4 ;  /* 0x000000ffff047224 */ /* 0x000fe200078e0a04 */
[----:B------:R-:W-:Y:S01]  /*a590*/  @!P5 IADD3 R150, R150, -R0, RZ ;  /* 0x800000009696d210 */ /* 0x000fe20007ffe0ff */
[----:B------:R-:W-:Y:S01]  /*a5a0*/  @!P6 IMAD.IADD R151, R151, 0x1, -R0 ;  /* 0x000000019797e824 */ /* 0x000fe200078e0a00 */
[----:B------:R-:W-:Y:S01]  /*a5b0*/  ISETP.GE.AND P5, PT, R153, RZ, PT ;  /* 0x000000ff9900720c */ /* 0x000fe20003fa6270 */
[----:B------:R-:W-:Y:S01]  /*a5c0*/  IMAD R153, R0, R4, R157 ;  /* 0x0000000400997224 */ /* 0x000fe200078e029d */
[----:B------:R-:W-:Y:S01]  /*a5d0*/  ISETP.GE.AND P6, PT, R155, RZ, PT ;  /* 0x000000ff9b00720c */ /* 0x000fe20003fc6270 */
[----:B------:R-:W-:-:S04]  /*a5e0*/  IMAD.HI.U32 R4, R2, R5, RZ ;  /* 0x0000000502047227 */ /* 0x000fc800078e00ff */
[----:B------:R-:W-:Y:S01]  /*a5f0*/  @!P1 IMAD.MOV R147, RZ, RZ, -R147 ;  /* 0x000000ffff939224 */ /* 0x000fe200078e0a93 */
[----:B------:R-:W-:Y:S01]  /*a600*/  ISETP.GT.U32.AND P1, PT, R0, R151, PT ;  /* 0x000000970000720c */ /* 0x000fe20003f24070 */
[----:B------:R-:W-:Y:S01]  /*a610*/  @!P2 IMAD.IADD R149, R149, 0x1, -R0 ;  /* 0x000000019595a824 */ /* 0x000fe200078e0a00 */
[----:B------:R-:W-:Y:S01]  /*a620*/  IADD3 R157, -R4, RZ, RZ ;  /* 0x000000ff049d7210 */ /* 0x000fe20007ffe1ff */
[----:B------:R-:W-:Y:S01]  /*a630*/  IMAD.MOV.U32 R155, RZ, RZ, R158 ;  /* 0x000000ffff9b7224 */ /* 0x000fe200078e009e */
[----:B------:R-:W-:Y:S01]  /*a640*/  ISETP.GT.U32.AND P2, PT, R0, R152, PT ;  /* 0x000000980000720c */ /* 0x000fe20003f44070 */
[----:B------:R-:W-:Y:S01]  /*a650*/  @!P3 IMAD.MOV R149, RZ, RZ, -R149 ;  /* 0x000000ffff95b224 */ /* 0x000fe200078e0a95 */
[----:B------:R-:W-:Y:S01]  /*a660*/  ISETP.GE.AND P3, PT, R154, RZ, PT ;  /* 0x000000ff9a00720c */ /* 0x000fe20003f66270 */
[C---:B------:R-:W-:Y:S01]  /*a670*/  IMAD R154, R0.reuse, R157, R5 ;  /* 0x0000009d009a7224 */ /* 0x040fe200078e0205 */
[----:B------:R-:W-:Y:S01]  /*a680*/  LOP3.LUT R5, R3, 0x1c8, RZ, 0xfc, !PT ;  /* 0x000001c803057812 */ /* 0x000fe200078efcff */
[----:B------:R-:W-:Y:S01]  /*a690*/  @!P0 IMAD.MOV R148, RZ, RZ, -R148 ;  /* 0x000000ffff948224 */ /* 0x000fe200078e0a94 */
[C---:B------:R-:W-:Y:S01]  /*a6a0*/  ISETP.GT.U32.AND P0, PT, R0.reuse, R153, PT ;  /* 0x000000990000720c */ /* 0x040fe20003f04070 */
[----:B------:R-:W-:Y:S01]  /*a6b0*/  @!P4 IMAD.MOV R146, RZ, RZ, -R146 ;  /* 0x000000ffff92c224 */ /* 0x000fe200078e0a92 */
[----:B------:R-:W-:Y:S01]  /*a6c0*/  IABS R157, R5 ;  /* 0x00000005009d7213 */ /* 0x000fe20000000000 */
[----:B------:R-:W-:Y:S01]  /*a6d0*/  @!P1 IMAD.IADD R151, R151, 0x1, -R0 ;  /* 0x0000000197979824 */ /* 0x000fe200078e0a00 */
[----:B------:R-:W-:Y:S01]  /*a6e0*/  ISETP.GT.U32.AND P1, PT, R0, R154, PT ;  /* 0x0000009a0000720c */ /* 0x000fe20003f24070 */
[----:B------:R-:W-:-:S04]  /*a6f0*/  IMAD.HI.U32 R4, R2, R155, RZ ;  /* 0x0000009b02047227 */ /* 0x000fc800078e00ff */
[----:B------:R-:W-:Y:S01]  /*a700*/  @!P2 IMAD.IADD R152, R152, 0x1, -R0 ;  /* 0x000000019898a824 */ /* 0x000fe200078e0a00 */
[C---:B------:R-:W-:Y:S01]  /*a710*/  ISETP.GT.U32.AND P2, PT, R0.reuse, R150, PT ;  /* 0x000000960000720c */ /* 0x040fe20003f44070 */
[----:B------:R-:W-:Y:S02]  /*a720*/  IMAD.MOV R4, RZ, RZ, -R4 ;  /* 0x000000ffff047224 */ /* 0x000fe400078e0a04 */
[----:B------:R-:W-:Y:S01]  /*a730*/  @!P6 IMAD.MOV R151, RZ, RZ, -R151 ;  /* 0x000000ffff97e224 */ /* 0x000fe200078e0a97 */
[C---:B------:R-:W-:Y:S01]  /*a740*/  ISETP.GT.U32.AND P4, PT, R0.reuse, R152, PT ;  /* 0x000000980000720c */ /* 0x040fe20003f84070 */
[----:B------:R-:W-:Y:S01]  /*a750*/  IMAD R155, R0, R4, R155 ;  /* 0x00000004009b7224 */ /* 0x000fe200078e029b */
[----:B------:R-:W-:Y:S01]  /*a760*/  LOP3.LUT R4, R3, 0x1c6, RZ, 0xfc, !PT ;  /* 0x000001c603047812 */ /* 0x000fe200078efcff */
[----:B------:R-:W-:Y:S01]  /*a770*/  @!P1 IMAD.IADD R154, R154, 0x1, -R0 ;  /* 0x000000019a9a9824 */ /* 0x000fe200078e0a00 */
[----:B------:R-:W-:Y:S02]  /*a780*/  @!P0 IADD3 R153, R153, -R0, RZ ;  /* 0x8000000099998210 */ /* 0x000fe40007ffe0ff */
[----:B------:R-:W-:-:S02]  /*a790*/  ISETP.GE.AND P1, PT, R4, RZ, PT ;  /* 0x000000ff0400720c */ /* 0x000fc40003f26270 */
[----:B------:R-:W-:Y:S01]  /*a7a0*/  ISETP.GT.U32.AND P6, PT, R0, R154, PT ;  /* 0x0000009a0000720c */ /* 0x000fe20003fc4070 */
[--C-:B------:R-:W-:Y:S01]  /*a7b0*/  @!P2 IMAD.IADD R150, R150, 0x1, -R0.reuse ;  /* 0x000000019696a824 */ /* 0x100fe200078e0a00 */
[----:B------:R-:W-:Y:S02]  /*a7c0*/  IABS R4, R4 ;  /* 0x0000000400047213 */ /* 0x000fe40000000000 */
[----:B------:R-:W-:Y:S01]  /*a7d0*/  ISETP.GE.AND P2, PT, R7, RZ, PT ;  /* 0x000000ff0700720c */ /* 0x000fe20003f46270 */
[----:B------:R-:W-:Y:S01]  /*a7e0*/  @!P4 IMAD.IADD R152, R152, 0x1, -R0 ;  /* 0x000000019898c824 */ /* 0x000fe200078e0a00 */
[----:B------:R-:W-:Y:S01]  /*a7f0*/  LOP3.LUT R7, R3, 0x1ca, RZ, 0xfc, !PT ;  /* 0x000001ca03077812 */ /* 0x000fe200078efcff */
[----:B------:R-:W-:Y:S01]  /*a800*/  @!P5 IMAD.MOV R150, RZ, RZ, -R150 ;  /* 0x000000ffff96d224 */ /* 0x000fe200078e0a96 */
[----:B------:R-:W-:Y:S01]  /*a810*/  ISETP.GT.U32.AND P5, PT, R0, R153, PT ;  /* 0x000000990000720c */ /* 0x000fe20003fa4070 */
[----:B------:R-:W-:Y:S01]  /*a820*/  @!P3 IMAD.MOV R152, RZ, RZ, -R152 ;  /* 0x000000ffff98b224 */ /* 0x000fe200078e0a98 */
[----:B------:R-:W-:Y:S01]  /*a830*/  ISETP.GE.AND P3, PT, R5, RZ, PT ;  /* 0x000000ff0500720c */ /* 0x000fe20003f66270 */
[----:B------:R-:W-:Y:S01]  /*a840*/  IMAD.MOV.U32 R5, RZ, RZ, R4 ;  /* 0x000000ffff057224 */ /* 0x000fe200078e0004 */
[----:B------:R-:W-:Y:S01]  /*a850*/  ISETP.GE.AND P0, PT, R156, RZ, PT ;  /* 0x000000ff9c00720c */ /* 0x000fe20003f06270 */
[----:B------:R-:W-:Y:S01]  /*a860*/  IMAD.HI.U32 R156, R2, R157, RZ ;  /* 0x0000009d029c7227 */ /* 0x000fe200078e00ff */
[----:B------:R-:W-:-:S02]  /*a870*/  @!P6 IADD3 R154, R154, -R0, RZ ;  /* 0x800000009a9ae210 */ /* 0x000fc40007ffe0ff */
[----:B------:R-:W-:Y:S01]  /*a880*/  ISETP.GT.U32.AND P6, PT, R0, R155, PT ;  /* 0x0000009b0000720c */ /* 0x000fe20003fc4070 */
[----:B------:R-:W-:Y:S01]  /*a890*/  IMAD.HI.U32 R4, R2, R5, RZ ;  /* 0x0000000502047227 */ /* 0x000fe200078e00ff */
[----:B------:R-:W-:Y:S02]  /*a8a0*/  ISETP.GE.AND P4, PT, R12, RZ, PT ;  /* 0x000000ff0c00720c */ /* 0x000fe40003f86270 */
[----:B------:R-:W-:Y:S01]  /*a8b0*/  IABS R161, R7 ;  /* 0x0000000700a17213 */ /* 0x000fe20000000000 */
[----:B------:R-:W-:Y:S01]  /*a8c0*/  @!P5 IMAD.IADD R153, R153, 0x1, -R0 ;  /* 0x000000019999d824 */ /* 0x000fe200078e0a00 */
[----:B------:R-:W-:Y:S01]  /*a8d0*/  ISETP.GE.AND P5, PT, R7, RZ, PT ;  /* 0x000000ff0700720c */ /* 0x000fe20003fa6270 */
[----:B------:R-:W-:Y:S01]  /*a8e0*/  IMAD.MOV R159, RZ, RZ, -R4 ;  /* 0x000000ffff9f7224 */ /* 0x000fe200078e0a04 */
[C---:B------:R-:W-:Y:S01]  /*a8f0*/  LOP3.LUT R7, R3.reuse, 0x1cc, RZ, 0xfc, !PT ;  /* 0x000001cc03077812 */ /* 0x040fe200078efcff */
[----:B------:R-:W-:Y:S01]  /*a900*/  IMAD.MOV R160, RZ, RZ, -R156 ;  /* 0x000000ffffa07224 */ /* 0x000fe200078e0a9c */
[----:B------:R-:W-:Y:S01]  /*a910*/  LOP3.LUT R12, R3, 0x1ce, RZ, 0xfc, !PT ;  /* 0x000001ce030c7812 */ /* 0x000fe200078efcff */
[C---:B------:R-:W-:Y:S01]  /*a920*/  IMAD R156, R0.reuse, R159, R5 ;  /* 0x0000009f009c7224 */ /* 0x040fe200078e0205 */
[----:B------:R-:W-:Y:S01]  /*a930*/  IABS R162, R7 ;  /* 0x0000000700a27213 */ /* 0x000fe20000000000 */
[----:B------:R-:W-:Y:S01]  /*a940*/  @!P6 IMAD.IADD R155, R155, 0x1, -R0 ;  /* 0x000000019b9be824 */ /* 0x000fe200078e0a00 */
[----:B------:R-:W-:Y:S01]  /*a950*/  @!P2 IADD3 R153, -R153, RZ, RZ ;  /* 0x000000ff9999a210 */ /* 0x000fe20007ffe1ff */
[C---:B------:R-:W-:Y:S01]  /*a960*/  IMAD R157, R0.reuse, R160, R157 ;  /* 0x000000a0009d7224 */ /* 0x040fe200078e029d */
[----:B------:R-:W-:Y:S01]  /*a970*/  IABS R4, R12 ;  /* 0x0000000c00047213 */ /* 0x000fe20000000000 */
[----:B------:R-:W-:Y:S01]  /*a980*/  IMAD.MOV.U32 R159, RZ, RZ, R162 ;  /* 0x000000ffff9f7224 */ /* 0x000fe200078e00a2 */
[C---:B------:R-:W-:Y:S01]  /*a990*/  ISETP.GT.U32.AND P2, PT, R0.reuse, R156, PT ;  /* 0x0000009c0000720c */ /* 0x040fe20003f44070 */
[----:B------:R-:W-:Y:S01]  /*a9a0*/  @!P4 IMAD.MOV R154, RZ, RZ, -R154 ;  /* 0x000000ffff9ac224 */ /* 0x000fe200078e0a9a */
[C---:B------:R-:W-:Y:S01]  /*a9b0*/  ISETP.GT.U32.AND P6, PT, R0.reuse, R155, PT ;  /* 0x0000009b0000720c */ /* 0x040fe20003fc4070 */
[----:B------:R-:W-:Y:S01]  /*a9c0*/  IMAD.MOV.U32 R5, RZ, RZ, R4 ;  /* 0x000000ffff057224 */ /* 0x000fe200078e0004 */
[----:B------:R-:W-:Y:S01]  /*a9d0*/  ISETP.GT.U32.AND P4, PT, R0, R157, PT ;  /* 0x0000009d0000720c */ /* 0x000fe20003f84070 */
[----:B------:R-:W-:Y:S01]  /*a9e0*/  IMAD.HI.U32 R4, R2, R159, RZ ;  /* 0x0000009f02047227 */ /* 0x000fe200078e00ff */
[----:B------:R-:W-:-:S03]  /*a9f0*/  LOP3.LUT R162, R3, 0x1d0, RZ, 0xfc, !PT ;  /* 0x000001d003a27812 */ /* 0x000fc600078efcff */
[----:B------:R-:W-:-:S04]  /*aa00*/  IMAD.HI.U32 R158, R2, R161, RZ ;  /* 0x000000a1029e7227 */ /* 0x000fc800078e00ff */
[----:B------:R-:W-:Y:S02]  /*aa10*/  IMAD.MOV R4, RZ, RZ, -R4 ;  /* 0x000000ffff047224 */ /* 0x000fe400078e0a04 */
[----:B------:R-:W-:Y:S02]  /*aa20*/  IMAD.MOV R158, RZ, RZ, -R158 ;  /* 0x000000ffff9e7224 */ /* 0x000fe400078e0a9e */
[--C-:B------:R-:W-:Y:S02]  /*aa30*/  @!P2 IMAD.IADD R156, R156, 0x1, -R0.reuse ;  /* 0x000000019c9ca824 */ /* 0x100fe400078e0a00 */
[C---:B------:R-:W-:Y:S01]  /*aa40*/  IMAD R159, R0.reuse, R4, R159 ;  /* 0x00000004009f7224 */ /* 0x040fe200078e029f */
[----:B------:R-:W-:Y:S01]  /*aa50*/  LOP3.LUT R4, R3, 0x1d2, RZ, 0xfc, !PT ;  /* 0x000001d203047812 */ /* 0x000fe200078efcff */
[----:B------:R-:W-:Y:S01]  /*aa60*/  @!P6 IMAD.IADD R155, R155, 0x1, -R0 ;  /* 0x000000019b9be824 */ /* 0x000fe200078e0a00 */
[C---:B------:R-:W-:Y:S01]  /*aa70*/  ISETP.GT.U32.AND P2, PT, R0.reuse, R156, PT ;  /* 0x0000009c0000720c */ /* 0x040fe20003f44070 */
[C---:B------:R-:W-:Y:S01]  /*aa80*/  IMAD R158, R0.reuse, R158, R161 ;  /* 0x0000009e009e7224 */ /* 0x040fe200078e02a1 */
[----:B------:R-:W-:Y:S01]  /*aa90*/  IABS R161, R162 ;  /* 0x000000a200a17213 */ /* 0x000fe20000000000 */
[----:B------:R-:W-:Y:S01]  /*aaa0*/  @!P0 IMAD.MOV R155, RZ, RZ, -R155 ;  /* 0x000000ffff9b8224 */ /* 0x000fe200078e0a9b */
[----:B------:R-:W-:Y:S01]  /*aab0*/  ISETP.GT.U32.AND P0, PT, R0, R159, PT ;  /* 0x0000009f0000720c */ /* 0x000fe20003f04070 */
[----:B------:R-:W-:Y:S01]  /*aac0*/  IMAD.HI.U32 R160, R2, R5, RZ ;  /* 0x0000000502a07227 */ /* 0x000fe200078e00ff */
[----:B------:R-:W-:-:S02]  /*aad0*/  ISETP.GT.U32.AND P6, PT, R0, R158, PT ;  /* 0x0000009e0000720c */ /* 0x000fc40003fc4070 */
[----:B------:R-:W-:Y:S01]  /*aae0*/  IABS R164, R4 ;  /* 0x0000000400a47213 */ /* 0x000fe20000000000 */
[----:B------:R-:W-:Y:S02]  /*aaf0*/  @!P4 IMAD.IADD R157, R157, 0x1, -R0 ;  /* 0x000000019d9dc824 */ /* 0x000fe400078e0a00 */
[----:B------:R-:W-:Y:S02]  /*ab00*/  IMAD.MOV R160, RZ, RZ, -R160 ;  /* 0x000000ffffa07224 */ /* 0x000fe400078e0aa0 */
[----:B------:R-:W-:Y:S01]  /*ab10*/  IMAD.HI.U32 R165, R2, R161, RZ ;  /* 0x000000a102a57227 */ /* 0x000fe200078e00ff */
[----:B------:R-:W-:-:S03]  /*ab20*/  ISETP.GT.U32.AND P4, PT, R0, R157, PT ;  /* 0x0000009d0000720c */ /* 0x000fc60003f84070 */
[----:B------:R-:W-:Y:S01]  /*ab30*/  IMAD R160, R0, R160, R5 ;  /* 0x000000a000a07224 */ /* 0x000fe200078e0205 */
[----:B------:R-:W-:Y:S01]  /*ab40*/  IADD3 R165, -R165, RZ, RZ ;  /* 0x000000ffa5a57210 */ /* 0x000fe20007ffe1ff */
[--C-:B------:R-:W-:Y:S01]  /*ab50*/  @!P2 IMAD.IADD R156, R156, 0x1, -R0.reuse ;  /* 0x000000019c9ca824 */ /* 0x100fe200078e0a00 */
[----:B------:R-:W-:Y:S01]  /*ab60*/  LOP3.LUT R5, R3, 0x1d4, RZ, 0xfc, !PT ;  /* 0x000001d403057812 */ /* 0x000fe200078efcff */
[--C-:B------:R-:W-:Y:S01]  /*ab70*/  @!P0 IMAD.IADD R159, R159, 0x1, -R0.reuse ;  /* 0x000000019f9f8824 */ /* 0x100fe200078e0a00 */
[C---:B------:R-:W-:Y:S01]  /*ab80*/  ISETP.GT.U32.AND P2, PT, R0.reuse, R160, PT ;  /* 0x000000a00000720c */ /* 0x040fe20003f44070 */
[----:B------:R-:W-:Y:S01]  /*ab90*/  IMAD R161, R0, R165, R161 ;  /* 0x000000a500a17224 */ /* 0x000fe200078e02a1 */
[----:B------:R-:W-:Y:S01]  /*aba0*/  IABS R163, R5 ;  /* 0x0000000500a37213 */ /* 0x000fe20000000000 */
[----:B------:R-:W-:Y:S01]  /*abb0*/  @!P6 IMAD.IADD R158, R158, 0x1, -R0 ;  /* 0x000000019e9ee824 */ /* 0x000fe200078e0a00 */
[----:B------:R-:W-:Y:S01]  /*abc0*/  ISETP.GT.U32.AND P0, PT, R0, R159, PT ;  /* 0x0000009f0000720c */ /* 0x000fe20003f04070 */
[----:B------:R-:W-:-:S03]  /*abd0*/  IMAD.HI.U32 R165, R2, R164, RZ ;  /* 0x000000a402a57227 */ /* 0x000fc600078e00ff */
[C---:B------:R-:W-:Y:S01]  /*abe0*/  ISETP.GT.U32.AND P6, PT, R0.reuse, R158, PT ;  /* 0x0000009e0000720c */ /* 0x040fe20003fc4070 */
[----:B------:R-:W-:Y:S01]  /*abf0*/  @!P4 IMAD.IADD R157, R157, 0x1, -R0 ;  /* 0x000000019d9dc824 */ /* 0x000fe200078e0a00 */
[----:B------:R-:W-:Y:S01]  /*ac00*/  ISETP.GT.U32.AND P4, PT, R0, R161, PT ;  /* 0x000000a10000720c */ /* 0x000fe20003f84070 */
[----:B------:R-:W-:Y:S01]  /*ac10*/  @!P1 IMAD.MOV R156, RZ, RZ, -R156 ;  /* 0x000000ffff9c9224 */ /* 0x000fe200078e0a9c */
[----:B------:R-:W-:Y:S01]  /*ac20*/  ISETP.GE.AND P1, PT, R7, RZ, PT ;  /* 0x000000ff0700720c */ /* 0x000fe20003f26270 */
[----:B------:R-:W-:Y:S01]  /*ac30*/  IMAD.HI.U32 R166, R2, R163, RZ ;  /* 0x000000a302a67227 */ /* 0x000fe200078e00ff */
[----:B------:R-:W-:Y:S02]  /*ac40*/  IADD3 R165, -R165, RZ, RZ ;  /* 0x000000ffa5a57210 */ /* 0x000fe40007ffe1ff */
[----:B------:R-:W-:Y:S01]  /*ac50*/  LOP3.LUT R7, R3, 0x1d8, RZ, 0xfc, !PT ;  /* 0x000001d803077812 */ /* 0x000fe200078efcff */
[----:B------:R-:W-:Y:S01]  /*ac60*/  @!P2 IMAD.IADD R160, R160, 0x1, -R0 ;  /* 0x00000001a0a0a824 */ /* 0x000fe200078e0a00 */
[----:B------:R-:W-:Y:S01]  /*ac70*/  ISETP.GE.AND P2, PT, R162, RZ, PT ;  /* 0x000000ffa200720c */ /* 0x000fe20003f46270 */
[----:B------:R-:W-:-:S02]  /*ac80*/  IMAD.MOV R166, RZ, RZ, -R166 ;  /* 0x000000ffffa67224 */ /* 0x000fc400078e0aa6 */
[C---:B------:R-:W-:Y:S01]  /*ac90*/  IMAD R162, R0.reuse, R165, R164 ;  /* 0x000000a500a27224 */ /* 0x040fe200078e02a4 */
[----:B------:R-:W-:Y:S01]  /*aca0*/  IABS R165, R7 ;  /* 0x0000000700a57213 */ /* 0x000fe20000000000 */
[C---:B------:R-:W-:Y:S01]  /*acb0*/  IMAD R163, R0.reuse, R166, R163 ;  /* 0x000000a600a37224 */ /* 0x040fe200078e02a3 */
[----:B------:R-:W-:Y:S01]  /*acc0*/  LOP3.LUT R166, R3, 0x1da, RZ, 0xfc, !PT ;  /* 0x000001da03a67812 */ /* 0x000fe200078efcff */
[--C-:B------:R-:W-:Y:S01]  /*acd0*/  @!P0 IMAD.IADD R159, R159, 0x1, -R0.reuse ;  /* 0x000000019f9f8824 */ /* 0x100fe200078e0a00 */
[C---:B------:R-:W-:Y:S01]  /*ace0*/  ISETP.GT.U32.AND P0, PT, R0.reuse, R162, PT ;  /* 0x000000a20000720c */ /* 0x040fe20003f04070 */
[--C-:B------:R-:W-:Y:S01]  /*acf0*/  @!P4 IMAD.IADD R161, R161, 0x1, -R0.reuse ;  /* 0x00000001a1a1c824 */ /* 0x100fe200078e0a00 */
[C---:B------:R-:W-:Y:S01]  /*ad00*/  ISETP.GT.U32.AND P4, PT, R0.reuse, R160, PT ;  /* 0x000000a00000720c */ /* 0x040fe20003f84070 */
[----:B------:R-:W-:Y:S01]  /*ad10*/  @!P1 IMAD.MOV R159, RZ, RZ, -R159 ;  /* 0x000000ffff9f9224 */ /* 0x000fe200078e0a9f */
[----:B------:R-:W-:Y:S01]  /*ad20*/  ISETP.GT.U32.AND P1, PT, R0, R163, PT ;  /* 0x000000a30000720c */ /* 0x000fe20003f24070 */
[----:B------:R-:W-:Y:S01]  /*ad30*/  @!P6 IMAD.IADD R158, R158, 0x1, -R0 ;  /* 0x000000019e9ee824 */ /* 0x000fe200078e0a00 */
[----:B------:R-:W-:Y:S01]  /*ad40*/  ISETP.GE.AND P6, PT, R12, RZ, PT ;  /* 0x000000ff0c00720c */ /* 0x000fe20003fc6270 */
[----:B------:R-:W-:Y:S01]  /*ad50*/  @!P3 IMAD.MOV R157, RZ, RZ, -R157 ;  /* 0x000000ffff9db224 */ /* 0x000fe200078e0a9d */
[----:B------:R-:W-:-:S02]  /*ad60*/  LOP3.LUT R12, R3, 0x1d6, RZ, 0xfc, !PT ;  /* 0x000001d6030c7812 */ /* 0x000fc400078efcff */
[----:B------:R-:W-:Y:S02]  /*ad70*/  @!P5 IADD3 R158, -R158, RZ, RZ ;  /* 0x000000ff9e9ed210 */ /* 0x000fe40007ffe1ff */
[----:B------:R-:W-:Y:S01]  /*ad80*/  IABS R164, R12 ;  /* 0x0000000c00a47213 */ /* 0x000fe20000000000 */
[--C-:B------:R-:W-:Y:S01]  /*ad90*/  @!P0 IMAD.IADD R162, R162, 0x1, -R0.reuse ;  /* 0x00000001a2a28824 */ /* 0x100fe200078e0a00 */
[----:B------:R-:W-:Y:S01]  /*ada0*/  ISETP.GE.AND P5, PT, R4, RZ, PT ;  /* 0x000000ff0400720c */ /* 0x000fe20003fa6270 */
[----:B------:R-:W-:Y:S01]  /*adb0*/  @!P4 IMAD.IADD R160, R160, 0x1, -R0 ;  /* 0x00000001a0a0c824 */ /* 0x000fe200078e0a00 */
[----:B------:R-:W-:Y:S01]  /*adc0*/  ISETP.GE.AND P0, PT, R7, RZ, PT ;  /* 0x000000ff0700720c */ /* 0x000fe20003f06270 */
[----:B------:R-:W-:Y:S01]  /*add0*/  IMAD.HI.U32 R4, R2, R164, RZ ;  /* 0x000000a402047227 */ /* 0x000fe200078e00ff */
[----:B------:R-:W-:Y:S02]  /*ade0*/  @!P1 IADD3 R163, R163, -R0, RZ ;  /* 0x80000000a3a39210 */ /* 0x000fe40007ffe0ff */
[----:B------:R-:W-:Y:S01]  /*adf0*/  ISETP.GE.AND P4, PT, R5, RZ, PT ;  /* 0x000000ff0500720c */ /* 0x000fe20003f86270 */
[----:B------:R-:W-:Y:S01]  /*ae00*/  @!P6 IMAD.MOV R160, RZ, RZ, -R160 ;  /* 0x000000ffffa0e224 */ /* 0x000fe200078e0aa0 */
[C---:B------:R-:W-:Y:S01]  /*ae10*/  ISETP.GT.U32.AND P6, PT, R0.reuse, R162, PT ;  /* 0x000000a20000720c */ /* 0x040fe20003fc4070 */
[----:B------:R-:W-:Y:S01]  /*ae20*/  IMAD.MOV R7, RZ, RZ, -R4 ;  /* 0x000000ffff077224 */ /* 0x000fe200078e0a04 */
[----:B------:R-:W-:Y:S01]  /*ae30*/  ISETP.GT.U32.AND P1, PT, R0, R163, PT ;  /* 0x000000a30000720c */ /* 0x000fe20003f24070 */
[----:B------:R-:W-:Y:S01]  /*ae40*/  IMAD.HI.U32 R5, R2, R165, RZ ;  /* 0x000000a502057227 */ /* 0x000fe200078e00ff */
[----:B------:R-:W-:-:S03]  /*ae50*/  ISETP.GT.U32.AND P3, PT, R0, R161, PT ;  /* 0x000000a10000720c */ /* 0x000fc60003f64070 */
[----:B------:R-:W-:Y:S01]  /*ae60*/  IMAD R164, R0, R7, R164 ;  /* 0x0000000700a47224 */ /* 0x000fe200078e02a4 */
[----:B------:R-:W-:Y:S01]  /*ae70*/  LOP3.LUT R7, R3, 0x1e0, RZ, 0xfc, !PT ;  /* 0x000001e003077812 */ /* 0x000fe200078efcff */
[----:B------:R-:W-:-:S03]  /*ae80*/  IMAD.MOV R5, RZ, RZ, -R5 ;  /* 0x000000ffff057224 */ /* 0x000fc600078e0a05 */
[----:B------:R-:W-:Y:S01]  /*ae90*/  IABS R169, R7 ;  /* 0x0000000700a97213 */ /* 0x000fe20000000000 */
[--C-:B------:R-:W-:Y:S01]  /*aea0*/  @!P6 IMAD.IADD R162, R162, 0x1, -R0.reuse ;  /* 0x00000001a2a2e824 */ /* 0x100fe200078e0a00 */
[C---:B------:R-:W-:Y:S01]  /*aeb0*/  ISETP.GT.U32.AND P6, PT, R0.reuse, R164, PT ;  /* 0x000000a40000720c */ /* 0x040fe20003fc4070 */
[C---:B------:R-:W-:Y:S02]  /*aec0*/  IMAD R165, R0.reuse, R5, R165 ;  /* 0x0000000500a57224 */ /* 0x040fe400078e02a5 */
[----:B------:R-:W-:Y:S01]  /*aed0*/  @!P1 IMAD.IADD R163, R163, 0x1, -R0 ;  /* 0x00000001a3a39824 */ /* 0x000fe200078e0a00 */
[----:B------:R-:W-:Y:S01]  /*aee0*/  ISETP.GE.AND P1, PT, R167, RZ, PT ;  /* 0x000000ffa700720c */ /* 0x000fe20003f26270 */
[----:B------:R-:W-:Y:S01]  /*aef0*/  @!P5 IMAD.MOV R162, RZ, RZ, -R162 ;  /* 0x000000ffffa2d224 */ /* 0x000fe200078e0aa2 */
[----:B------:R-:W-:Y:S01]  /*af00*/  IABS R167, R167 ;  /* 0x000000a700a77213 */ /* 0x000fe20000000000 */
[----:B------:R-:W-:Y:S01]  /*af10*/  @!P4 IMAD.MOV R163, RZ, RZ, -R163 ;  /* 0x000000ffffa3c224 */ /* 0x000fe200078e0aa3 */
[----:B------:R-:W-:Y:S01]  /*af20*/  ISETP.GT.U32.AND P4, PT, R0, R165, PT ;  /* 0x000000a50000720c */ /* 0x000fe20003f84070 */
[----:B------:R-:W-:Y:S01]  /*af30*/  @!P3 IMAD.IADD R161, R161, 0x1, -R0 ;  /* 0x00000001a1a1b824 */ /* 0x000fe200078e0a00 */
[----:B------:R-:W-:Y:S01]  /*af40*/  ISETP.GE.AND P5, PT, R168, RZ, PT ;  /* 0x000000ffa800720c */ /* 0x000fe20003fa6270 */
[----:B------:R-:W-:Y:S01]  /*af50*/  IMAD.HI.U32 R4, R2, R167, RZ ;  /* 0x000000a702047227 */ /* 0x000fe200078e00ff */
[----:B------:R-:W-:-:S02]  /*af60*/  IABS R168, R168 ;  /* 0x000000a800a87213 */ /* 0x000fc40000000000 */
[----:B------:R-:W-:Y:S01]  /*af70*/  @!P6 IADD3 R164, R164, -R0, RZ ;  /* 0x80000000a4a4e210 */ /* 0x000fe20007ffe0ff */
[----:B------:R-:W-:Y:S01]  /*af80*/  IMAD.MOV R4, RZ, RZ, -R4 ;  /* 0x000000ffff047224 */ /* 0x000fe200078e0a04 */
[----:B------:R-:W-:Y:S01]  /*af90*/  ISETP.GE.AND P3, PT, R12, RZ, PT ;  /* 0x000000ff0c00720c */ /* 0x000fe20003f66270 */
[----:B------:R-:W-:Y:S01]  /*afa0*/  IMAD.HI.U32 R12, R2, R168, RZ ;  /* 0x000000a8020c7227 */ /* 0x000fe200078e00ff */
[----:B------:R-:W-:-:S03]  /*afb0*/  ISETP.GT.U32.AND P6, PT, R0, R164, PT ;  /* 0x000000a40000720c */ /* 0x000fc60003fc4070 */
[----:B------:R-:W-:Y:S02]  /*afc0*/  @!P4 IMAD.IADD R165, R165, 0x1, -R0 ;  /* 0x00000001a5a5c824 */ /* 0x000fe400078e0a00 */
[----:B------:R-:W-:Y:S02]  /*afd0*/  IMAD.MOV R12, RZ, RZ, -R12 ;  /* 0x000000ffff0c7224 */ /* 0x000fe400078e0a0c */
[C---:B------:R-:W-:Y:S01]  /*afe0*/  IMAD R167, R0.reuse, R4, R167 ;  /* 0x0000000400a77224 */ /* 0x040fe200078e02a7 */
[C---:B------:R-:W-:Y:S01]  /*aff0*/  ISETP.GT.U32.AND P4, PT, R0.reuse, R165, PT ;  /* 0x000000a50000720c */ /* 0x040fe20003f84070 */
[----:B------:R-:W-:Y:S02]  /*b000*/  IMAD R168, R0, R12, R168 ;  /* 0x0000000c00a87224 */ /* 0x000fe400078e02a8 */
[----:B------:R-:W-:Y:S01]  /*b010*/  @!P2 IMAD.MOV R161, RZ, RZ, -R161 ;  /* 0x000000ffffa1a224 */ /* 0x000fe200078e0aa1 */
[----:B------:R-:W-:Y:S01]  /*b020*/  ISETP.GE.AND P2, PT, R166, RZ, PT ;  /* 0x000000ffa600720c */ /* 0x000fe20003f46270 */
[----:B------:R-:W-:Y:S01]  /*b030*/  @!P6 IMAD.IADD R164, R164, 0x1, -R0 ;  /* 0x00000001a4a4e824 */ /* 0x000fe200078e0a00 */
[----:B------:R-:W-:Y:S01]  /*b040*/  IABS R166, R166 ;  /* 0x000000a600a67213 */ /* 0x000fe20000000000 */
[----:B------:R-:W-:-:S04]  /*b050*/  IMAD.HI.U32 R4, R2, R170, RZ ;  /* 0x000000aa02047227 */ /* 0x000fc800078e00ff */
[----:B------:R-:W-:Y:S01]  /*b060*/  @!P3 IMAD.MOV R164, RZ, RZ, -R164 ;  /* 0x000000ffffa4b224 */ /* 0x000fe200078e0aa4 */
[C---:B------:R-:W-:Y:S01]  /*b070*/  ISETP.GT.U32.AND P3, PT, R0.reuse, R167, PT ;  /* 0x000000a70000720c */ /* 0x040fe20003f64070 */
[----:B------:R-:W-:Y:S01]  /*b080*/  @!P4 IMAD.IADD R165, R165, 0x1, -R0 ;  /* 0x00000001a5a5c824 */ /* 0x000fe200078e0a00 */
[----:B------:R-:W-:Y:S01]  /*b090*/  ISETP.GT.U32.AND P4, PT, R0, R168, PT ;  /* 0x000000a80000720c */ /* 0x000fe20003f84070 */
[----:B------:R-:W-:Y:S01]  /*b0a0*/  IMAD.HI.U32 R5, R2, R166, RZ ;  /* 0x000000a602057227 */ /* 0x000fe200078e00ff */
[----:B------:R-:W-:-:S03]  /*b0b0*/  IADD3 R4, -R4, RZ, RZ ;  /* 0x000000ff04047210 */ /* 0x000fc60007ffe1ff */
[----:B------:R-:W-:Y:S02]  /*b0c0*/  IMAD.MOV R5, RZ, RZ, -R5 ;  /* 0x000000ffff057224 */ /* 0x000fe400078e0a05 */
[----:B------:R-:W-:Y:S02]  /*b0d0*/  IMAD R170, R0, R4, R170 ;  /* 0x0000000400aa7224 */ /* 0x000fe400078e02aa */
[----:B------:R-:W-:-:S04]  /*b0e0*/  IMAD.HI.U32 R4, R2, R171, RZ ;  /* 0x000000ab02047227 */ /* 0x000fc800078e00ff */
[--C-:B------:R-:W-:Y:S02]  /*b0f0*/  @!P3 IMAD.IADD R167, R167, 0x1, -R0.reuse ;  /* 0x00000001a7a7b824 */ /* 0x100fe400078e0a00 */
[----:B------:R-:W-:Y:S02]  /*b100*/  @!P4 IMAD.IADD R168, R168, 0x1, -R0 ;  /* 0x00000001a8a8c824 */ /* 0x000fe400078e0a00 */
[C---:B------:R-:W-:Y:S01]  /*b110*/  IMAD R166, R0.reuse, R5, R166 ;  /* 0x0000000500a67224 */ /* 0x040fe200078e02a6 */
[C---:B------:R-:W-:Y:S01]  /*b120*/  ISETP.GT.U32.AND P3, PT, R0.reuse, R167, PT ;  /* 0x000000a70000720c */ /* 0x040fe20003f64070 */
[----:B------:R-:W-:Y:S01]  /*b130*/  IMAD.MOV R4, RZ, RZ, -R4 ;  /* 0x000000ffff047224 */ /* 0x000fe200078e0a04 */
[----:B------:R-:W-:Y:S01]  /*b140*/  ISETP.GT.U32.AND P4, PT, R0, R168, PT ;  /* 0x000000a80000720c */ /* 0x000fe20003f84070 */
[----:B------:R-:W-:Y:S01]  /*b150*/  IMAD.HI.U32 R5, R2, R169, RZ ;  /* 0x000000a902057227 */ /* 0x000fe200078e00ff */
[----:B------:R-:W-:-:S03]  /*b160*/  ISETP.GT.U32.AND P6, PT, R0, R166, PT ;  /* 0x000000a60000720c */ /* 0x000fc60003fc4070 */
[----:B------:R-:W-:Y:S02]  /*b170*/  IMAD R171, R0, R4, R171 ;  /* 0x0000000400ab7224 */ /* 0x000fe400078e02ab */
[----:B------:R-:W-:Y:S02]  /*b180*/  IMAD.MOV R5, RZ, RZ, -R5 ;  /* 0x000000ffff057224 */ /* 0x000fe400078e0a05 */
[----:B------:R-:W-:-:S04]  /*b190*/  IMAD.HI.U32 R4, R2, R172, RZ ;  /* 0x000000ac02047227 */ /* 0x000fc800078e00ff */
[--C-:B------:R-:W-:Y:S01]  /*b1a0*/  @!P3 IMAD.IADD R167, R167, 0x1, -R0.reuse ;  /* 0x00000001a7a7b824 */ /* 0x100fe200078e0a00 */
[----:B------:R-:W-:Y:S01]  /*b1b0*/  ISETP.GT.U32.AND P3, PT, R0, R170, PT ;  /* 0x000000aa0000720c */ /* 0x000fe20003f64070 */
[--C-:B------:R-:W-:Y:S01]  /*b1c0*/  @!P4 IMAD.IADD R168, R168, 0x1, -R0.reuse ;  /* 0x00000001a8a8c824 */ /* 0x100fe200078e0a00 */
[----:B------:R-:W-:Y:S01]  /*b1d0*/  ISETP.GT.U32.AND P4, PT, R0, R171, PT ;  /* 0x000000ab0000720c */ /* 0x000fe20003f84070 */
[----:B------:R-:W-:Y:S02]  /*b1e0*/  @!P6 IMAD.IADD R166, R166, 0x1, -R0 ;  /* 0x00000001a6a6e824 */ /* 0x000fe400078e0a00 */
[----:B------:R-:W-:Y:S02]  /*b1f0*/  IMAD R169, R0, R5, R169 ;  /* 0x0000000500a97224 */ /* 0x000fe400078e02a9 */
[----:B------:R-:W-:Y:S01]  /*b200*/  IMAD.HI.U32 R5, R2, R173, RZ ;  /* 0x000000ad02057227 */ /* 0x000fe200078e00ff */
[----:B------:R-:W-:-:S03]  /*b210*/  ISETP.GT.U32.AND P6, PT, R0, R166, PT ;  /* 0x000000a60000720c */ /* 0x000fc60003fc4070 */
[----:B------:R-:W-:Y:S02]  /*b220*/  IMAD.MOV R5, RZ, RZ, -R5 ;  /* 0x000000ffff057224 */ /* 0x000fe400078e0a05 */
[----:B------:R-:W-:Y:S01]  /*b230*/  @!P3 IADD3 R170, R170, -R0, RZ ;  /* 0x80000000aaaab210 */ /* 0x000fe20007ffe0ff */
[----:B------:R-:W-:Y:S02]  /*b240*/  IMAD.MOV R4, RZ, RZ, -R4 ;  /* 0x000000ffff047224 */ /* 0x000fe400078e0a04 */
[----:B------:R-:W-:Y:S01]  /*b250*/  @!P4 IMAD.IADD R171, R171, 0x1, -R0 ;  /* 0x00000001ababc824 */ /* 0x000fe200078e0a00 */
[C---:B------:R-:W-:Y:S01]  /*b260*/  ISETP.GT.U32.AND P4, PT, R0.reuse, R170, PT ;  /* 0x000000aa0000720c */ /* 0x040fe20003f84070 */
[C---:B------:R-:W-:Y:S02]  /*b270*/  IMAD R173, R0.reuse, R5, R173 ;  /* 0x0000000500ad7224 */ /* 0x040fe400078e02ad */
[----:B------:R-:W-:Y:S01]  /*b280*/  IMAD R172, R0, R4, R172 ;  /* 0x0000000400ac7224 */ /* 0x000fe200078e02ac */
[----:B------:R-:W-:Y:S01]  /*b290*/  @!P6 IADD3 R166, R166, -R0, RZ ;  /* 0x80000000a6a6e210 */ /* 0x000fe20007ffe0ff */
[----:B------:R-:W-:Y:S01]  /*b2a0*/  IMAD.HI.U32 R4, R2, R175, RZ ;  /* 0x000000af02047227 */ /* 0x000fe200078e00ff */
[----:B------:R-:W-:-:S03]  /*b2b0*/  ISETP.GT.U32.AND P6, PT, R0, R169, PT ;  /* 0x000000a90000720c */ /* 0x000fc60003fc4070 */
[----:B------:R-:W-:Y:S02]  /*b2c0*/  IMAD.MOV R4, RZ, RZ, -R4 ;  /* 0x000000ffff047224 */ /* 0x000fe400078e0a04 */
[----:B------:R-:W-:Y:S01]  /*b2d0*/  @!P0 IMAD.MOV R165, RZ, RZ, -R165 ;  /* 0x000000ffffa58224 */ /* 0x000fe200078e0aa5 */
[----:B------:R-:W-:Y:S01]  /*b2e0*/  ISETP.GT.U32.AND P0, PT, R0, R171, PT ;  /* 0x000000ab0000720c */ /* 0x000fe20003f04070 */
[----:B------:R-:W-:Y:S01]  /*b2f0*/  @!P4 IMAD.IADD R170, R170, 0x1, -R0 ;  /* 0x00000001aaaac824 */ /* 0x000fe200078e0a00 */
[C---:B------:R-:W-:Y:S01]  /*b300*/  ISETP.GT.U32.AND P4, PT, R0.reuse, R173, PT ;  /* 0x000000ad0000720c */ /* 0x040fe20003f84070 */
[----:B------:R-:W-:Y:S02]  /*b310*/  IMAD R175, R0, R4, R175 ;  /* 0x0000000400af7224 */ /* 0x000fe400078e02af */
[----:B------:R-:W-:-:S04]  /*b320*/  IMAD.HI.U32 R12, R2, R174, RZ ;  /* 0x000000ae020c7227 */ /* 0x000fc800078e00ff */
[----:B------:R-:W-:Y:S01]  /*b330*/  @!P6 IMAD.IADD R169, R169, 0x1, -R0 ;  /* 0x00000001a9a9e824 */ /* 0x000fe200078e0a00 */
[----:B------:R-:W-:Y:S01]  /*b340*/  ISETP.GE.AND P6, PT, R7, RZ, PT ;  /* 0x000000ff0700720c */ /* 0x000fe20003fc6270 */
[----:B------:R-:W-:Y:S02]  /*b350*/  IMAD.MOV R12, RZ, RZ, -R12 ;  /* 0x000000ffff0c7224 */ /* 0x000fe400078e0a0c */
[----:B------:R-:W-:Y:S01]  /*b360*/  IMAD.HI.U32 R5, R2, R176, RZ ;  /* 0x000000b002057227 */ /* 0x000fe200078e00ff */
[----:B------:R-:W-:-:S03]  /*b370*/  ISETP.GT.U32.AND P3, PT, R0, R169, PT ;  /* 0x000000a90000720c */ /* 0x000fc60003f64070 */
[----:B------:R-:W-:Y:S01]  /*b380*/  @!P4 IMAD.IADD R173, R173, 0x1, -R0 ;  /* 0x00000001adadc824 */ /* 0x000fe200078e0a00 */
[C---:B------:R-:W-:Y:S01]  /*b390*/  ISETP.GT.U32.AND P4, PT, R0.reuse, R175, PT ;  /* 0x000000af0000720c */ /* 0x040fe20003f84070 */
[C---:B------:R-:W-:Y:S02]  /*b3a0*/  IMAD R174, R0.reuse, R12, R174 ;  /* 0x0000000c00ae7224 */ /* 0x040fe400078e02ae */
[----:B------:R-:W-:Y:S02]  /*b3b0*/  IMAD.MOV R4, RZ, RZ, -R5 ;  /* 0x000000ffff047224 */ /* 0x000fe400078e0a05 */
[----:B------:R-:W-:Y:S01]  /*b3c0*/  @!P0 IMAD.IADD R171, R171, 0x1, -R0 ;  /* 0x00000001abab8824 */ /* 0x000fe200078e0a00 */
[C---:B------:R-:W-:Y:S01]  /*b3d0*/  ISETP.GT.U32.AND P0, PT, R0.reuse, R174, PT ;  /* 0x000000ae0000720c */ /* 0x040fe20003f04070 */
[----:B------:R-:W-:Y:S01]  /*b3e0*/  IMAD R176, R0, R4, R176 ;  /* 0x0000000400b07224 */ /* 0x000fe200078e02b0 */
[----:B------:R-:W-:Y:S01]  /*b3f0*/  IABS R4, R192 ;  /* 0x000000c000047213 */ /* 0x000fe20000000000 */
[----:B------:R-:W-:-:S04]  /*b400*/  IMAD.HI.U32 R12, R2, R180, RZ ;  /* 0x000000b4020c7227 */ /* 0x000fc800078e00ff */
[--C-:B------:R-:W-:Y:S01]  /*b410*/  @!P4 IMAD.IADD R175, R175, 0x1, -R0.reuse ;  /* 0x00000001afafc824 */ /* 0x100fe200078e0a00 */
[C---:B------:R-:W-:Y:S01]  /*b420*/  ISETP.GT.U32.AND P4, PT, R0.reuse, R176, PT ;  /* 0x000000b00000720c */ /* 0x040fe20003f84070 */
[----:B------:R-:W-:Y:S01]  /*b430*/  @!P3 IMAD.IADD R169, R169, 0x1, -R0 ;  /* 0x00000001a9a9b824 */ /* 0x000fe200078e0a00 */
[----:B------:R-:W-:Y:S01]  /*b440*/  ISETP.GT.U32.AND P3, PT, R0, R172, PT ;  /* 0x000000ac0000720c */ /* 0x000fe20003f64070 */
[----:B------:R-:W-:Y:S02]  /*b450*/  IMAD.MOV R5, RZ, RZ, -R12 ;  /* 0x000000ffff057224 */ /* 0x000fe400078e0a0c */
[----:B------:R-:W-:Y:S01]  /*b460*/  @!P0 IMAD.IADD R174, R174, 0x1, -R0 ;  /* 0x00000001aeae8824 */ /* 0x000fe200078e0a00 */
[----:B------:R-:W-:Y:S01]  /*b470*/  ISETP.GE.AND P0, PT, R178, RZ, PT ;  /* 0x000000ffb200720c */ /* 0x000fe20003f06270 */
[----:B------:R-:W-:Y:S01]  /*b480*/  IMAD R180, R0, R5, R180 ;  /* 0x0000000500b47224 */ /* 0x000fe200078e02b4 */
[----:B------:R-:W-:Y:S01]  /*b490*/  IABS R178, R193 ;  /* 0x000000c100b27213 */ /* 0x000fe20000000000 */
[----:B------:R-:W-:Y:S01]  /*b4a0*/  IMAD.HI.U32 R7, R2, R177, RZ ;  /* 0x000000b102077227 */ /* 0x000fe200078e00ff */
[----:B------:R-:W-:-:S03]  /*b4b0*/  IABS R5, R252 ;  /* 0x000000fc00057213 */ /* 0x000fc60000000000 */
[----:B------:R-:W-:Y:S01]  /*b4c0*/  @!P4 IADD3 R176, R176, -R0, RZ ;  /* 0x80000000b0b0c210 */ /* 0x000fe20007ffe0ff */
[----:B------:R-:W-:Y:S01]  /*b4d0*/  IMAD.MOV R7, RZ, RZ, -R7 ;  /* 0x000000ffff077224 */ /* 0x000fe200078e0a07 */
[----:B------:R-:W-:Y:S01]  /*b4e0*/  ISETP.GT.U32.AND P4, PT, R0, R180, PT ;  /* 0x000000b40000720c */ /* 0x000fe20003f84070 */
[----:B------:R-:W-:Y:S01]  /*b4f0*/  IMAD.HI.U32 R3, R2, R178, RZ ;  /* 0x000000b202037227 */ /* 0x000fe200078e00ff */
[----:B------:R-:W-:Y:S02]  /*b500*/  @!P3 IADD3 R172, R172, -R0, RZ ;  /* 0x80000000acacb210 */ /* 0x000fe40007ffe0ff */
[----:B------:R-:W-:Y:S01]  /*b510*/  ISETP.GE.AND P3, PT, R251, RZ, PT ;  /* 0x000000fffb00720c */ /* 0x000fe20003f66270 */
[----:B------:R-:W-:Y:S01]  /*b520*/  IMAD R177, R0, R7, R177 ;  /* 0x0000000700b17224 */ /* 0x000fe200078e02b1 */
[----:B------:R-:W-:Y:S01]  /*b530*/  IABS R251, R179 ;  /* 0x000000b300fb7213 */ /* 0x000fe20000000000 */
[----:B------:R-:W-:Y:S01]  /*b540*/  IMAD.MOV R3, RZ, RZ, -R3 ;  /* 0x000000ffff037224 */ /* 0x000fe200078e0a03 */
[----:B------:R-:W-:Y:S01]  /*b550*/  IABS R7, R6 ;  /* 0x0000000600077213 */ /* 0x000fe20000000000 */
[----:B---3--:R-:W-:Y:S01]  /*b560*/  IMAD.HI.U32 R200, R2, R4, RZ ;  /* 0x0000000402c87227 */ /* 0x008fe200078e00ff */
[----:B------:R-:W-:-:S03]  /*b570*/  @!P2 IADD3 R166, -R166, RZ, RZ ;  /* 0x000000ffa6a6a210 */ /* 0x000fc60007ffe1ff */
[----:B------:R-:W-:Y:S02]  /*b580*/  IMAD R178, R0, R3, R178 ;  /* 0x0000000300b27224 */ /* 0x000fe400078e02b2 */
[----:B------:R-:W-:Y:S01]  /*b590*/  IMAD.HI.U32 R12, R2, R251, RZ ;  /* 0x000000fb020c7227 */ /* 0x000fe200078e00ff */
[----:B------:R-:W-:-:S03]  /*b5a0*/  ISETP.GT.U32.AND P2, PT, R0, R172, PT ;  /* 0x000000ac0000720c */ /* 0x000fc60003f44070 */
[----:B------:R-:W-:-:S04]  /*b5b0*/  IMAD.HI.U32 R3, R2, R5, RZ ;  /* 0x0000000502037227 */ /* 0x000fc800078e00ff */
[----:B------:R-:W-:-:S04]  /*b5c0*/  IMAD.HI.U32 R2, R2, R7, RZ ;  /* 0x0000000702027227 */ /* 0x000fc800078e00ff */
[----:B------:R-:W-:Y:S01]  /*b5d0*/  @!P1 IMAD.MOV R167, RZ, RZ, -R167 ;  /* 0x000000ffffa79224 */ /* 0x000fe200078e0aa7 */
[----:B------:R-:W-:Y:S01]  /*b5e0*/  ISETP.GT.U32.AND P1, PT, R0, R173, PT ;  /* 0x000000ad0000720c */ /* 0x000fe20003f24070 */
[----:B------:R-:W-:Y:S01]  /*b5f0*/  @!P4 IMAD.IADD R180, R180, 0x1, -R0 ;  /* 0x00000001b4b4c824 */ /* 0x000fe200078e0a00 */
[C---:B------:R-:W-:Y:S01]  /*b600*/  ISETP.GT.U32.AND P4, PT, R0.reuse, R174, PT ;  /* 0x000000ae0000720c */ /* 0x040fe20003f84070 */
[----:B------:R-:W-:Y:S01]  /*b610*/  @!P5 IMAD.MOV R168, RZ, RZ, -R168 ;  /* 0x000000ffffa8d224 */ /* 0x000fe200078e0aa8 */
[----:B------:R-:W-:Y:S01]  /*b620*/  ISETP.GT.U32.AND P5, PT, R0, R175, PT ;  /* 0x000000af0000720c */ /* 0x000fe20003fa4070 */
[----:B------:R-:W-:Y:S02]  /*b630*/  IMAD.MOV R3, RZ, RZ, -R3 ;  /* 0x000000ffff037224 */ /* 0x000fe400078e0a03 */
[----:B------:R-:W-:Y:S02]  /*b640*/  IMAD.MOV R2, RZ, RZ, -R2 ;  /* 0x000000ffff027224 */ /* 0x000fe400078e0a02 */
[----:B------:R-:W-:-:S02]  /*b650*/  IMAD.MOV R12, RZ, RZ, -R12 ;  /* 0x000000ffff0c7224 */ /* 0x000fc400078e0a0c */
[----:B------:R-:W-:Y:S02]  /*b660*/  IMAD.MOV R200, RZ, RZ, -R200 ;  /* 0x000000ffffc87224 */ /* 0x000fe400078e0ac8 */
[C---:B------:R-:W-:Y:S02]  /*b670*/  IMAD R5, R0.reuse, R3, R5 ;  /* 0x0000000300057224 */ /* 0x040fe400078e0205 */
[C---:B------:R-:W-:Y:S02]  /*b680*/  IMAD R7, R0.reuse, R2, R7 ;  /* 0x0000000200077224 */ /* 0x040fe400078e0207 */
[----:B------:R-:W1:Y:S01]  /*b690*/  LDC.64 R2, c[0x0][0x238] ;  /* 0x00008e00ff027b82 */ /* 0x000e620000000a00 */
[C---:B------:R-:W-:Y:S02]  /*b6a0*/  IMAD R251, R0.reuse, R12, R251 ;  /* 0x0000000c00fb7224 */ /* 0x040fe400078e02fb */
[C---:B------:R-:W-:Y:S02]  /*b6b0*/  IMAD R4, R0.reuse, R200, R4 ;  /* 0x000000c800047224 */ /* 0x040fe400078e0204 */
[----:B------:R-:W-:Y:S01]  /*b6c0*/  @!P3 IMAD.MOV R170, RZ, RZ, -R170 ;  /* 0x000000ffffaab224 */ /* 0x000fe200078e0aaa */
[C---:B------:R-:W-:Y:S01]  /*b6d0*/  ISETP.GT.U32.AND P3, PT, R0.reuse, R176, PT ;  /* 0x000000b00000720c */ /* 0x040fe20003f64070 */
[----:B------:R-:W-:Y:S01]  /*b6e0*/  @!P0 IMAD.MOV R171, RZ, RZ, -R171 ;  /* 0x000000ffffab8224 */ /* 0x000fe200078e0aab */
[----:B------:R-:W-:Y:S01]  /*b6f0*/  ISETP.GT.U32.AND P0, PT, R0, R177, PT ;  /* 0x000000b10000720c */ /* 0x000fe20003f04070 */
[--C-:B------:R-:W-:Y:S01]  /*b700*/  @!P2 IMAD.IADD R172, R172, 0x1, -R0.reuse ;  /* 0x00000001acaca824 */ /* 0x100fe200078e0a00 */
[----:B------:R-:W-:Y:S01]  /*b710*/  ISETP.GT.U32.AND P2, PT, R0, R178, PT ;  /* 0x000000b20000720c */ /* 0x000fe20003f44070 */
[--C-:B------:R-:W-:Y:S01]  /*b720*/  @!P4 IMAD.IADD R174, R174, 0x1, -R0.reuse ;  /* 0x00000001aeaec824 */ /* 0x100fe200078e0a00 */
[----:B------:R-:W-:Y:S01]  /*b730*/  @!P1 IADD3 R173, R173, -R0, RZ ;  /* 0x80000000adad9210 */ /* 0x000fe20007ffe0ff */
[--C-:B------:R-:W-:Y:S01]  /*b740*/  @!P5 IMAD.IADD R175, R175, 0x1, -R0.reuse ;  /* 0x00000001afafd824 */ /* 0x100fe200078e0a00 */
[C---:B------:R-:W-:Y:S01]  /*b750*/  ISETP.GT.U32.AND P1, PT, R0.reuse, R251, PT ;  /* 0x000000fb0000720c */ /* 0x040fe20003f24070 */
[----:B------:R-:W2:Y:S01]  /*b760*/  LDL.LU R200, [R1+0x1890] ;  /* 0x0018900001c87983 */ /* 0x000ea20000300800 */
[C---:B------:R-:W-:Y:S01]  /*b770*/  ISETP.GT.U32.AND P4, PT, R0.reuse, R4, PT ;  /* 0x000000040000720c */ /* 0x040fe20003f84070 */
[----:B------:R-:W-:Y:S01]  /*b780*/  @!P6 IMAD.MOV R169, RZ, RZ, -R169 ;  /* 0x000000ffffa9e224 */ /* 0x000fe200078e0aa9 */
[----:B------:R-:W-:Y:S01]  /*b790*/  ISETP.GT.U32.AND P5, PT, R0, R5, PT ;  /* 0x000000050000720c */ /* 0x000fe20003fa4070 */
[--C-:B------:R-:W-:Y:S01]  /*b7a0*/  @!P3 IMAD.IADD R176, R176, 0x1, -R0.reuse ;  /* 0x00000001b0b0b824 */ /* 0x100fe200078e0a00 */
[----:B------:R-:W-:Y:S01]  /*b7b0*/  ISETP.GE.AND P3, PT, R199, RZ, PT ;  /* 0x000000ffc700720c */ /* 0x000fe20003f66270 */
[--C-:B------:R-:W-:Y:S01]  /*b7c0*/  @!P0 IMAD.IADD R177, R177, 0x1, -R0.reuse ;  /* 0x00000001b1b18824 */ /* 0x100fe200078e0a00 */
[----:B------:R-:W3:Y:S01]  /*b7d0*/  LDL.LU R199, [R1+0x188c] ;  /* 0x00188c0001c77983 */ /* 0x000ee20000300800 */
[----:B------:R-:W-:Y:S01]  /*b7e0*/  ISETP.GE.AND P0, PT, R198, RZ, PT ;  /* 0x000000ffc600720c */ /* 0x000fe20003f06270 */
[----:B------:R-:W-:Y:S01]  /*b7f0*/  @!P2 IMAD.IADD R178, R178, 0x1, -R0 ;  /* 0x00000001b2b2a824 */ /* 0x000fe200078e0a00 */
[----:B------:R-:W-:Y:S01]  /*b800*/  ISETP.GE.AND P2, PT, R197, RZ, PT ;  /* 0x000000ffc500720c */ /* 0x000fe20003f46270 */
[----:B------:R-:W4:Y:S01]  /*b810*/  LDL.LU R198, [R1+0x1888] ;  /* 0x0018880001c67983 */ /* 0x000f220000300800 */
[----:B------:R-:W-:-:S02]  /*b820*/  @!P1 IADD3 R251, R251, -R0, RZ ;  /* 0x80000000fbfb9210 */ /* 0x000fc40007ffe0ff */
[----:B------:R-:W-:Y:S01]  /*b830*/  ISETP.GE.AND P1, PT, R196, RZ, PT ;  /* 0x000000ffc400720c */ /* 0x000fe20003f26270 */
[----:B------:R-:W2:Y:S01]  /*b840*/  LDL.LU R197, [R1+0x1884] ;  /* 0x0018840001c57983 */ /* 0x000ea20000300800 */
[--C-:B------:R-:W-:Y:S01]  /*b850*/  @!P4 IMAD.IADD R4, R4, 0x1, -R0.reuse ;  /* 0x000000010404c824 */ /* 0x100fe200078e0a00 */
[----:B------:R-:W-:Y:S01]  /*b860*/  ISETP.GE.AND P4, PT, R195, RZ, PT ;  /* 0x000000ffc300720c */ /* 0x000fe20003f86270 */
[--C-:B------:R-:W-:Y:S01]  /*b870*/  @!P5 IMAD.IADD R5, R5, 0x1, -R0.reuse ;  /* 0x000000010505d824 */ /* 0x100fe200078e0a00 */
[----:B------:R-:W3:Y:S01]  /*b880*/  LDL.LU R196, [R1+0x1880] ;  /* 0x0018800001c47983 */ /* 0x000ee20000300800 */
[----:B------:R-:W-:Y:S02]  /*b890*/  ISETP.GE.AND P5, PT, R185, RZ, PT ;  /* 0x000000ffb900720c */ /* 0x000fe40003fa6270 */
[----:B------:R-:W-:Y:S01]  /*b8a0*/  ISETP.GT.U32.AND P6, PT, R0, R180, PT ;  /* 0x000000b40000720c */ /* 0x000fe20003fc4070 */
[----:B------:R-:W4:Y:S04]  /*b8b0*/  LDL.LU R195, [R1+0x187c] ;  /* 0x00187c0001c37983 */ /* 0x000f280000300800 */
[----:B------:R-:W2:Y:S04]  /*b8c0*/  LDL R185, [R1+0x17ec] ;  /* 0x0017ec0001b97983 */ /* 0x000ea80000100800 */
[----:B-1----:R1:W-:Y:S04]  /*b8d0*/  STL [R1+0x1850], R2 ;  /* 0x0018500201007387 */ /* 0x0023e80000100800 */
[----:B-1----:R-:W3:Y:S01]  /*b8e0*/  LDL.LU R2, [R1+0x44] ;  /* 0x0000440001027983 */ /* 0x002ee20000300800 */
[----:B------:R-:W-:Y:S01]  /*b8f0*/  @!P6 IMAD.IADD R180, R180, 0x1, -R0 ;  /* 0x00000001b4b4e824 */ /* 0x000fe200078e0a00 */
[----:B------:R-:W-:Y:S01]  /*b900*/  ISETP.GT.U32.AND P6, PT, R0, R7, PT ;  /* 0x000000070000720c */ /* 0x000fe20003fc4070 */
[----:B------:R-:W-:Y:S01]  /*b910*/  @!P3 IMAD.MOV R172, RZ, RZ, -R172 ;  /* 0x000000ffffacb224 */ /* 0x000fe200078e0aac */
[----:B------:R-:W-:Y:S01]  /*b920*/  @!P2 IADD3 R174, -R174, RZ, RZ ;  /* 0x000000ffaeaea210 */ /* 0x000fe20007ffe1ff */
[----:B------:R-:W-:Y:S01]  /*b930*/  @!P0 IMAD.MOV R173, RZ, RZ, -R173 ;  /* 0x000000ffffad8224 */ /* 0x000fe200078e0aad */
[C---:B------:R-:W-:Y:S01]  /*b940*/  ISETP.GT.U32.AND P3, PT, R0.reuse, R177, PT ;  /* 0x000000b10000720c */ /* 0x040fe20003f64070 */
[----:B------:R-:W-:Y:S01]  /*b950*/  @!P1 IMAD.MOV R175, RZ, RZ, -R175 ;  /* 0x000000ffffaf9224 */ /* 0x000fe200078e0aaf */
[C---:B------:R-:W-:Y:S01]  /*b960*/  ISETP.GT.U32.AND P0, PT, R0.reuse, R178, PT ;  /* 0x000000b20000720c */ /* 0x040fe20003f04070 */
[----:B------:R-:W-:Y:S01]  /*b970*/  @!P4 IMAD.MOV R176, RZ, RZ, -R176 ;  /* 0x000000ffffb0c224 */ /* 0x000fe200078e0ab0 */
[----:B------:R-:W-:-:S05]  /*b980*/  ISETP.GT.U32.AND P2, PT, R0, R251, PT ;  /* 0x000000fb0000720c */ /* 0x000fca0003f44070 */
[--C-:B------:R-:W-:Y:S01]  /*b990*/  @!P6 IMAD.IADD R7, R7, 0x1, -R0.reuse ;  /* 0x000000010707e824 */ /* 0x100fe200078e0a00 */
[C---:B------:R-:W-:Y:S01]  /*b9a0*/  ISETP.GT.U32.AND P1, PT, R0.reuse, R4, PT ;  /* 0x000000040000720c */ /* 0x040fe20003f24070 */
[----:B------:R-:W1:Y:S01]  /*b9b0*/  S2R R12, SR_TID.X ;  /* 0x00000000000c7919 */ /* 0x000e620000002100 */
[C---:B------:R-:W-:Y:S02]  /*b9c0*/  ISETP.GT.U32.AND P4, PT, R0.reuse, R5, PT ;  /* 0x000000050000720c */ /* 0x040fe40003f84070 */
[----:B------:R-:W-:Y:S01]  /*b9d0*/  ISETP.GT.U32.AND P6, PT, R0, R7, PT ;  /* 0x000000070000720c */ /* 0x000fe20003fc4070 */
[--C-:B------:R-:W-:Y:S02]  /*b9e0*/  @!P3 IMAD.IADD R177, R177, 0x1, -R0.reuse ;  /* 0x00000001b1b1b824 */ /* 0x100fe400078e0a00 */
[--C-:B------:R-:W-:Y:S02]  /*b9f0*/  @!P0 IMAD.IADD R178, R178, 0x1, -R0.reuse ;  /* 0x00000001b2b28824 */ /* 0x100fe400078e0a00 */
[----:B------:R-:W-:-:S04]  /*ba00*/  @!P2 IMAD.IADD R251, R251, 0x1, -R0 ;  /* 0x00000001fbfba824 */ /* 0x000fc800078e0a00 */
[----:B------:R-:W-:Y:S02]  /*ba10*/  @!P1 IADD3 R4, R4, -R0, RZ ;  /* 0x8000000004049210 */ /* 0x000fe40007ffe0ff */
[--C-:B------:R-:W-:Y:S02]  /*ba20*/  @!P4 IMAD.IADD R5, R5, 0x1, -R0.reuse ;  /* 0x000000010505c824 */ /* 0x100fe400078e0a00 */
[----:B------:R-:W-:Y:S02]  /*ba30*/  @!P6 IMAD.IADD R7, R7, 0x1, -R0 ;  /* 0x000000010707e824 */ /* 0x000fe400078e0a00 */
[----:B------:R-:W1:Y:S01]  /*ba40*/  S2R R0, SR_TID.X ;  /* 0x0000000000007919 */ /* 0x000e620000002100 */
[----:B------:R-:W-:Y:S01]  /*ba50*/  @!P5 IMAD.MOV R180, RZ, RZ, -R180 ;  /* 0x000000ffffb4d224 */ /* 0x000fe200078e0ab4 */
[----:B------:R-:W-:Y:S01]  /*ba60*/  ISETP.GE.AND P5, PT, R194, RZ, PT ;  /* 0x000000ffc200720c */ /* 0x000fe20003fa6270 */
[----:B-1----:R-:W-:Y:S01]  /*ba70*/  IMAD.SHL.U32 R12, R12, 0x400, RZ ;  /* 0x000004000c0c7824 */ /* 0x002fe200078e00ff */
[----:B------:R-:W-:-:S02]  /*ba80*/  ISETP.GE.AND P0, PT, R179, RZ, PT ;  /* 0x000000ffb300720c */ /* 0x000fc40003f06270 */
[----:B------:R-:W-:Y:S02]  /*ba90*/  ISETP.GE.AND P3, PT, R193, RZ, PT ;  /* 0x000000ffc100720c */ /* 0x000fe40003f66270 */
[----:B------:R-:W-:Y:S02]  /*baa0*/  ISETP.GE.AND P2, PT, R192, RZ, PT ;  /* 0x000000ffc000720c */ /* 0x000fe40003f46270 */
[----:B------:R-:W-:Y:S02]  /*bab0*/  ISETP.GE.AND P1, PT, R252, RZ, PT ;  /* 0x000000fffc00720c */ /* 0x000fe40003f26270 */
[----:B------:R-:W-:Y:S02]  /*bac0*/  ISETP.GE.AND P4, PT, R6, RZ, PT ;  /* 0x000000ff0600720c */ /* 0x000fe40003f86270 */
[----:B------:R-:W-:-:S05]  /*bad0*/  LOP3.LUT R0, R0, 0x3f, RZ, 0xc0, !PT ;  /* 0x0000003f00007812 */ /* 0x000fca00078ec0ff */
[----:B------:R-:W-:Y:S01]  /*bae0*/  IMAD R0, R0, R3, RZ ;  /* 0x0000000300007224 */ /* 0x000fe200078e02ff */
[----:B---3--:R-:W-:-:S05]  /*baf0*/  LOP3.LUT R12, R2, 0x8000, R12, 0xf8, !PT ;  /* 0x00008000020c7812 */ /* 0x008fca00078ef80c */
[----:B------:R1:W-:Y:S04]  /*bb00*/  STL [R1+0x1854], R12 ;  /* 0x0018540c01007387 */ /* 0x0003e80000100800 */
[----:B------:R-:W3:Y:S04]  /*bb10*/  LDL.LU R194, [R1+0x1878] ;  /* 0x0018780001c27983 */ /* 0x000ee80000300800 */
[----:B------:R-:W4:Y:S04]  /*bb20*/  LDL R179, [R1+0xff0] ;  /* 0x000ff00001b37983 */ /* 0x000f280000100800 */
[----:B------:R-:W3:Y:S04]  /*bb30*/  LDL.LU R193, [R1+0x20] ;  /* 0x0000200001c17983 */ /* 0x000ee80000300800 */
[----:B------:R-:W3:Y:S04]  /*bb40*/  LDL.LU R192, [R1+0x1c] ;  /* 0x00001c0001c07983 */ /* 0x000ee80000300800 */
[----:B------:R-:W3:Y:S04]  /*bb50*/  LDL.LU R252, [R1+0x18] ;  /* 0x0000180001fc7983 */ /* 0x000ee80000300800 */
[----:B------:R-:W3:Y:S04]  /*bb60*/  LDL.LU R6, [R1+0x14] ;  /* 0x0000140001067983 */ /* 0x000ee80000300800 */
[----:B-1----:R-:W3:Y:S04]  /*bb70*/  LDL.LU R12, [R1+0xc] ;  /* 0x00000c00010c7983 */ /* 0x002ee80000300800 */
[----:B------:R-:W3:Y:S04]  /*bb80*/  LDL.LU R2, [R1+0x8] ;  /* 0x0000080001027983 */ /* 0x000ee80000300800 */
[----:B------:R-:W4:Y:S01]  /*bb90*/  LDL R3, [R1+0x17e8] ;  /* 0x0017e80001037983 */ /* 0x000f220000100800 */
[----:B------:R-:W-:-:S02]  /*bba0*/  @!P3 IMAD.MOV R178, RZ, RZ, -R178 ;  /* 0x000000ffffb2b224 */ /* 0x000fc400078e0ab2 */
[----:B------:R-:W-:Y:S01]  /*bbb0*/  @!P5 IMAD.MOV R177, RZ, RZ, -R177 ;  /* 0x000000ffffb1d224 */ /* 0x000fe200078e0ab1 */
[----:B--2---:R-:W-:Y:S01]  /*bbc0*/  ISETP.NE.AND P5, PT, R185, RZ, PT ;  /* 0x000000ffb900720c */ /* 0x004fe20003fa5270 */
[----:B------:R1:W-:Y:S01]  /*bbd0*/  STL [R1+0x28], R0 ;  /* 0x0000280001007387 */ /* 0x0003e20000100800 */
[----:B----4-:R-:W-:Y:S02]  /*bbe0*/  ISETP.NE.AND P3, PT, R3, RZ, PT ;  /* 0x000000ff0300720c */ /* 0x010fe40003f65270 */
[----:B------:R-:W-:Y:S02]  /*bbf0*/  LOP3.LUT R3, RZ, R185, RZ, 0x33, !PT ;  /* 0x000000b9ff037212 */ /* 0x000fe400078e33ff */
[----:B------:R-:W2:Y:S01]  /*bc00*/  LDL.LU R185, [R1+0x1874] ;  /* 0x0018740001b97983 */ /* 0x000ea20000300800 */
[----:B------:R-:W-:Y:S01]  /*bc10*/  @!P0 IMAD.MOV R251, RZ, RZ, -R251 ;  /* 0x000000fffffb8224 */ /* 0x000fe200078e0afb */
[----:B-1----:R-:W-:Y:S02]  /*bc20*/  LEA R0, P0, R0, UR8, 0x2 ;  /* 0x0000000800007c11 */ /* 0x002fe4000f8010ff */
[----:B------:R-:W-:-:S03]  /*bc30*/  ISETP.GE.AND P6, PT, R179, RZ, PT ;  /* 0x000000ffb300720c */ /* 0x000fc60003fc6270 */
[----:B------:R1:W-:Y:S04]  /*bc40*/  STL [R1+0x1858], R0 ;  /* 0x0018580001007387 */ /* 0x0003e80000100800 */
[----:B-1----:R-:W4:Y:S04]  /*bc50*/  LDL.LU R0, [R1+0x10] ;  /* 0x0000100001007983 */ /* 0x002f280000300800 */
[----:B------:R-:W4:Y:S01]  /*bc60*/  LDL.LU R179, [R1+0x1870] ;  /* 0x0018700001b37983 */ /* 0x000f220000300800 */
[----:B--2---:R-:W-:-:S05]  /*bc70*/  SEL R185, R3, R185, !P5 ;  /* 0x000000b903b97207 */ /* 0x004fca0006800000 */
[----:B------:R1:W-:Y:S04]  /*bc80*/  STL [R1+0x24], R185 ;  /* 0x000024b901007387 */ /* 0x0003e80000100800 */
[----:B-1----:R-:W2:Y:S01]  /*bc90*/  LDL.LU R185, [R1+0x186c] ;  /* 0x00186c0001b97983 */ /* 0x002ea20000300800 */
[C---:B---3--:R-:W-:Y:S02]  /*bca0*/  SEL R193, R3.reuse, R193, !P5 ;  /* 0x000000c103c17207 */ /* 0x048fe40006800000 */
[C---:B------:R-:W-:Y:S02]  /*bcb0*/  SEL R192, R3.reuse, R192, !P5 ;  /* 0x000000c003c07207 */ /* 0x040fe40006800000 */
[C---:B------:R-:W-:Y:S02]  /*bcc0*/  SEL R252, R3.reuse, R252, !P5 ;  /* 0x000000fc03fc7207 */ /* 0x040fe40006800000 */
[----:B------:R-:W-:-:S02]  /*bcd0*/  SEL R6, R3, R6, !P5 ;  /* 0x0000000603067207 */ /* 0x000fc40006800000 */
[C---:B------:R-:W-:Y:S02]  /*bce0*/  SEL R187, R3.reuse, R187, !P5 ;  /* 0x000000bb03bb7207 */ /* 0x040fe40006800000 */
[C---:B------:R-:W-:Y:S02]  /*bcf0*/  SEL R9, R3.reuse, R9, !P5 ;  /* 0x0000000903097207 */ /* 0x040fe40006800000 */
[----:B--2---:R-:W-:-:S05]  /*bd00*/  SEL R185, R3, R185, !P5 ;  /* 0x000000b903b97207 */ /* 0x004fca0006800000 */
[----:B------:R1:W-:Y:S04]  /*bd10*/  STL [R1+0x340], R185 ;  /* 0x000340b901007387 */ /* 0x0003e80000100800 */
[----:B-1----:R-:W2:Y:S04]  /*bd20*/  LDL.LU R185, [R1] ;  /* 0x0000000001b97983 */ /* 0x002ea80000300800 */
[----:B------:R1:W-:Y:S04]  /*bd30*/  STL [R1+0x20], R193 ;  /* 0x000020c101007387 */ /* 0x0003e80000100800 */
[----:B-1----:R-:W3:Y:S04]  /*bd40*/  LDL.LU R193, [R1+0x1868] ;  /* 0x0018680001c17983 */ /* 0x002ee80000300800 */
[----:B------:R1:W-:Y:S04]  /*bd50*/  STL [R1+0x1c], R192 ;  /* 0x00001cc001007387 */ /* 0x0003e80000100800 */
[----:B-1----:R-:W3:Y:S04]  /*bd60*/  LDL.LU R192, [R1+0x1864] ;  /* 0x0018640001c07983 */ /* 0x002ee80000300800 */
[----:B------:R1:W-:Y:S04]  /*bd70*/  STL [R1+0x18], R252 ;  /* 0x000018fc01007387 */ /* 0x0003e80000100800 */
[----:B-1----:R-:W3:Y:S04]  /*bd80*/  LDL.LU R252, [R1+0x1860] ;  /* 0x0018600001fc7983 */ /* 0x002ee80000300800 */
[----:B------:R1:W-:Y:S04]  /*bd90*/  STL [R1+0x14], R6 ;  /* 0x0000140601007387 */ /* 0x0003e80000100800 */
[----:B-1----:R-:W2:Y:S04]  /*bda0*/  LDL.LU R6, [R1+0x185c] ;  /* 0x00185c0001067983 */ /* 0x002ea80000300800 */
[----:B------:R1:W-:Y:S02]  /*bdb0*/  STL [R1+0x33c], R187 ;  /* 0x00033cbb01007387 */ /* 0x0003e40000100800 */
[----:B-1----:R-:W-:-:S02]  /*bdc0*/  SEL R187, R3, R8, !P5 ;  /* 0x0000000803bb7207 */ /* 0x002fc40006800000 */
[C---:B------:R-:W-:Y:S02]  /*bdd0*/  SEL R8, R3.reuse, R10, !P5 ;  /* 0x0000000a03087207 */ /* 0x040fe40006800000 */
[C---:B------:R-:W-:Y:S01]  /*bde0*/  SEL R10, R3.reuse, R11, !P5 ;  /* 0x0000000b030a7207 */ /* 0x040fe20006800000 */
[----:B------:R-:W-:Y:S04]  /*bdf0*/  STL [R1+0x338], R187 ;  /* 0x000338bb01007387 */ /* 0x000fe80000100800 */
[----:B------:R1:W-:Y:S04]  /*be00*/  STL [R1+0x334], R9 ;  /* 0x0003340901007387 */ /* 0x0003e80000100800 */
[----:B------:R4:W-:Y:S04]  /*be10*/  STL [R1+0x330], R8 ;  /* 0x0003300801007387 */ /* 0x0009e80000100800 */
[----:B------:R4:W-:Y:S01]  /*be20*/  STL [R1+0x32c], R10 ;  /* 0x00032c0a01007387 */ /* 0x0009e20000100800 */
[----:B-1----:R-:W-:-:S02]  /*be30*/  SEL R9, R3, R13, !P5 ;  /* 0x0000000d03097207 */ /* 0x002fc40006800000 */
[----:B----4-:R-:W-:-:S03]  /*be40*/  SEL R8, R3, R14, !P5 ;  /* 0x0000000e03087207 */ /* 0x010fc60006800000 */
[----:B------:R1:W-:Y:S01]  /*be50*/  STL [R1+0x328], R9 ;  /* 0x0003280901007387 */ /* 0x0003e20000100800 */
[----:B------:R-:W-:-:S03]  /*be60*/  SEL R10, R3, R15, !P5 ;  /* 0x0000000f030a7207 */ /* 0x000fc60006800000 */
[----:B------:R4:W-:Y:S04]  /*be70*/  STL [R1+0x324], R8 ;  /* 0x0003240801007387 */ /* 0x0009e80000100800 */
[----:B------:R4:W-:Y:S01]  /*be80*/  STL [R1+0x320], R10 ;  /* 0x0003200a01007387 */ /* 0x0009e20000100800 */
[C---:B-1----:R-:W-:Y:S02]  /*be90*/  SEL R9, R3.reuse, R16, !P5 ;  /* 0x0000001003097207 */ /* 0x042fe40006800000 */
        /* <DEDUP_REMOVED lines=86> */
[----:B---3--:R-:W-:-:S03]  /*c400*/  SEL R10, R3, R60, !P5 ;  /* 0x0000003c030a7207 */ /* 0x008fc60006800000 */
[----:B------:R3:W-:Y:S04]  /*c410*/  STL [R1+0x270], R8 ;  /* 0x0002700801007387 */ /* 0x0007e80000100800 */
[----:B------:R4:W-:Y:S01]  /*c420*/  STL [R1+0x26c], R10 ;  /* 0x00026c0a01007387 */ /* 0x0009e20000100800 */
[C---:B-1----:R-:W-:Y:S02]  /*c430*/  SEL R9, R3.reuse, R61, !P5 ;  /* 0x0000003d03097207 */ /* 0x042fe40006800000 */
[----:B---3--:R-:W-:-:S03]  /*c440*/  SEL R8, R3, R62, !P5 ;  /* 0x0000003e03087207 */ /* 0x008fc60006800000 */
[----:B------:R1:W-:Y:S01]  /*c450*/  STL [R1+0x268], R9 ;  /* 0x0002680901007387 */ /* 0x0003e20000100800 */
[----:B----4-:R-:W-:-:S03]  /*c460*/  SEL R10, R3, R64, !P5 ;  /* 0x00000040030a7207 */ /* 0x010fc60006800000 */
        /* <DEDUP_REMOVED lines=86> */
[----:B-1----:R-:W-:-:S03]  /*c9d0*/  SEL R9, R3, R107, !P5 ;  /* 0x0000006b03097207 */ /* 0x002fc60006800000 */
[----:B------:R-:W2:Y:S01]  /*c9e0*/  LDL R15, [R1+0x17e8] ;  /* 0x0017e800010f7983 */ /* 0x000ea20000100800 */
[----:B---3--:R-:W-:-:S03]  /*c9f0*/  SEL R8, R3, R108, !P5 ;  /* 0x0000006c03087207 */ /* 0x008fc60006800000 */
[----:B------:R1:W-:Y:S04]  /*ca00*/  STL [R1+0x1b4], R9 ;  /* 0x0001b40901007387 */ /* 0x0003e80000100800 */
[----:B------:R-:W3:Y:S04]  /*ca10*/  LDL.LU R14, [R1+0x28] ;  /* 0x00002800010e7983 */ /* 0x000ee80000300800 */
[----:B------:R1:W-:Y:S04]  /*ca20*/  STL [R1+0x1b0], R8 ;  /* 0x0001b00801007387 */ /* 0x0003e80000100800 */
[----:B------:R-:W3:Y:S04]  /*ca30*/  LDL.LU R13, [R1+0x24] ;  /* 0x00002400010d7983 */ /* 0x000ee80000300800 */
[----:B------:R-:W3:Y:S04]  /*ca40*/  LDL.LU R11, [R1+0x20] ;  /* 0x00002000010b7983 */ /* 0x000ee80000300800 */
[----:B----4-:R-:W4:Y:S04]  /*ca50*/  LDL.LU R10, [R1+0x1c] ;  /* 0x00001c00010a7983 */ /* 0x010f280000300800 */
[----:B-1----:R-:W4:Y:S04]  /*ca60*/  LDL.LU R9, [R1+0x18] ;  /* 0x0000180001097983 */ /* 0x002f280000300800 */
[----:B------:R-:W4:Y:S01]  /*ca70*/  LDL.LU R8, [R1+0x14] ;  /* 0x0000140001087983 */ /* 0x000f220000300800 */
[----:B------:R-:W-:Y:S01]  /*ca80*/  @!P6 IMAD.MOV R179, RZ, RZ, -R179 ;  /* 0x000000ffffb3e224 */ /* 0x000fe200078e0ab3 */
[----:B------:R-:W-:Y:S01]  /*ca90*/  @!P1 IADD3 R5, -R5, RZ, RZ ;  /* 0x000000ff05059210 */ /* 0x000fe20007ffe1ff */
[----:B------:R-:W-:-:S02]  /*caa0*/  @!P2 IMAD.MOV R4, RZ, RZ, -R4 ;  /* 0x000000ffff04a224 */ /* 0x000fc400078e0a04 */
[----:B------:R-:W-:Y:S01]  /*cab0*/  @!P4 IMAD.MOV R7, RZ, RZ, -R7 ;  /* 0x000000ffff07c224 */ /* 0x000fe200078e0a07 */
[C---:B------:R-:W-:Y:S02]  /*cac0*/  SEL R0, R3.reuse, R0, !P5 ;  /* 0x0000000003007207 */ /* 0x040fe40006800000 */
[C---:B------:R-:W-:Y:S02]  /*cad0*/  SEL R12, R3.reuse, R12, !P5 ;  /* 0x0000000c030c7207 */ /* 0x040fe40006800000 */
[C---:B------:R-:W-:Y:S02]  /*cae0*/  SEL R2, R3.reuse, R2, !P5 ;  /* 0x0000000203027207 */ /* 0x040fe40006800000 */
[C---:B--2---:R-:W-:Y:S02]  /*caf0*/  SEL R6, R3.reuse, R6, !P5 ;  /* 0x0000000603067207 */ /* 0x044fe40006800000 */
[C---:B------:R-:W-:Y:S02]  /*cb00*/  SEL R185, R3.reuse, R185, !P5 ;  /* 0x000000b903b97207 */ /* 0x040fe40006800000 */
[----:B------:R-:W-:-:S02]  /*cb10*/  SEL R252, R3, R252, !P5 ;  /* 0x000000fc03fc7207 */ /* 0x000fc40006800000 */
[C---:B------:R-:W-:Y:S02]  /*cb20*/  SEL R192, R3.reuse, R192, !P5 ;  /* 0x000000c003c07207 */ /* 0x040fe40006800000 */
[C---:B------:R-:W-:Y:S02]  /*cb30*/  SEL R193, R3.reuse, R193, !P5 ;  /* 0x000000c103c17207 */ /* 0x040fe40006800000 */
[C---:B------:R-:W-:Y:S02]  /*cb40*/  SEL R194, R3.reuse, R194, !P5 ;  /* 0x000000c203c27207 */ /* 0x040fe40006800000 */
[C---:B------:R-:W-:Y:S02]  /*cb50*/  SEL R195, R3.reuse, R195, !P5 ;  /* 0x000000c303c37207 */ /* 0x040fe40006800000 */
        /* <DEDUP_REMOVED lines=119> */
[----:B------:R-:W-:Y:S02]  /*d2d0*/  @!P3 LOP3.LUT R179, RZ, R15, RZ, 0x33, !PT ;  /* 0x0000000fffb3b212 */ /* 0x000fe400078e33ff */
[C---:B------:R-:W-:Y:S02]  /*d2e0*/  SEL R163, R3.reuse, R163, !P5 ;  /* 0x000000a303a37207 */ /* 0x040fe40006800000 */
[----:B------:R-:W-:Y:S01]  /*d2f0*/  SEL R164, R3, R164, !P5 ;  /* 0x000000a403a47207 */ /* 0x000fe20006800000 */
[----:B------:R-:W-:Y:S01]  /*d300*/  IMAD R179, R179, UR4, RZ ;  /* 0x00000004b3b37c24 */ /* 0x000fe2000f8e02ff */
[C---:B------:R-:W-:Y:S01]  /*d310*/  SEL R165, R3.reuse, R165, !P5 ;  /* 0x000000a503a57207 */ /* 0x040fe20006800000 */
[----:B------:R-:W-:Y:S01]  /*d320*/  ULDC UR4, c[0x0][0x240] ;  /* 0x0000900000047ab9 */ /* 0x000fe20000000800 */
        /* <DEDUP_REMOVED lines=17> */
[----:B------:R-:W-:Y:S02]  /*d440*/  SEL R62, R3, R7, !P5 ;  /* 0x00000007033e7207 */ /* 0x000fe40006800000 */
[----:B---3--:R-:W-:Y:S01]  /*d450*/  LEA.HI.X.SX32 R3, R14, UR9, 0x2, P0 ;  /* 0x000000090e037c11 */ /* 0x008fe200080f16ff */
[----:B------:R-:W-:-:S02]  /*d460*/  IMAD R14, R13, UR4, RZ ;  /* 0x000000040d0e7c24 */ /* 0x000fc4000f8e02ff */
[----:B------:R-:W-:Y:S02]  /*d470*/  IMAD R13, R11, UR4, RZ ;  /* 0x000000040b0d7c24 */ /* 0x000fe4000f8e02ff */
[----:B----4-:R-:W-:Y:S02]  /*d480*/  IMAD R11, R10, UR4, RZ ;  /* 0x000000040a0b7c24 */ /* 0x010fe4000f8e02ff */
[----:B------:R-:W-:Y:S02]  /*d490*/  IMAD R10, R9, UR4, RZ ;  /* 0x00000004090a7c24 */ /* 0x000fe4000f8e02ff */
[----:B------:R-:W-:Y:S02]  /*d4a0*/  IMAD R9, R8, UR4, RZ ;  /* 0x0000000408097c24 */ /* 0x000fe4000f8e02ff */
[----:B------:R-:W-:Y:S02]  /*d4b0*/  IMAD R8, R0, UR4, RZ ;  /* 0x0000000400087c24 */ /* 0x000fe4000f8e02ff */
[----:B------:R-:W2:Y:S01]  /*d4c0*/  LDL.LU R0, [R1+0x1858] ;  /* 0x0018580001007983 */ /* 0x000ea20000300800 */
[----:B------:R-:W-:-:S02]  /*d4d0*/  IMAD R7, R12, UR4, RZ ;  /* 0x000000040c077c24 */ /* 0x000fc4000f8e02ff */
[----:B------:R-:W-:Y:S01]  /*d4e0*/  IMAD R5, R2, UR4, RZ ;  /* 0x0000000402057c24 */ /* 0x000fe2000f8e02ff */
[----:B------:R-:W3:Y:S01]  /*d4f0*/  LDL.LU R12, [R1+0x1854] ;  /* 0x00185400010c7983 */ /* 0x000ee20000300800 */
[----:B------:R-:W-:-:S03]  /*d500*/  IMAD R4, R6, UR4, RZ ;  /* 0x0000000406047c24 */ /* 0x000fc6000f8e02ff */
[----:B------:R-:W4:Y:S04]  /*d510*/  LDL.LU R2, [R1+0x1850] ;  /* 0x0018500001027983 */ /* 0x000f280000300800 */
[----:B------:R-:W3:Y:S01]  /*d520*/  LDL.LU R6, [R1+0x184c] ;  /* 0x00184c0001067983 */ /* 0x000ee20000300800 */
[----:B------:R-:W-:Y:S01]  /*d530*/  LEA R118, P1, R179, UR6, 0x2 ;  /* 0x00000006b3767c11 */ /* 0x000fe2000f8210ff */
[----:B------:R-:W-:Y:S02]  /*d540*/  IMAD R185, R185, UR4, RZ ;  /* 0x00000004b9b97c24 */ /* 0x000fe4000f8e02ff */
[----:B------:R-:W-:Y:S01]  /*d550*/  IMAD R252, R252, UR4, RZ ;  /* 0x00000004fcfc7c24 */ /* 0x000fe2000f8e02ff */
[----:B------:R-:W-:Y:S01]  /*d560*/  LEA.HI.X.SX32 R119, R179, UR7, 0x2, P1 ;  /* 0x00000007b3777c11 */ /* 0x000fe200088f16ff */
[----:B------:R-:W-:-:S02]  /*d570*/  IMAD R192, R192, UR4, RZ ;  /* 0x00000004c0c07c24 */ /* 0x000fc4000f8e02ff */
[----:B------:R-:W-:Y:S02]  /*d580*/  IMAD R194, R194, UR4, RZ ;  /* 0x00000004c2c27c24 */ /* 0x000fe4000f8e02ff */
[----:B------:R-:W-:Y:S02]  /*d590*/  IMAD R193, R193, UR4, RZ ;  /* 0x00000004c1c17c24 */ /* 0x000fe4000f8e02ff */
[----:B------:R-:W-:Y:S02]  /*d5a0*/  IMAD R195, R195, UR4, RZ ;  /* 0x00000004c3c37c24 */ /* 0x000fe4000f8e02ff */
[----:B------:R-:W-:Y:S02]  /*d5b0*/  IMAD R196, R196, UR4, RZ ;  /* 0x00000004c4c47c24 */ /* 0x000fe4000f8e02ff */
[----:B------:R-:W-:Y:S02]  /*d5c0*/  IMAD R197, R197, UR4, RZ ;  /* 0x00000004c5c57c24 */ /* 0x000fe4000f8e02ff */
        /* <DEDUP_REMOVED lines=61> */
[----:B------:R-:W-:Y:S01]  /*d9a0*/  IMAD R188, R188, UR4, RZ ;  /* 0x00000004bcbc7c24 */ /* 0x000fe2000f8e02ff */
[----:B--2---:R-:W-:-:S04]  /*d9b0*/  LEA R16, P0, R14, R0, 0x2 ;  /* 0x000000000e107211 */ /* 0x004fc800078010ff */
[----:B------:R-:W-:Y:S02]  /*d9c0*/  LEA.HI.X.SX32 R17, R14, R3, 0x2, P0 ;  /* 0x000000030e117211 */ /* 0x000fe400000f16ff */
[----:B------:R-:W-:-:S03]  /*d9d0*/  LEA R18, P5, R11, R0, 0x2 ;  /* 0x000000000b127211 */ /* 0x000fc600078a10ff */
[----:B------:R1:W-:Y:S01]  /*d9e0*/  STL.64 [R1+0x1a8], R16 ;  /* 0x0001a81001007387 */ /* 0x0003e20000100a00 */
[-C--:B------:R-:W-:Y:S02]  /*d9f0*/  LEA R20, P4, R10, R0.reuse, 0x2 ;  /* 0x000000000a147211 */ /* 0x080fe400078810ff */
[----:B------:R-:W-:Y:S02]  /*da00*/  LEA.HI.X.SX32 R19, R11, R3, 0x2, P5 ;  /* 0x000000030b137211 */ /* 0x000fe400028f16ff */
[-C--:B------:R-:W-:Y:S02]  /*da10*/  LEA R24, P3, R9, R0.reuse, 0x2 ;  /* 0x0000000009187211 */ /* 0x080fe400078610ff */
[----:B-1----:R-:W-:-:S04]  /*da20*/  LEA R16, P6, R13, R0, 0x2 ;  /* 0x000000000d107211 */ /* 0x002fc800078c10ff */
[-C--:B------:R-:W-:Y:S02]  /*da30*/  LEA.HI.X.SX32 R17, R13, R3.reuse, 0x2, P6 ;  /* 0x000000030d117211 */ /* 0x080fe400030f16ff */
[-C--:B------:R-:W-:Y:S02]  /*da40*/  LEA.HI.X.SX32 R21, R10, R3.reuse, 0x2, P4 ;  /* 0x000000030a157211 */ /* 0x080fe400020f16ff */
[-C--:B------:R-:W-:Y:S01]  /*da50*/  LEA R22, P2, R8, R0.reuse, 0x2 ;  /* 0x0000000008167211 */ /* 0x080fe200078410ff */
[----:B------:R1:W-:Y:S01]  /*da60*/  STL.64 [R1+0x1a0], R16 ;  /* 0x0001a01001007387 */ /* 0x0003e20000100a00 */
[-C--:B------:R-:W-:Y:S02]  /*da70*/  LEA R28, P1, R7, R0.reuse, 0x2 ;  /* 0x00000000071c7211 */ /* 0x080fe400078210ff */
[----:B------:R-:W-:Y:S01]  /*da80*/  LEA R26, P0, R5, R0, 0x2 ;  /* 0x00000000051a7211 */ /* 0x000fe200078010ff */
[----:B------:R2:W-:Y:S01]  /*da90*/  STL.64 [R1+0x198], R18 ;  /* 0x0001981201007387 */ /* 0x0005e20000100a00 */
[----:B------:R-:W-:-:S02]  /*daa0*/  LEA.HI.X.SX32 R25, R9, R3, 0x2, P3 ;  /* 0x0000000309197211 */ /* 0x000fc400018f16ff */
[-C--:B------:R-:W-:Y:S01]  /*dab0*/  LEA.HI.X.SX32 R23, R8, R3.reuse, 0x2, P2 ;  /* 0x0000000308177211 */ /* 0x080fe200010f16ff */
[----:B------:R4:W-:Y:S01]  /*dac0*/  STL.64 [R1+0x190], R20 ;  /* 0x0001901401007387 */ /* 0x0009e20000100a00 */
[-C--:B------:R-:W-:Y:S02]  /*dad0*/  LEA.HI.X.SX32 R29, R7, R3.reuse, 0x2, P1 ;  /* 0x00000003071d7211 */ /* 0x080fe400008f16ff */
[CC--:B-1----:R-:W-:Y:S02]  /*dae0*/  LEA R16, P6, R4.reuse, R0.reuse, 0x2 ;  /* 0x0000000004107211 */ /* 0x0c2fe400078c10ff */
[-C--:B--2---:R-:W-:Y:S02]  /*daf0*/  LEA R18, P5, R185, R0.reuse, 0x2 ;  /* 0x00000000b9127211 */ /* 0x084fe400078a10ff */
[-C--:B------:R-:W-:Y:S02]  /*db00*/  LEA.HI.X.SX32 R17, R4, R3.reuse, 0x2, P6 ;  /* 0x0000000304117211 */ /* 0x080fe400030f16ff */
[----:B----4-:R-:W-:Y:S01]  /*db10*/  LEA R20, P4, R252, R0, 0x2 ;  /* 0x00000000fc147211 */ /* 0x010fe200078810ff */
[----:B------:R1:W-:Y:S01]  /*db20*/  STL.64 [R1+0x188], R24 ;  /* 0x0001881801007387 */ /* 0x0003e20000100a00 */
[----:B------:R-:W-:-:S02]  /*db30*/  LEA.HI.X.SX32 R27, R5, R3, 0x2, P0 ;  /* 0x00000003051b7211 */ /* 0x000fc400000f16ff */
[-C--:B------:R-:W-:Y:S01]  /*db40*/  LEA.HI.X.SX32 R19, R185, R3.reuse, 0x2, P5 ;  /* 0x00000003b9137211 */ /* 0x080fe200028f16ff */
[----:B------:R2:W-:Y:S01]  /*db50*/  STL.64 [R1+0x180], R22 ;  /* 0x0001801601007387 */ /* 0x0005e20000100a00 */
[----:B------:R-:W-:Y:S02]  /*db60*/  LEA.HI.X.SX32 R21, R252, R3, 0x2, P4 ;  /* 0x00000003fc157211 */ /* 0x000fe400020f16ff */
[-C--:B------:R-:W-:Y:S01]  /*db70*/  LEA R10, P1, R194, R0.reuse, 0x2 ;  /* 0x00000000c20a7211 */ /* 0x080fe200078210ff */
[----:B------:R-:W-:Y:S01]  /*db80*/  STL.64 [R1+0x178], R28 ;  /* 0x0001781c01007387 */ /* 0x000fe20000100a00 */
[-C--:B------:R-:W-:Y:S02]  /*db90*/  LEA R14, P0, R195, R0.reuse, 0x2 ;  /* 0x00000000c30e7211 */ /* 0x080fe400078010ff */
[-C--:B-1----:R-:W-:Y:S01]  /*dba0*/  LEA R24, P3, R192, R0.reuse, 0x2 ;  /* 0x00000000c0187211 */ /* 0x082fe200078610ff */
[----:B------:R1:W-:Y:S01]  /*dbb0*/  STL.64 [R1+0x168], R16 ;  /* 0x0001681001007387 */ /* 0x0003e20000100a00 */
[----:B--2---:R-:W-:-:S03]  /*dbc0*/  LEA R22, P2, R193, R0, 0x2 ;  /* 0x00000000c1167211 */ /* 0x004fc600078410ff */
[----:B------:R-:W-:Y:S01]  /*dbd0*/  STL.64 [R1+0x170], R26 ;  /* 0x0001701a01007387 */ /* 0x000fe20000100a00 */
[-C--:B------:R-:W-:Y:S02]  /*dbe0*/  LEA.HI.X.SX32 R25, R192, R3.reuse, 0x2, P3 ;  /* 0x00000003c0197211 */ /* 0x080fe400018f16ff */
[-C--:B------:R-:W-:Y:S01]  /*dbf0*/  LEA.HI.X.SX32 R11, R194, R3.reuse, 0x2, P1 ;  /* 0x00000003c20b7211 */ /* 0x080fe200008f16ff */
[----:B------:R2:W-:Y:S01]  /*dc00*/  STL.64 [R1+0x160], R18 ;  /* 0x0001601201007387 */ /* 0x0005e20000100a00 */
[-C--:B------:R-:W-:Y:S02]  /*dc10*/  LEA.HI.X.SX32 R23, R193, R3.reuse, 0x2, P2 ;  /* 0x00000003c1177211 */ /* 0x080fe400010f16ff */
[-C--:B-1----:R-:W-:Y:S01]  /*dc20*/  LEA R16, P6, R196, R0.reuse, 0x2 ;  /* 0x00000000c4107211 */ /* 0x082fe200078c10ff */
[----:B------:R1:W-:Y:S01]  /*dc30*/  STL.64 [R1+0x158], R20 ;  /* 0x0001581401007387 */ /* 0x0003e20000100a00 */
[----:B------:R-:W-:Y:S02]  /*dc40*/  LEA R4, P3, R199, R0, 0x2 ;  /* 0x00000000c7047211 */ /* 0x000fe400078610ff */
[----:B------:R-:W-:-:S02]  /*dc50*/  LEA.HI.X.SX32 R15, R195, R3, 0x2, P0 ;  /* 0x00000003c30f7211 */ /* 0x000fc400000f16ff */
[CC--:B--2---:R-:W-:Y:S01]  /*dc60*/  LEA R18, P5, R197.reuse, R0.reuse, 0x2 ;  /* 0x00000000c5127211 */ /* 0x0c4fe200078a10ff */
[----:B------:R-:W-:Y:S01]  /*dc70*/  STL.64 [R1+0x150], R24 ;  /* 0x0001501801007387 */ /* 0x000fe20000100a00 */
[-C--:B------:R-:W-:Y:S02]  /*dc80*/  LEA.HI.X.SX32 R17, R196, R3.reuse, 0x2, P6 ;  /* 0x00000003c4117211 */ /* 0x080fe400030f16ff */
[CC--:B-1----:R-:W-:Y:S01]  /*dc90*/  LEA R20, P4, R198.reuse, R0.reuse, 0x2 ;  /* 0x00000000c6147211 */ /* 0x0c2fe200078810ff */
[----:B------:R1:W-:Y:S01]  /*dca0*/  STL.64 [R1+0x140], R10 ;  /* 0x0001400a01007387 */ /* 0x0003e20000100a00 */
[-C--:B------:R-:W-:Y:S02]  /*dcb0*/  LEA.HI.X.SX32 R19, R197, R3.reuse, 0x2, P5 ;  /* 0x00000003c5137211 */ /* 0x080fe400028f16ff */
[----:B------:R-:W-:Y:S01]  /*dcc0*/  LEA.HI.X.SX32 R21, R198, R3, 0x2, P4 ;  /* 0x00000003c6157211 */ /* 0x000fe200020f16ff */
[----:B------:R-:W-:Y:S01]  /*dcd0*/  STL.64 [R1+0x148], R22 ;  /* 0x0001481601007387 */ /* 0x000fe20000100a00 */
[----:B------:R-:W-:-:S02]  /*dce0*/  LEA R8, P2, R200, R0, 0x2 ;  /* 0x00000000c8087211 */ /* 0x000fc400078410ff */
[-C--:B------:R-:W-:Y:S01]  /*dcf0*/  LEA.HI.X.SX32 R5, R199, R3.reuse, 0x2, P3 ;  /* 0x00000003c7057211 */ /* 0x080fe200018f16ff */
[----:B------:R2:W-:Y:S01]  /*dd00*/  STL.64 [R1+0x138], R14 ;  /* 0x0001380e01007387 */ /* 0x0005e20000100a00 */
[----:B------:R-:W-:Y:S02]  /*dd10*/  LEA.HI.X.SX32 R9, R200, R3, 0x2, P2 ;  /* 0x00000003c8097211 */ /* 0x000fe400010f16ff */
[-C--:B-1----:R-:W-:Y:S01]  /*dd20*/  LEA R10, P1, R201, R0.reuse, 0x2 ;  /* 0x00000000c90a7211 */ /* 0x082fe200078210ff */
[----:B------:R1:W-:Y:S04]  /*dd30*/  STL.64 [R1+0x130], R16 ;  /* 0x0001301001007387 */ /* 0x0003e80000100a00 */
[----:B------:R4:W-:Y:S01]  /*dd40*/  STL.64 [R1+0x128], R18 ;  /* 0x0001281201007387 */ /* 0x0009e20000100a00 */
[----:B--2---:R-:W-:-:S03]  /*dd50*/  LEA R14, P0, R202, R0, 0x2 ;  /* 0x00000000ca0e7211 */ /* 0x004fc600078010ff */
[----:B------:R2:W-:Y:S01]  /*dd60*/  STL.64 [R1+0x120], R20 ;  /* 0x0001201401007387 */ /* 0x0005e20000100a00 */
[-C--:B------:R-:W-:Y:S02]  /*dd70*/  LEA.HI.X.SX32 R11, R201, R3.reuse, 0x2, P1 ;  /* 0x00000003c90b7211 */ /* 0x080fe400008f16ff */
[CC--:B-1----:R-:W-:Y:S01]  /*dd80*/  LEA R16, P6, R203.reuse, R0.reuse, 0x2 ;  /* 0x00000000cb107211 */ /* 0x0c2fe200078c10ff */
[----:B------:R1:W-:Y:S01]  /*dd90*/  STL.64 [R1+0x118], R4 ;  /* 0x0001180401007387 */ /* 0x0003e20000100a00 */
[-C--:B------:R-:W-:Y:S02]  /*dda0*/  LEA.HI.X.SX32 R15, R202, R3.reuse, 0x2, P0 ;  /* 0x00000003ca0f7211 */ /* 0x080fe400000f16ff */
[CC--:B----4-:R-:W-:Y:S02]  /*ddb0*/  LEA R18, P5, R204.reuse, R0.reuse, 0x2 ;  /* 0x00000000cc127211 */ /* 0x0d0fe400078a10ff */
[-C--:B------:R-:W-:Y:S02]  /*ddc0*/  LEA.HI.X.SX32 R17, R203, R3.reuse, 0x2, P6 ;  /* 0x00000003cb117211 */ /* 0x080fe400030f16ff */
[----:B--2---:R-:W-:Y:S01]  /*ddd0*/  LEA R20, P4, R205, R0, 0x2 ;  /* 0x00000000cd147211 */ /* 0x004fe200078810ff */
[----:B------:R2:W-:Y:S01]  /*dde0*/  STL.64 [R1+0x110], R8 ;  /* 0x0001100801007387 */ /* 0x0005e20000100a00 */
[----:B------:R-:W-:-:S02]  /*ddf0*/  LEA.HI.X.SX32 R19, R204, R3, 0x2, P5 ;  /* 0x00000003cc137211 */ /* 0x000fc400028f16ff */
[CC--:B-1----:R-:W-:Y:S01]  /*de00*/  LEA R4, P3, R206.reuse, R0.reuse, 0x2 ;  /* 0x00000000ce047211 */ /* 0x0c2fe200078610ff */
[----:B------:R1:W-:Y:S01]  /*de10*/  STL.64 [R1+0x108], R10 ;  /* 0x0001080a01007387 */ /* 0x0003e20000100a00 */
[-C--:B------:R-:W-:Y:S02]  /*de20*/  LEA.HI.X.SX32 R21, R205, R3.reuse, 0x2, P4 ;  /* 0x00000003cd157211 */ /* 0x080fe400020f16ff */
[----:B------:R-:W-:Y:S01]  /*de30*/  LEA.HI.X.SX32 R5, R206, R3, 0x2, P3 ;  /* 0x00000003ce057211 */ /* 0x000fe200018f16ff */
[----:B------:R4:W-:Y:S01]  /*de40*/  STL.64 [R1+0x100], R14 ;  /* 0x0001000e01007387 */ /* 0x0009e20000100a00 */
[----:B--2---:R-:W-:-:S03]  /*de50*/  LEA R8, P2, R207, R0, 0x2 ;  /* 0x00000000cf087211 */ /* 0x004fc600078410ff */
[----:B------:R2:W-:Y:S01]  /*de60*/  STL.64 [R1+0xf8], R16 ;  /* 0x0000f81001007387 */ /* 0x0005e20000100a00 */
[----:B-1----:R-:W-:-:S03]  /*de70*/  LEA R10, P1, R208, R0, 0x2 ;  /* 0x00000000d00a7211 */ /* 0x002fc600078210ff */
[----:B------:R1:W-:Y:S01]  /*de80*/  STL.64 [R1+0xf0], R18 ;  /* 0x0000f01201007387 */ /* 0x0003e20000100a00 */
[-C--:B------:R-:W-:Y:S02]  /*de90*/  LEA.HI.X.SX32 R9, R207, R3.reuse, 0x2, P2 ;  /* 0x00000003cf097211 */ /* 0x080fe400010f16ff */
[CC--:B----4-:R-:W-:Y:S01]  /*dea0*/  LEA R14, P0, R209.reuse, R0.reuse, 0x2 ;  /* 0x00000000d10e7211 */ /* 0x0d0fe200078010ff */
[----:B------:R4:W-:Y:S01]  /*deb0*/  STL.64 [R1+0xe8], R20 ;  /* 0x0000e81401007387 */ /* 0x0009e20000100a00 */
[-C--:B------:R-:W-:Y:S02]  /*dec0*/  LEA.HI.X.SX32 R11, R208, R3.reuse, 0x2, P1 ;  /* 0x00000003d00b7211 */ /* 0x080fe400008f16ff */
[-C--:B--2---:R-:W-:Y:S01]  /*ded0*/  LEA R16, P6, R210, R0.reuse, 0x2 ;  /* 0x00000000d2107211 */ /* 0x084fe200078c10ff */
[----:B------:R2:W-:Y:S01]  /*dee0*/  STL.64 [R1+0xe0], R4 ;  /* 0x0000e00401007387 */ /* 0x0005e20000100a00 */
[----:B------:R-:W-:Y:S02]  /*def0*/  LEA.HI.X.SX32 R15, R209, R3, 0x2, P0 ;  /* 0x00000003d10f7211 */ /* 0x000fe400000f16ff */
[----:B-1----:R-:W-:-:S02]  /*df00*/  LEA R18, P5, R211, R0, 0x2 ;  /* 0x00000000d3127211 */ /* 0x002fc400078a10ff */
[-C--:B------:R-:W-:Y:S02]  /*df10*/  LEA.HI.X.SX32 R17, R210, R3.reuse, 0x2, P6 ;  /* 0x00000003d2117211 */ /* 0x080fe400030f16ff */
[CC--:B----4-:R-:W-:Y:S01]  /*df20*/  LEA R20, P4, R212.reuse, R0.reuse, 0x2 ;  /* 0x00000000d4147211 */ /* 0x0d0fe200078810ff */
[----:B------:R1:W-:Y:S01]  /*df30*/  STL.64 [R1+0xd8], R8 ;  /* 0x0000d80801007387 */ /* 0x0003e20000100a00 */
[-C--:B------:R-:W-:Y:S02]  /*df40*/  LEA.HI.X.SX32 R19, R211, R3.reuse, 0x2, P5 ;  /* 0x00000003d3137211 */ /* 0x080fe400028f16ff */
[CC--:B--2---:R-:W-:Y:S01]  /*df50*/  LEA R4, P3, R213.reuse, R0.reuse, 0x2 ;  /* 0x00000000d5047211 */ /* 0x0c4fe200078610ff */
[----:B------:R2:W-:Y:S01]  /*df60*/  STL.64 [R1+0xd0], R10 ;  /* 0x0000d00a01007387 */ /* 0x0005e20000100a00 */
[-C--:B------:R-:W-:Y:S02]  /*df70*/  LEA.HI.X.SX32 R21, R212, R3.reuse, 0x2, P4 ;  /* 0x00000003d4157211 */ /* 0x080fe400020f16ff */
[----:B------:R-:W-:Y:S01]  /*df80*/  LEA.HI.X.SX32 R5, R213, R3, 0x2, P3 ;  /* 0x00000003d5057211 */ /* 0x000fe200018f16ff */
[----:B------:R4:W-:Y:S01]  /*df90*/  STL.64 [R1+0xc8], R14 ;  /* 0x0000c80e01007387 */ /* 0x0009e20000100a00 */
[----:B-1----:R-:W-:-:S03]  /*dfa0*/  LEA R8, P2, R214, R0, 0x2 ;  /* 0x00000000d6087211 */ /* 0x002fc600078410ff */
[----:B------:R1:W-:Y:S01]  /*dfb0*/  STL.64 [R1+0xc0], R16 ;  /* 0x0000c01001007387 */ /* 0x0003e20000100a00 */
[----:B--2---:R-:W-:-:S03]  /*dfc0*/  LEA R10, P1, R215, R0, 0x2 ;  /* 0x00000000d70a7211 */ /* 0x004fc600078210ff */
[----:B------:R2:W-:Y:S01]  /*dfd0*/  STL.64 [R1+0xb8], R18 ;  /* 0x0000b81201007387 */ /* 0x0005e20000100a00 */
[-C--:B------:R-:W-:Y:S02]  /*dfe0*/  LEA.HI.X.SX32 R9, R214, R3.reuse, 0x2, P2 ;  /* 0x00000003d6097211 */ /* 0x080fe400010f16ff */
[CC--:B----4-:R-:W-:Y:S01]  /*dff0*/  LEA R14, P0, R216.reuse, R0.reuse, 0x2 ;  /* 0x00000000d80e7211 */ /* 0x0d0fe200078010ff */
[----:B------:R4:W-:Y:S01]  /*e000*/  STL.64 [R1+0xb0], R20 ;  /* 0x0000b01401007387 */ /* 0x0009e20000100a00 */
[-C--:B------:R-:W-:Y:S02]  /*e010*/  LEA.HI.X.SX32 R11, R215, R3.reuse, 0x2, P1 ;  /* 0x00000003d70b7211 */ /* 0x080fe400008f16ff */
[-C--:B-1----:R-:W-:Y:S01]  /*e020*/  LEA R16, P6, R217, R0.reuse, 0x2 ;  /* 0x00000000d9107211 */ /* 0x082fe200078c10ff */
[----:B------:R1:W-:Y:S01]  /*e030*/  STL.64 [R1+0xa8], R4 ;  /* 0x0000a80401007387 */ /* 0x0003e20000100a00 */
[----:B------:R-:W-:Y:S02]  /*e040*/  LEA.HI.X.SX32 R15, R216, R3, 0x2, P0 ;  /* 0x00000003d80f7211 */ /* 0x000fe400000f16ff */
[----:B--2---:R-:W-:-:S02]  /*e050*/  LEA R18, P5, R218, R0, 0x2 ;  /* 0x00000000da127211 */ /* 0x004fc400078a10ff */
[-C--:B------:R-:W-:Y:S02]  /*e060*/  LEA.HI.X.SX32 R17, R217, R3.reuse, 0x2, P6 ;  /* 0x00000003d9117211 */ /* 0x080fe400030f16ff */
[CC--:B----4-:R-:W-:Y:S01]  /*e070*/  LEA R20, P4, R219.reuse, R0.reuse, 0x2 ;  /* 0x00000000db147211 */ /* 0x0d0fe200078810ff */
[----:B------:R2:W-:Y:S01]  /*e080*/  STL.64 [R1+0xa0], R8 ;  /* 0x0000a00801007387 */ /* 0x0005e20000100a00 */
[-C--:B------:R-:W-:Y:S02]  /*e090*/  LEA.HI.X.SX32 R19, R218, R3.reuse, 0x2, P5 ;  /* 0x00000003da137211 */ /* 0x080fe400028f16ff */
        /* <DEDUP_REMOVED lines=46> */
[----:B------:R4:W-:Y:S04]  /*e380*/  STL.64 [R1+0x20], R14 ;  /* 0x0000200e01007387 */ /* 0x0009e80000100a00 */
[----:B------:R3:W-:Y:S01]  /*e390*/  STL.64 [R1+0x18], R16 ;  /* 0x0000181001007387 */ /* 0x0007e20000100a00 */
[----:B--2---:R-:W-:-:S03]  /*e3a0*/  LEA R8, P2, R235, R0, 0x2 ;  /* 0x00000000eb087211 */ /* 0x004fc600078410ff */
[----:B------:R2:W-:Y:S01]  /*e3b0*/  STL.64 [R1+0x10], R18 ;  /* 0x0000101201007387 */ /* 0x0005e20000100a00 */
[----:B-1----:R-:W-:-:S03]  /*e3c0*/  LEA R10, P1, R236, R0, 0x2 ;  /* 0x00000000ec0a7211 */ /* 0x002fc600078210ff */
[----:B------:R1:W-:Y:S01]  /*e3d0*/  STL.64 [R1+0x8], R20 ;  /* 0x0000081401007387 */ /* 0x0003e20000100a00 */
[----:B----4-:R-:W-:-:S03]  /*e3e0*/  LEA R14, P0, R237, R0, 0x2 ;  /* 0x00000000ed0e7211 */ /* 0x010fc600078010ff */
[----:B------:R4:W-:Y:S01]  /*e3f0*/  STL.64 [R1], R4 ;  /* 0x0000000401007387 */ /* 0x0009e20000100a00 */
[-C--:B---3--:R-:W-:Y:S02]  /*e400*/  LEA R16, P6, R238, R0.reuse, 0x2 ;  /* 0x00000000ee107211 */ /* 0x088fe400078c10ff */
[-C--:B------:R-:W-:Y:S02]  /*e410*/  LEA.HI.X.SX32 R9, R235, R3.reuse, 0x2, P2 ;  /* 0x00000003eb097211 */ /* 0x080fe400010f16ff */
[-C--:B------:R-:W-:Y:S02]  /*e420*/  LEA.HI.X.SX32 R11, R236, R3.reuse, 0x2, P1 ;  /* 0x00000003ec0b7211 */ /* 0x080fe400008f16ff */
[-C--:B------:R-:W-:Y:S02]  /*e430*/  LEA.HI.X.SX32 R15, R237, R3.reuse, 0x2, P0 ;  /* 0x00000003ed0f7211 */ /* 0x080fe400000f16ff */
[----:B------:R-:W-:Y:S02]  /*e440*/  LEA.HI.X.SX32 R17, R238, R3, 0x2, P6 ;  /* 0x00000003ee117211 */ /* 0x000fe400030f16ff */
[----:B--2---:R-:W-:-:S02]  /*e450*/  LEA R18, P5, R239, R0, 0x2 ;  /* 0x00000000ef127211 */ /* 0x004fc400078a10ff */
[-C--:B-1----:R-:W-:Y:S02]  /*e460*/  LEA R20, P4, R240, R0.reuse, 0x2 ;  /* 0x00000000f0147211 */ /* 0x082fe400078810ff */
[-C--:B------:R-:W-:Y:S02]  /*e470*/  LEA R22, P3, R241, R0.reuse, 0x2 ;  /* 0x00000000f1167211 */ /* 0x080fe400078610ff */
[-C--:B------:R-:W-:Y:S02]  /*e480*/  LEA R24, P2, R242, R0.reuse, 0x2 ;  /* 0x00000000f2187211 */ /* 0x080fe400078410ff */
[-C--:B------:R-:W-:Y:S02]  /*e490*/  LEA R26, P1, R243, R0.reuse, 0x2 ;  /* 0x00000000f31a7211 */ /* 0x080fe400078210ff */
[-C--:B------:R-:W-:Y:S02]  /*e4a0*/  LEA R28, P0, R244, R0.reuse, 0x2 ;  /* 0x00000000f41c7211 */ /* 0x080fe400078010ff */
[----:B------:R-:W-:-:S02]  /*e4b0*/  LEA R30, P6, R245, R0, 0x2 ;  /* 0x00000000f51e7211 */ /* 0x000fc400078c10ff */
[-C--:B------:R-:W-:Y:S02]  /*e4c0*/  LEA.HI.X.SX32 R19, R239, R3.reuse, 0x2, P5 ;  /* 0x00000003ef137211 */ /* 0x080fe400028f16ff */
[-C--:B------:R-:W-:Y:S02]  /*e4d0*/  LEA.HI.X.SX32 R21, R240, R3.reuse, 0x2, P4 ;  /* 0x00000003f0157211 */ /* 0x080fe400020f16ff */
[-C--:B------:R-:W-:Y:S02]  /*e4e0*/  LEA.HI.X.SX32 R23, R241, R3.reuse, 0x2, P3 ;  /* 0x00000003f1177211 */ /* 0x080fe400018f16ff */
[-C--:B------:R-:W-:Y:S02]  /*e4f0*/  LEA.HI.X.SX32 R25, R242, R3.reuse, 0x2, P2 ;  /* 0x00000003f2197211 */ /* 0x080fe400010f16ff */
[-C--:B------:R-:W-:Y:S02]  /*e500*/  LEA.HI.X.SX32 R27, R243, R3.reuse, 0x2, P1 ;  /* 0x00000003f31b7211 */ /* 0x080fe400008f16ff */
[----:B------:R-:W-:-:S02]  /*e510*/  LEA.HI.X.SX32 R29, R244, R3, 0x2, P0 ;  /* 0x00000003f41d7211 */ /* 0x000fc400000f16ff */
[----:B------:R-:W-:Y:S02]  /*e520*/  LEA.HI.X.SX32 R31, R245, R3, 0x2, P6 ;  /* 0x00000003f51f7211 */ /* 0x000fe400030f16ff */
[-C--:B------:R-:W-:Y:S02]  /*e530*/  LEA R32, P5, R246, R0.reuse, 0x2 ;  /* 0x00000000f6207211 */ /* 0x080fe400078a10ff */
[-C--:B------:R-:W-:Y:S02]  /*e540*/  LEA R34, P4, R247, R0.reuse, 0x2 ;  /* 0x00000000f7227211 */ /* 0x080fe400078810ff */
[-C--:B------:R-:W-:Y:S02]  /*e550*/  LEA R36, P3, R248, R0.reuse, 0x2 ;  /* 0x00000000f8247211 */ /* 0x080fe400078610ff */
[-C--:B------:R-:W-:Y:S02]  /*e560*/  LEA R38, P2, R249, R0.reuse, 0x2 ;  /* 0x00000000f9267211 */ /* 0x080fe400078410ff */
[----:B------:R-:W-:-:S02]  /*e570*/  LEA R40, P1, R250, R0, 0x2 ;  /* 0x00000000fa287211 */ /* 0x000fc400078210ff */
[-C--:B------:R-:W-:Y:S02]  /*e580*/  LEA R42, P0, R181, R0.reuse, 0x2 ;  /* 0x00000000b52a7211 */ /* 0x080fe400078010ff */
[----:B------:R-:W-:Y:S02]  /*e590*/  LEA R44, P6, R182, R0, 0x2 ;  /* 0x00000000b62c7211 */ /* 0x000fe400078c10ff */
[-C--:B------:R-:W-:Y:S02]  /*e5a0*/  LEA.HI.X.SX32 R33, R246, R3.reuse, 0x2, P5 ;  /* 0x00000003f6217211 */ /* 0x080fe400028f16ff */
[-C--:B------:R-:W-:Y:S02]  /*e5b0*/  LEA.HI.X.SX32 R35, R247, R3.reuse, 0x2, P4 ;  /* 0x00000003f7237211 */ /* 0x080fe400020f16ff */
[-C--:B------:R-:W-:Y:S02]  /*e5c0*/  LEA.HI.X.SX32 R37, R248, R3.reuse, 0x2, P3 ;  /* 0x00000003f8257211 */ /* 0x080fe400018f16ff */
[----:B------:R-:W-:-:S02]  /*e5d0*/  LEA.HI.X.SX32 R39, R249, R3, 0x2, P2 ;  /* 0x00000003f9277211 */ /* 0x000fc400010f16ff */
[-C--:B------:R-:W-:Y:S02]  /*e5e0*/  LEA.HI.X.SX32 R41, R250, R3.reuse, 0x2, P1 ;  /* 0x00000003fa297211 */ /* 0x080fe400008f16ff */
[-C--:B------:R-:W-:Y:S02]  /*e5f0*/  LEA.HI.X.SX32 R43, R181, R3.reuse, 0x2, P0 ;  /* 0x00000003b52b7211 */ /* 0x080fe400000f16ff */
[----:B------:R-:W-:Y:S02]  /*e600*/  LEA.HI.X.SX32 R45, R182, R3, 0x2, P6 ;  /* 0x00000003b62d7211 */ /* 0x000fe400030f16ff */
[-C--:B------:R-:W-:Y:S02]  /*e610*/  LEA R46, P5, R183, R0.reuse, 0x2 ;  /* 0x00000000b72e7211 */ /* 0x080fe400078a10ff */
[-C--:B------:R-:W-:Y:S02]  /*e620*/  LEA R48, P4, R184, R0.reuse, 0x2 ;  /* 0x00000000b8307211 */ /* 0x080fe400078810ff */
[----:B------:R-:W-:-:S02]  /*e630*/  LEA R50, P3, R189, R0, 0x2 ;  /* 0x00000000bd327211 */ /* 0x000fc400078610ff */
[-C--:B------:R-:W-:Y:S02]  /*e640*/  LEA R52, P2, R191, R0.reuse, 0x2 ;  /* 0x00000000bf347211 */ /* 0x080fe400078410ff */
[-C--:B------:R-:W-:Y:S02]  /*e650*/  LEA R54, P1, R190, R0.reuse, 0x2 ;  /* 0x00000000be367211 */ /* 0x080fe400078210ff */
[-C--:B------:R-:W-:Y:S02]  /*e660*/  LEA R56, P0, R186, R0.reuse, 0x2 ;  /* 0x00000000ba387211 */ /* 0x080fe400078010ff */
[----:B------:R-:W-:Y:S02]  /*e670*/  LEA R58, P6, R188, R0, 0x2 ;  /* 0x00000000bc3a7211 */ /* 0x000fe400078c10ff */
[-C--:B------:R-:W-:Y:S02]  /*e680*/  LEA.HI.X.SX32 R47, R183, R3.reuse, 0x2, P5 ;  /* 0x00000003b72f7211 */ /* 0x080fe400028f16ff */
[----:B------:R-:W-:-:S02]  /*e690*/  LEA.HI.X.SX32 R49, R184, R3, 0x2, P4 ;  /* 0x00000003b8317211 */ /* 0x000fc400020f16ff */
[-C--:B------:R-:W-:Y:S02]  /*e6a0*/  LEA.HI.X.SX32 R51, R189, R3.reuse, 0x2, P3 ;  /* 0x00000003bd337211 */ /* 0x080fe400018f16ff */
[-C--:B------:R-:W-:Y:S02]  /*e6b0*/  LEA.HI.X.SX32 R53, R191, R3.reuse, 0x2, P2 ;  /* 0x00000003bf357211 */ /* 0x080fe400010f16ff */
[-C--:B------:R-:W-:Y:S02]  /*e6c0*/  LEA.HI.X.SX32 R55, R190, R3.reuse, 0x2, P1 ;  /* 0x00000003be377211 */ /* 0x080fe400008f16ff */
[-C--:B------:R-:W-:Y:S02]  /*e6d0*/  LEA.HI.X.SX32 R57, R186, R3.reuse, 0x2, P0 ;  /* 0x00000003ba397211 */ /* 0x080fe400000f16ff */
[----:B------:R-:W-:Y:S01]  /*e6e0*/  LEA.HI.X.SX32 R59, R188, R3, 0x2, P6 ;  /* 0x00000003bc3b7211 */ /* 0x000fe200030f16ff */
[----:B------:R-:W2:Y:S01]  /*e6f0*/  LDL.LU R81, [R1+0x340] ;  /* 0x0003400001517983 */ /* 0x000ea20000300800 */
[----:B------:R-:W-:Y:S01]  /*e700*/  ULDC UR44, c[0x0][0x240] ;  /* 0x00009000002c7ab9 */ /* 0x000fe20000000800 */
[----:B------:R-:W-:Y:S01]  /*e710*/  ULDC UR42, c[0x0][0x240] ;  /* 0x00009000002a7ab9 */ /* 0x000fe20000000800 */
[----:B------:R-:W-:Y:S01]  /*e720*/  ULDC UR52, c[0x0][0x240] ;  /* 0x0000900000347ab9 */ /* 0x000fe20000000800 */
[----:B------:R-:W3:Y:S01]  /*e730*/  LDL.LU R74, [R1+0x33c] ;  /* 0x00033c00014a7983 */ /* 0x000ee20000300800 */
[----:B------:R-:W-:Y:S01]  /*e740*/  ULDC UR9, c[0x0][0x240] ;  /* 0x0000900000097ab9 */ /* 0x000fe20000000800 */
[----:B------:R-:W-:Y:S01]  /*e750*/  ULDC UR54, c[0x0][0x240] ;  /* 0x0000900000367ab9 */ /* 0x000fe20000000800 */
[----:B------:R-:W-:Y:S01]  /*e760*/  ULDC UR8, c[0x0][0x240] ;  /* 0x0000900000087ab9 */ /* 0x000fe20000000800 */
[----:B------:R-:W4:Y:S01]  /*e770*/  LDL.LU R63, [R1+0x338] ;  /* 0x00033800013f7983 */ /* 0x000f220000300800 */
[----:B------:R-:W-:Y:S01]  /*e780*/  ULDC UR7, c[0x0][0x240] ;  /* 0x0000900000077ab9 */ /* 0x000fe20000000800 */
[----:B------:R-:W-:Y:S01]  /*e790*/  ULDC UR43, c[0x0][0x240] ;  /* 0x00009000002b7ab9 */ /* 0x000fe20000000800 */
[----:B------:R-:W-:Y:S01]  /*e7a0*/  ULDC UR5, c[0x0][0x240] ;  /* 0x0000900000057ab9 */ /* 0x000fe20000000800 */
[----:B------:R-:W4:Y:S01]  /*e7b0*/  LDL.LU R65, [R1+0x334] ;  /* 0x0003340001417983 */ /* 0x000f220000300800 */
[----:B------:R-:W-:Y:S01]  /*e7c0*/  ULDC UR6, c[0x0][0x240] ;  /* 0x0000900000067ab9 */ /* 0x000fe20000000800 */
[----:B------:R-:W-:Y:S01]  /*e7d0*/  ULDC UR53, c[0x0][0x240] ;  /* 0x0000900000357ab9 */ /* 0x000fe20000000800 */
[----:B------:R-:W-:Y:S01]  /*e7e0*/  IMAD R187, R187, UR4, RZ ;  /* 0x00000004bbbb7c24 */ /* 0x000fe2000f8e02ff */
[----:B------:R-:W4:Y:S01]  /*e7f0*/  LDL.LU R67, [R1+0x330] ;  /* 0x0003300001437983 */ /* 0x000f220000300800 */
[----:B------:R-:W-:Y:S01]  /*e800*/  IMAD R233, R109, UR4, RZ ;  /* 0x000000046de97c24 */ /* 0x000fe2000f8e02ff */
        /* <DEDUP_REMOVED lines=63> */
[----:B--2---:R-:W-:-:S02]  /*ec00*/  IMAD.MOV.U32 R83, RZ, RZ, R81 ;  /* 0x000000ffff537224 */ /* 0x004fc400078e0051 */
[----:B------:R-:W2:Y:S02]  /*ec10*/  LDL.LU R81, [R1+0x314] ;  /* 0x0003140001517983 */ /* 0x000ea40000300800 */
[----:B------:R-:W-:Y:S02]  /*ec20*/  IMAD.MOV.U32 R132, RZ, RZ, R83 ;  /* 0x000000ffff847224 */ /* 0x000fe400078e0053 */
[----:B------:R-:W-:Y:S01]  /*ec30*/  STL.64 [R1+0x2480], R16 ;  /* 0x0024801001007387 */ /* 0x000fe20000100a00 */
[----:B---3--:R-:W-:Y:S02]  /*ec40*/  IMAD R74, R74, UR4, RZ ;  /* 0x000000044a4a7c24 */ /* 0x008fe4000f8e02ff */
[----:B----4-:R-:W-:Y:S01]  /*ec50*/  IMAD R63, R63, UR4, RZ ;  /* 0x000000043f3f7c24 */ /* 0x010fe2000f8e02ff */
[----:B------:R-:W-:Y:S01]  /*ec60*/  STL.64 [R1+0x2478], R24 ;  /* 0x0024781801007387 */ /* 0x000fe20000100a00 */
[----:B------:R-:W-:-:S03]  /*ec70*/  IMAD R65, R65, UR4, RZ ;  /* 0x0000000441417c24 */ /* 0x000fc6000f8e02ff */
[----:B------:R-:W-:Y:S01]  /*ec80*/  STL.64 [R1+0x2470], R32 ;  /* 0x0024702001007387 */ /* 0x000fe20000100a00 */
[----:B------:R-:W-:-:S03]  /*ec90*/  IMAD R67, R67, UR4, RZ ;  /* 0x0000000443437c24 */ /* 0x000fc6000f8e02ff */
[----:B------:R-:W-:Y:S01]  /*eca0*/  STL.64 [R1+0x2468], R40 ;  /* 0x0024682801007387 */ /* 0x000fe20000100a00 */
[----:B------:R-:W-:-:S03]  /*ecb0*/  IMAD R69, R69, UR4, RZ ;  /* 0x0000000445457c24 */ /* 0x000fc6000f8e02ff */
[----:B------:R-:W-:Y:S01]  /*ecc0*/  STL.64 [R1+0x2460], R48 ;  /* 0x0024603001007387 */ /* 0x000fe20000100a00 */
[----:B------:R-:W-:-:S03]  /*ecd0*/  IMAD R71, R71, UR4, RZ ;  /* 0x0000000447477c24 */ /* 0x000fc6000f8e02ff */
[----:B------:R1:W-:Y:S01]  /*ece0*/  STL.64 [R1+0x2458], R56 ;  /* 0x0024583801007387 */ /* 0x0003e20000100a00 */
[----:B------:R-:W-:-:S03]  /*ecf0*/  IMAD R73, R73, UR4, RZ ;  /* 0x0000000449497c24 */ /* 0x000fc6000f8e02ff */
[----:B------:R-:W-:Y:S01]  /*ed00*/  STL.64 [R1+0x2418], R8 ;  /* 0x0024180801007387 */ /* 0x000fe20000100a00 */
[----:B------:R-:W-:-:S03]  /*ed10*/  IMAD R75, R75, UR4, RZ ;  /* 0x000000044b4b7c24 */ /* 0x000fc6000f8e02ff */
[----:B------:R-:W-:Y:S01]  /*ed20*/  STL.64 [R1+0x2410], R18 ;  /* 0x0024101201007387 */ /* 0x000fe20000100a00 */
[----:B------:R-:W-:-:S03]  /*ed30*/  IMAD R77, R77, UR4, RZ ;  /* 0x000000044d4d7c24 */ /* 0x000fc6000f8e02ff */
[----:B------:R-:W-:Y:S01]  /*ed40*/  STL.64 [R1+0x2408], R26 ;  /* 0x0024081a01007387 */ /* 0x000fe20000100a00 */
[----:B------:R-:W-:-:S03]  /*ed50*/  IMAD R79, R79, UR4, RZ ;  /* 0x000000044f4f7c24 */ /* 0x000fc6000f8e02ff */
[----:B------:R-:W-:Y:S04]  /*ed60*/  STL.64 [R1+0x2400], R34 ;  /* 0x0024002201007387 */ /* 0x000fe80000100a00 */
[----:B------:R-:W-:Y:S04]  /*ed70*/  STL.64 [R1+0x23f8], R42 ;  /* 0x0023f82a01007387 */ /* 0x000fe80000100a00 */
[----:B------:R-:W-:Y:S04]  /*ed80*/  STL.64 [R1+0x23f0], R50 ;  /* 0x0023f03201007387 */ /* 0x000fe80000100a00 */
[----:B------:R-:W-:Y:S04]  /*ed90*/  STL.64 [R1+0x23e8], R58 ;  /* 0x0023e83a01007387 */ /* 0x000fe80000100a00 */
[----:B------:R-:W-:Y:S04]  /*eda0*/  STL.64 [R1+0x23a0], R10 ;  /* 0x0023a00a01007387 */ /* 0x000fe80000100a00 */
[----:B------:R-:W-:Y:S04]  /*edb0*/  STL.64 [R1+0x2398], R20 ;  /* 0x0023981401007387 */ /* 0x000fe80000100a00 */
[----:B------:R-:W-:Y:S04]  /*edc0*/  STL.64 [R1+0x2390], R28 ;  /* 0x0023901c01007387 */ /* 0x000fe80000100a00 */
[----:B------:R-:W-:Y:S04]  /*edd0*/  STL.64 [R1+0x2388], R36 ;  /* 0x0023882401007387 */ /* 0x000fe80000100a00 */
[----:B------:R3:W-:Y:S04]  /*ede0*/  STL.64 [R1+0x2380], R44 ;  /* 0x0023802c01007387 */ /* 0x0007e80000100a00 */
[----:B------:R-:W-:Y:S04]  /*edf0*/  STL.64 [R1+0x2378], R52 ;  /* 0x0023783401007387 */ /* 0x000fe80000100a00 */
[----:B------:R-:W4:Y:S04]  /*ee00*/  LDL.LU R83, [R1+0x310] ;  /* 0x0003100001537983 */ /* 0x000f280000300800 */
        /* <DEDUP_REMOVED lines=10> */
[----:B------:R-:W3:Y:S04]  /*eeb0*/  LDL.LU R135, [R1+0x2e4] ;  /* 0x0002e40001877983 */ /* 0x000ee80000300800 */
        /* <DEDUP_REMOVED lines=13> */
[----:B------:R-:W4:Y:S01]  /*ef90*/  LDL.LU R127, [R1+0x2ac] ;  /* 0x0002ac00017f7983 */ /* 0x000f220000300800 */
[----:B------:R-:W-:-:S03]  /*efa0*/  IMAD.MOV.U32 R252, RZ, RZ, R132 ;  /* 0x000000fffffc7224 */ /* 0x000fc600078e0084 */
[----:B------:R-:W4:Y:S04]  /*efb0*/  LDL.LU R128, [R1+0x2a8] ;  /* 0x0002a80001807983 */ /* 0x000f280000300800 */
[----:B------:R-:W4:Y:S04]  /*efc0*/  LDL.LU R129, [R1+0x2a4] ;  /* 0x0002a40001817983 */ /* 0x000f280000300800 */
[----:B------:R-:W4:Y:S01]  /*efd0*/  LDL.LU R130, [R1+0x2a0] ;  /* 0x0002a00001827983 */ /* 0x000f220000300800 */
[----:B--2---:R-:W-:Y:S02]  /*efe0*/  IMAD R81, R81, UR4, RZ ;  /* 0x0000000451517c24 */ /* 0x004fe4000f8e02ff */
[----:B---3--:R-:W-:-:S02]  /*eff0*/  IMAD R13, R135, UR4, RZ ;  /* 0x00000004870d7c24 */ /* 0x008fc4000f8e02ff */
[----:B----4-:R-:W-:Y:S02]  /*f000*/  IMAD R7, R134, UR4, RZ ;  /* 0x0000000486077c24 */ /* 0x010fe4000f8e02ff */
[----:B------:R-:W-:Y:S02]  /*f010*/  IMAD R5, R131, UR4, RZ ;  /* 0x0000000483057c24 */ /* 0x000fe4000f8e02ff */
[----:B------:R-:W2:Y:S01]  /*f020*/  LDL.LU R131, [R1+0x29c] ;  /* 0x00029c0001837983 */ /* 0x000ea20000300800 */
[----:B------:R-:W-:-:S03]  /*f030*/  IMAD R4, R133, UR4, RZ ;  /* 0x0000000485047c24 */ /* 0x000fc6000f8e02ff */
        /* <DEDUP_REMOVED lines=8> */
[----:B------:R-:W2:Y:S04]  /*f0c0*/  LDL.LU R211, [R1+0x278] ;  /* 0x0002780001d37983 */ /* 0x000ea80000300800 */
        /* <DEDUP_REMOVED lines=20> */
[----:B--2---:R-:W-:-:S02]  /*f210*/  IMAD R181, R211, UR4, RZ ;  /* 0x00000004d3b57c24 */ /* 0x004fc4000f8e02ff */
[----:B---3--:R-:W-:Y:S02]  /*f220*/  IMAD R182, R210, UR4, RZ ;  /* 0x00000004d2b67c24 */ /* 0x008fe4000f8e02ff */
[----:B----4-:R-:W-:Y:S02]  /*f230*/  IMAD R183, R209, UR4, RZ ;  /* 0x00000004d1b77c24 */ /* 0x010fe4000f8e02ff */
[----:B------:R-:W-:Y:S02]  /*f240*/  IMAD R184, R208, UR4, RZ ;  /* 0x00000004d0b87c24 */ /* 0x000fe4000f8e02ff */
[----:B------:R-:W-:Y:S02]  /*f250*/  IMAD R186, R207, UR4, RZ ;  /* 0x00000004cfba7c24 */ /* 0x000fe4000f8e02ff */
[----:B------:R-:W-:Y:S02]  /*f260*/  IMAD R188, R206, UR4, RZ ;  /* 0x00000004cebc7c24 */ /* 0x000fe4000f8e02ff */
[----:B------:R-:W-:-:S02]  /*f270*/  IMAD R189, R205, UR4, RZ ;  /* 0x00000004cdbd7c24 */ /* 0x000fc4000f8e02ff */
[----:B------:R-:W-:Y:S02]  /*f280*/  IMAD R190, R204, UR4, RZ ;  /* 0x00000004ccbe7c24 */ /* 0x000fe4000f8e02ff */
[----:B------:R-:W-:Y:S02]  /*f290*/  IMAD R191, R203, UR4, RZ ;  /* 0x00000004cbbf7c24 */ /* 0x000fe4000f8e02ff */
        /* <DEDUP_REMOVED lines=30> */
[----:B-1----:R-:W-:-:S02]  /*f480*/  IMAD R56, R173, UR44, RZ ;  /* 0x0000002cad387c24 */ /* 0x002fc4000f8e02ff */
[----:B------:R-:W-:Y:S02]  /*f490*/  IMAD R45, R171, UR42, RZ ;  /* 0x0000002aab2d7c24 */ /* 0x000fe4000f8e02ff */
[----:B------:R-:W-:Y:S01]  /*f4a0*/  IMAD R173, R60, UR52, RZ ;  /* 0x000000343cad7c24 */ /* 0x000fe2000f8e02ff */
[-C--:B------:R-:W-:Y:S01]  /*f4b0*/  LEA R60, P4, R74, R0.reuse, 0x2 ;  /* 0x000000004a3c7211 */ /* 0x080fe200078810ff */
[----:B------:R-:W-:Y:S01]  /*f4c0*/  IMAD R11, R64, UR9, RZ ;  /* 0x00000009400b7c24 */ /* 0x000fe2000f8e02ff */
[-C--:B------:R-:W-:Y:S01]  /*f4d0*/  LEA R64, P6, R65, R0.reuse, 0x2 ;  /* 0x0000000041407211 */ /* 0x080fe200078c10ff */
[----:B------:R-:W-:Y:S01]  /*f4e0*/  IMAD R171, R62, UR54, RZ ;  /* 0x000000363eab7c24 */ /* 0x000fe2000f8e02ff */
[-C--:B------:R-:W-:Y:S01]  /*f4f0*/  LEA R62, P5, R63, R0.reuse, 0x2 ;  /* 0x000000003f3e7211 */ /* 0x080fe200078a10ff */
[----:B------:R-:W-:Y:S02]  /*f500*/  IMAD.MOV.U32 R17, RZ, RZ, R252 ;  /* 0x000000ffff117224 */ /* 0x000fe400078e00fc */
[----:B------:R-:W-:Y:S01]  /*f510*/  IMAD R8, R66, UR8, RZ ;  /* 0x0000000842087c24 */ /* 0x000fe2000f8e02ff */
[----:B------:R-:W-:Y:S01]  /*f520*/  LEA R66, P0, R67, R0, 0x2 ;  /* 0x0000000043427211 */ /* 0x000fe200078010ff */
        /* <DEDUP_REMOVED lines=52> */
[----:B------:R-:W-:Y:S01]  /*f870*/  IMAD R9, R68, UR7, RZ ;  /* 0x0000000744097c24 */ /* 0x000fe2000f8e02ff */
[-C--:B------:R-:W-:Y:S01]  /*f880*/  LEA R68, P1, R69, R0.reuse, 0x2 ;  /* 0x0000000045447211 */ /* 0x080fe200078210ff */
[----:B------:R-:W-:Y:S02]  /*f890*/  IMAD R44, R172, UR43, RZ ;  /* 0x0000002bac2c7c24 */ /* 0x000fe4000f8e02ff */
[----:B------:R-:W-:Y:S01]  /*f8a0*/  IMAD R19, R72, UR5, RZ ;  /* 0x0000000548137c24 */ /* 0x000fe2000f8e02ff */
[-C--:B------:R-:W-:Y:S01]  /*f8b0*/  LEA R72, P3, R73, R0.reuse, 0x2 ;  /* 0x0000000049487211 */ /* 0x080fe200078610ff */
[----:B------:R-:W-:Y:S01]  /*f8c0*/  IMAD R18, R70, UR6, RZ ;  /* 0x0000000646127c24 */ /* 0x000fe2000f8e02ff */
[----:B------:R-:W-:Y:S01]  /*f8d0*/  LEA R70, P2, R71, R0, 0x2 ;  /* 0x0000000047467211 */ /* 0x000fe200078410ff */
[----:B------:R-:W-:Y:S01]  /*f8e0*/  IMAD R172, R61, UR53, RZ ;  /* 0x000000353dac7c24 */ /* 0x000fe2000f8e02ff */
[----:B------:R-:W-:-:S02]  /*f8f0*/  LEA.HI.X.SX32 R61, R74, R3, 0x2, P4 ;  /* 0x000000034a3d7211 */ /* 0x000fc400020f16ff */
[-C--:B------:R-:W-:Y:S02]  /*f900*/  LEA.HI.X.SX32 R63, R63, R3.reuse, 0x2, P5 ;  /* 0x000000033f3f7211 */ /* 0x080fe400028f16ff */
[-C--:B------:R-:W-:Y:S02]  /*f910*/  LEA.HI.X.SX32 R65, R65, R3.reuse, 0x2, P6 ;  /* 0x0000000341417211 */ /* 0x080fe400030f16ff */
[----:B------:R-:W-:Y:S01]  /*f920*/  LEA.HI.X.SX32 R67, R67, R3, 0x2, P0 ;  /* 0x0000000343437211 */ /* 0x000fe200000f16ff */
[----:B------:R-:W-:Y:S01]  /*f930*/  IMAD R10, R139, UR10, RZ ;  /* 0x0000000a8b0a7c24 */ /* 0x000fe2000f8e02ff */
[----:B------:R-:W-:Y:S01]  /*f940*/  LEA R74, P4, R75, R0, 0x2 ;  /* 0x000000004b4a7211 */ /* 0x000fe200078810ff */
[----:B--2---:R-:W-:Y:S02]  /*f950*/  IMAD R203, R203, UR4, RZ ;  /* 0x00000004cbcb7c24 */ /* 0x004fe4000f8e02ff */
[----:B---3--:R-:W-:Y:S02]  /*f960*/  IMAD R204, R204, UR4, RZ ;  /* 0x00000004cccc7c24 */ /* 0x008fe4000f8e02ff */
[----:B----4-:R-:W-:-:S02]  /*f970*/  IMAD R205, R205, UR4, RZ ;  /* 0x00000004cdcd7c24 */ /* 0x010fc4000f8e02ff */
        /* <DEDUP_REMOVED lines=26> */
[----:B------:R-:W-:Y:S01]  /*fb20*/  IMAD R232, R232, UR4, RZ ;  /* 0x00000004e8e87c24 */ /* 0x000fe2000f8e02ff */
[----:B------:R-:W-:Y:S01]  /*fb30*/  ULDC UR4, c[0x0][0x240] ;  /* 0x0000900000047ab9 */ /* 0x000fe20000000800 */
[-C--:B------:R-:W-:Y:S01]  /*fb40*/  LEA.HI.X.SX32 R69, R69, R3.reuse, 0x2, P1 ;  /* 0x0000000345457211 */ /* 0x080fe200008f16ff */
[----:B------:R-:W-:Y:S01]  /*fb50*/  IMAD R20, R76, UR4, RZ ;  /* 0x000000044c147c24 */ /* 0x000fe2000f8e02ff */
[-C--:B------:R-:W-:Y:S01]  /*fb60*/  LEA R76, P5, R77, R0.reuse, 0x2 ;  /* 0x000000004d4c7211 */ /* 0x080fe200078a10ff */
[----:B------:R-:W-:Y:S01]  /*fb70*/  IMAD R140, R140, UR11, RZ ;  /* 0x0000000b8c8c7c24 */ /* 0x000fe2000f8e02ff */
[-C--:B------:R-:W-:Y:S01]  /*fb80*/  LEA R78, P6, R79, R0.reuse, 0x2 ;  /* 0x000000004f4e7211 */ /* 0x080fe200078c10ff */
[----:B------:R-:W-:Y:S01]  /*fb90*/  IMAD R141, R141, UR12, RZ ;  /* 0x0000000c8d8d7c24 */ /* 0x000fe2000f8e02ff */
[-C--:B------:R-:W-:Y:S01]  /*fba0*/  LEA R80, P0, R81, R0.reuse, 0x2 ;  /* 0x0000000051507211 */ /* 0x080fe200078010ff */
[----:B------:R-:W-:Y:S01]  /*fbb0*/  STL.64 [R1+0x23a8], R60 ;  /* 0x0023a83c01007387 */ /* 0x000fe20000100a00 */
[----:B------:R-:W-:Y:S01]  /*fbc0*/  LEA R82, P1, R83, R0, 0x2 ;  /* 0x0000000053527211 */ /* 0x000fe200078210ff */
[----:B------:R-:W-:Y:S01]  /*fbd0*/  IMAD R142, R142, UR13, RZ ;  /* 0x0000000d8e8e7c24 */ /* 0x000fe2000f8e02ff */
[----:B------:R-:W-:-:S02]  /*fbe0*/  LEA.HI.X.SX32 R71, R71, R3, 0x2, P2 ;  /* 0x0000000347477211 */ /* 0x000fc400010f16ff */
[-C--:B------:R-:W-:Y:S01]  /*fbf0*/  LEA.HI.X.SX32 R73, R73, R3.reuse, 0x2, P3 ;  /* 0x0000000349497211 */ /* 0x080fe200018f16ff */
[----:B------:R-:W-:Y:S01]  /*fc00*/  STL.64 [R1+0x2488], R64 ;  /* 0x0024884001007387 */ /* 0x000fe20000100a00 */
[-C--:B------:R-:W-:Y:S01]  /*fc10*/  LEA R84, P2, R85, R0.reuse, 0x2 ;  /* 0x0000000055547211 */ /* 0x080fe200078410ff */
[----:B------:R-:W-:Y:S01]  /*fc20*/  IMAD R143, R143, UR14, RZ ;  /* 0x0000000e8f8f7c24 */ /* 0x000fe2000f8e02ff */
[-C--:B------:R-:W-:Y:S01]  /*fc30*/  LEA.HI.X.SX32 R75, R75, R3.reuse, 0x2, P4 ;  /* 0x000000034b4b7211 */ /* 0x080fe200020f16ff */
[----:B------:R-:W-:Y:S01]  /*fc40*/  STL.64 [R1+0x2420], R66 ;  /* 0x0024204201007387 */ /* 0x000fe20000100a00 */
[-C--:B------:R-:W-:Y:S01]  /*fc50*/  LEA R86, P3, R87, R0.reuse, 0x2 ;  /* 0x0000000057567211 */ /* 0x080fe200078610ff */
[----:B------:R-:W-:Y:S01]  /*fc60*/  IMAD R144, R144, UR15, RZ ;  /* 0x0000000f90907c24 */ /* 0x000fe2000f8e02ff */
[-C--:B------:R-:W-:Y:S01]  /*fc70*/  LEA R88, P4, R89, R0.reuse, 0x2 ;  /* 0x0000000059587211 */ /* 0x080fe200078810ff */
[----:B------:R-:W-:Y:S01]  /*fc80*/  IMAD R145, R145, UR16, RZ ;  /* 0x0000001091917c24 */ /* 0x000fe2000f8e02ff */
[-C--:B------:R-:W-:Y:S01]  /*fc90*/  LEA.HI.X.SX32 R77, R77, R3.reuse, 0x2, P5 ;  /* 0x000000034d4d7211 */ /* 0x080fe200028f16ff */
[----:B------:R-:W-:Y:S01]  /*fca0*/  STL.64 [R1+0x23b0], R68 ;  /* 0x0023b04401007387 */ /* 0x000fe20000100a00 */
[-C--:B------:R-:W-:Y:S01]  /*fcb0*/  LEA R90, P5, R91, R0.reuse, 0x2 ;  /* 0x000000005b5a7211 */ /* 0x080fe200078a10ff */
[----:B------:R-:W-:Y:S01]  /*fcc0*/  IMAD R146, R146, UR17, RZ ;  /* 0x0000001192927c24 */ /* 0x000fe2000f8e02ff */
[-C--:B------:R-:W-:Y:S01]  /*fcd0*/  LEA.HI.X.SX32 R79, R79, R3.reuse, 0x2, P6 ;  /* 0x000000034f4f7211 */ /* 0x080fe200030f16ff */
[----:B------:R-:W-:Y:S01]  /*fce0*/  IMAD R147, R147, UR18, RZ ;  /* 0x0000001293937c24 */ /* 0x000fe2000f8e02ff */
        /* <DEDUP_REMOVED lines=72> */
[-C--:B------:R-:W-:Y:S01]  /*10170*/  LEA.HI.X.SX32 R25, R120, R3.reuse, 0x2, P5 ;  /* 0x0000000378197211 */ /* 0x080fe200028f16ff */
[----:B------:R-:W-:Y:S01]  /*10180*/  IMAD R167, R167, UR38, RZ ;  /* 0x00000026a7a77c24 */ /* 0x000fe2000f8e02ff */
[-C--:B------:R-:W-:Y:S01]  /*10190*/  LEA.HI.X.SX32 R17, R121, R3.reuse, 0x2, P6 ;  /* 0x0000000379117211 */ /* 0x080fe200030f16ff */
[----:B------:R-:W-:Y:S01]  /*101a0*/  STL.64 [R1+0x24b8], R112 ;  /* 0x0024b87001007387 */ /* 0x000fe20000100a00 */
[-C--:B------:R-:W-:Y:S01]  /*101b0*/  LEA.HI.X.SX32 R41, R122, R3.reuse, 0x2, P0 ;  /* 0x000000037a297211 */ /* 0x080fe200000f16ff */
[----:B------:R-:W-:Y:S01]  /*101c0*/  IMAD R169, R169, UR40, RZ ;  /* 0x00000028a9a97c24 */ /* 0x000fe2000f8e02ff */
[-C--:B------:R-:W-:Y:S01]  /*101d0*/  LEA R32, P3, R125, R0.reuse, 0x2 ;  /* 0x000000007d207211 */ /* 0x080fe200078610ff */
[----:B------:R-:W-:Y:S01]  /*101e0*/  STL.64 [R1+0x2450], R114 ;  /* 0x0024507201007387 */ /* 0x000fe20000100a00 */
[-C--:B------:R-:W-:Y:S01]  /*101f0*/  LEA.HI.X.SX32 R37, R123, R3.reuse, 0x2, P1 ;  /* 0x000000037b257211 */ /* 0x080fe200008f16ff */
[----:B------:R-:W-:Y:S01]  /*10200*/  IMAD R170, R170, UR41, RZ ;  /* 0x00000029aaaa7c24 */ /* 0x000fe2000f8e02ff */
[-C--:B------:R-:W-:Y:S01]  /*10210*/  LEA R42, P2, R124, R0.reuse, 0x2 ;  /* 0x000000007c2a7211 */ /* 0x080fe200078410ff */
[----:B------:R-:W-:Y:S01]  /*10220*/  STL.64 [R1+0x23e0], R116 ;  /* 0x0023e07401007387 */ /* 0x000fe20000100a00 */
[----:B------:R-:W-:Y:S01]  /*10230*/  LEA R26, P4, R126, R0, 0x2 ;  /* 0x000000007e1a7211 */ /* 0x000fe200078810ff */
[----:B------:R-:W1:Y:S01]  /*10240*/  LDC R13, c[0x0][0x230] ;  /* 0x00008c00ff0d7b82 */ /* 0x000e620000000800 */
[----:B------:R-:W-:Y:S01]  /*10250*/  IMAD R174, R174, UR45, RZ ;  /* 0x0000002daeae7c24 */ /* 0x000fe2000f8e02ff */
[----:B------:R2:W-:Y:S01]  /*10260*/  STL.64 [R1+0x1b0], R24 ;  /* 0x0001b01801007387 */ /* 0x0005e20000100a00 */
[----:B------:R-:W-:Y:S01]  /*10270*/  LEA.HI.X.SX32 R33, R125, R3, 0x2, P3 ;  /* 0x000000037d217211 */ /* 0x000fe200018f16ff */
[----:B------:R-:W-:-:S02]  /*10280*/  IMAD R176, R176, UR47, RZ ;  /* 0x0000002fb0b07c24 */ /* 0x000fc4000f8e02ff */
[----:B------:R-:W-:Y:S01]  /*10290*/  IMAD R175, R175, UR46, RZ ;  /* 0x0000002eafaf7c24 */ /* 0x000fe2000f8e02ff */
[----:B------:R3:W-:Y:S01]  /*102a0*/  STL.64 [R1+0x1b8], R16 ;  /* 0x0001b81001007387 */ /* 0x0007e20000100a00 */
[-C--:B------:R-:W-:Y:S01]  /*102b0*/  LEA.HI.X.SX32 R43, R124, R3.reuse, 0x2, P2 ;  /* 0x000000037c2b7211 */ /* 0x080fe200010f16ff */
[----:B------:R-:W-:Y:S01]  /*102c0*/  IMAD R180, R180, UR48, RZ ;  /* 0x00000030b4b47c24 */ /* 0x000fe2000f8e02ff */
[----:B------:R-:W4:Y:S01]  /*102d0*/  LDC R7, c[0x0][0x230] ;  /* 0x00008c00ff077b82 */ /* 0x000f220000000800 */
[----:B------:R3:W-:Y:S01]  /*102e0*/  STL.64 [R1+0x1c0], R40 ;  /* 0x0001c02801007387 */ /* 0x0007e20000100a00 */
[----:B------:R-:W-:Y:S02]  /*102f0*/  IMAD R177, R177, UR49, RZ ;  /* 0x00000031b1b17c24 */ /* 0x000fe4000f8e02ff */
[----:B------:R-:W-:Y:S01]  /*10300*/  IMAD R251, R251, UR51, RZ ;  /* 0x00000033fbfb7c24 */ /* 0x000fe2000f8e02ff */
[-C--:B--2---:R-:W-:Y:S01]  /*10310*/  LEA R24, P5, R127, R0.reuse, 0x2 ;  /* 0x000000007f187211 */ /* 0x084fe200078a10ff */
[----:B------:R2:W-:Y:S01]  /*10320*/  STL.64 [R1+0x1c8], R36 ;  /* 0x0001c82401007387 */ /* 0x0005e20000100a00 */
[----:B------:R-:W-:Y:S01]  /*10330*/  LEA.HI.X.SX32 R27, R126, R3, 0x2, P4 ;  /* 0x000000037e1b7211 */ /* 0x000fe200020f16ff */
[----:B------:R-:W-:Y:S01]  /*10340*/  IMAD R178, R178, UR50, RZ ;  /* 0x00000032b2b27c24 */ /* 0x000fe2000f8e02ff */
[-C--:B---3--:R-:W-:Y:S01]  /*10350*/  LEA R16, P6, R128, R0.reuse, 0x2 ;  /* 0x0000000080107211 */ /* 0x088fe200078c10ff */
[----:B------:R-:W-:Y:S01]  /*10360*/  UMOV UR7, 0x400 ;  /* 0x0000040000077882 */ /* 0x000fe20000000000 */
[-C--:B------:R-:W-:Y:S01]  /*10370*/  LEA R4, P2, R131, R0.reuse, 0x2 ;  /* 0x0000000083047211 */ /* 0x080fe200078410ff */
[----:B------:R-:W-:Y:S01]  /*10380*/  ULDC UR6, c[0x0][0x230] ;  /* 0x00008c0000067ab9 */ /* 0x000fe20000000800 */
[----:B------:R-:W-:-:S02]  /*10390*/  LEA R40, P0, R129, R0, 0x2 ;  /* 0x0000000081287211 */ /* 0x000fc400078010ff */
[-C--:B------:R-:W-:Y:S02]  /*103a0*/  LEA.HI.X.SX32 R25, R127, R3.reuse, 0x2, P5 ;  /* 0x000000037f197211 */ /* 0x080fe400028f16ff */
[-C--:B--2---:R-:W-:Y:S01]  /*103b0*/  LEA R36, P1, R130, R0.reuse, 0x2 ;  /* 0x0000000082247211 */ /* 0x084fe200078210ff */
[----:B------:R2:W-:Y:S01]  /*103c0*/  STL.64 [R1+0x1d8], R32 ;  /* 0x0001d82001007387 */ /* 0x0005e20000100a00 */
[-C--:B------:R-:W-:Y:S02]  /*103d0*/  LEA.HI.X.SX32 R17, R128, R3.reuse, 0x2, P6 ;  /* 0x0000000380117211 */ /* 0x080fe400030f16ff */
[-C--:B------:R-:W-:Y:S01]  /*103e0*/  LEA.HI.X.SX32 R41, R129, R3.reuse, 0x2, P0 ;  /* 0x0000000381297211 */ /* 0x080fe200000f16ff */
[----:B------:R-:W-:Y:S01]  /*103f0*/  STL.64 [R1+0x1d0], R42 ;  /* 0x0001d02a01007387 */ /* 0x000fe20000100a00 */
[-C--:B------:R-:W-:Y:S02]  /*10400*/  LEA.HI.X.SX32 R37, R130, R3.reuse, 0x2, P1 ;  /* 0x0000000382257211 */ /* 0x080fe400008f16ff */
[----:B------:R-:W-:Y:S01]  /*10410*/  LEA.HI.X.SX32 R5, R131, R3, 0x2, P2 ;  /* 0x0000000383057211 */ /* 0x000fe200010f16ff */
[----:B------:R3:W-:Y:S01]  /*10420*/  STL.64 [R1+0x1e0], R26 ;  /* 0x0001e01a01007387 */ /* 0x0007e20000100a00 */
[----:B--2---:R-:W-:-:S03]  /*10430*/  LEA R32, P3, R132, R0, 0x2 ;  /* 0x0000000084207211 */ /* 0x004fc600078610ff */
[----:B------:R2:W-:Y:S04]  /*10440*/  STL.64 [R1+0x1e8], R24 ;  /* 0x0001e81801007387 */ /* 0x0005e80000100a00 */
[----:B------:R1:W-:Y:S01]  /*10450*/  STL.64 [R1+0x1f0], R16 ;  /* 0x0001f01001007387 */ /* 0x0003e20000100a00 */
[----:B---3--:R-:W-:-:S03]  /*10460*/  LEA R26, P4, R133, R0, 0x2 ;  /* 0x00000000851a7211 */ /* 0x008fc600078810ff */
[----:B------:R3:W-:Y:S01]  /*10470*/  STL.64 [R1+0x1f8], R40 ;  /* 0x0001f82801007387 */ /* 0x0007e20000100a00 */
[-C--:B------:R-:W-:Y:S02]  /*10480*/  LEA.HI.X.SX32 R33, R132, R3.reuse, 0x2, P3 ;  /* 0x0000000384217211 */ /* 0x080fe400018f16ff */
[CC--:B--2---:R-:W-:Y:S01]  /*10490*/  LEA R24, P5, R134.reuse, R0.reuse, 0x2 ;  /* 0x0000000086187211 */ /* 0x0c4fe200078a10ff */
[----:B------:R2:W-:Y:S01]  /*104a0*/  STL.64 [R1+0x200], R36 ;  /* 0x0002002401007387 */ /* 0x0005e20000100a00 */
[-C--:B------:R-:W-:Y:S02]  /*104b0*/  LEA.HI.X.SX32 R27, R133, R3.reuse, 0x2, P4 ;  /* 0x00000003851b7211 */ /* 0x080fe400020f16ff */
[-C--:B-1----:R-:W-:Y:S01]  /*104c0*/  LEA R16, P6, R135, R0.reuse, 0x2 ;  /* 0x0000000087107211 */ /* 0x082fe200078c10ff */
[----:B------:R1:W-:Y:S01]  /*104d0*/  STL.64 [R1+0x208], R4 ;  /* 0x0002080401007387 */ /* 0x0003e20000100a00 */
[----:B------:R-:W-:Y:S02]  /*104e0*/  LEA.HI.X.SX32 R25, R134, R3, 0x2, P5 ;  /* 0x0000000386197211 */ /* 0x000fe400028f16ff */
[----:B---3--:R-:W-:-:S02]  /*104f0*/  LEA R40, P0, R136, R0, 0x2 ;  /* 0x0000000088287211 */ /* 0x008fc400078010ff */
[-C--:B------:R-:W-:Y:S02]  /*10500*/  LEA.HI.X.SX32 R17, R135, R3.reuse, 0x2, P6 ;  /* 0x0000000387117211 */ /* 0x080fe400030f16ff */
[CC--:B--2---:R-:W-:Y:S01]  /*10510*/  LEA R36, P1, R137.reuse, R0.reuse, 0x2 ;  /* 0x0000000089247211 */ /* 0x0c4fe200078210ff */
        /* <DEDUP_REMOVED lines=12> */
[CC--:B---3--:R-:W-:Y:S01]  /*105e0*/  LEA R24, P5, R182.reuse, R0.reuse, 0x2 ;  /* 0x00000000b6187211 */ /* 0x0c8fe200078a10ff */
[----:B------:R3:W-:Y:S01]  /*105f0*/  STL.64 [R1+0x238], R36 ;  /* 0x0002382401007387 */ /* 0x0007e20000100a00 */
[-C--:B------:R-:W-:Y:S02]  /*10600*/  LEA.HI.X.SX32 R27, R181, R3.reuse, 0x2, P4 ;  /* 0x00000003b51b7211 */ /* 0x080fe400020f16ff */
[-C--:B--2---:R-:W-:Y:S01]  /*10610*/  LEA R16, P6, R183, R0.reuse, 0x2 ;  /* 0x00000000b7107211 */ /* 0x084fe200078c10ff */
[----:B------:R2:W-:Y:S01]  /*10620*/  STL.64 [R1+0x240], R4 ;  /* 0x0002400401007387 */ /* 0x0005e20000100a00 */
[----:B------:R-:W-:Y:S02]  /*10630*/  LEA.HI.X.SX32 R25, R182, R3, 0x2, P5 ;  /* 0x00000003b6197211 */ /* 0x000fe400028f16ff */
[----:B-1----:R-:W-:-:S02]  /*10640*/  LEA R40, P0, R184, R0, 0x2 ;  /* 0x00000000b8287211 */ /* 0x002fc400078010ff */
[-C--:B------:R-:W-:Y:S02]  /*10650*/  LEA.HI.X.SX32 R17, R183, R3.reuse, 0x2, P6 ;  /* 0x00000003b7117211 */ /* 0x080fe400030f16ff */
[CC--:B---3--:R-:W-:Y:S01]  /*10660*/  LEA R36, P1, R185.reuse, R0.reuse, 0x2 ;  /* 0x00000000b9247211 */ /* 0x0c8fe200078210ff */
        /* <DEDUP_REMOVED lines=12> */
[CC--:B---3--:R-:W-:Y:S01]  /*10730*/  LEA R24, P5, R189.reuse, R0.reuse, 0x2 ;  /* 0x00000000bd187211 */ /* 0x0c8fe200078a10ff */
[----:B------:R3:W-:Y:S01]  /*10740*/  STL.64 [R1+0x270], R36 ;  /* 0x0002702401007387 */ /* 0x0007e20000100a00 */
[-C--:B------:R-:W-:Y:S02]  /*10750*/  LEA.HI.X.SX32 R27, R188, R3.reuse, 0x2, P4 ;  /* 0x00000003bc1b7211 */ /* 0x080fe400020f16ff */
[-C--:B-1----:R-:W-:Y:S01]  /*10760*/  LEA R16, P6, R190, R0.reuse, 0x2 ;  /* 0x00000000be107211 */ /* 0x082fe200078c10ff */
[----:B------:R1:W-:Y:S01]  /*10770*/  STL.64 [R1+0x278], R4 ;  /* 0x0002780401007387 */ /* 0x0003e20000100a00 */
[----:B------:R-:W-:Y:S02]  /*10780*/  LEA.HI.X.SX32 R25, R189, R3, 0x2, P5 ;  /* 0x00000003bd197211 */ /* 0x000fe400028f16ff */
[----:B--2---:R-:W-:-:S02]  /*10790*/  LEA R40, P0, R191, R0, 0x2 ;  /* 0x00000000bf287211 */ /* 0x004fc400078010ff */
[-C--:B------:R-:W-:Y:S02]  /*107a0*/  LEA.HI.X.SX32 R17, R190, R3.reuse, 0x2, P6 ;  /* 0x00000003be117211 */ /* 0x080fe400030f16ff */
[CC--:B---3--:R-:W-:Y:S01]  /*107b0*/  LEA R36, P1, R192.reuse, R0.reuse, 0x2 ;  /* 0x00000000c0247211 */ /* 0x0c8fe200078210ff */
        /* <DEDUP_REMOVED lines=125> */
[-C--:B---3--:R-:W-:Y:S01]  /*10f90*/  LEA R36, P1, R234, R0.reuse, 0x2 ;  /* 0x00000000ea247211 */ /* 0x088fe200078210ff */
[----:B------:R2:W-:Y:S01]  /*10fa0*/  STL.64 [R1+0x3d0], R32 ;  /* 0x0003d02001007387 */ /* 0x0005e20000100a00 */
[-C--:B------:R-:W-:Y:S01]  /*10fb0*/  LEA.HI.X.SX32 R41, R233, R3.reuse, 0x2, P0 ;  /* 0x00000003e9297211 */ /* 0x080fe200000f16ff */
[----:B------:R-:W-:Y:S01]  /*10fc0*/  IMAD.SHL.U32 R131, R2, 0x8, RZ ;  /* 0x0000000802837824 */ /* 0x000fe200078e00ff */
[CC--:B-1----:R-:W-:Y:S01]  /*10fd0*/  LEA R4, P2, R235.reuse, R0.reuse, 0x2 ;  /* 0x00000000eb047211 */ /* 0x0c2fe200078410ff */
[----:B------:R1:W-:Y:S01]  /*10fe0*/  STL.64 [R1+0x3d8], R26 ;  /* 0x0003d81a01007387 */ /* 0x0003e20000100a00 */
[-C--:B------:R-:W-:Y:S01]  /*10ff0*/  LEA.HI.X.SX32 R37, R234, R3.reuse, 0x2, P1 ;  /* 0x00000003ea257211 */ /* 0x080fe200008f16ff */
[C---:B------:R-:W-:Y:S01]  /*11000*/  IMAD R195, R2.reuse, 0x28, RZ ;  /* 0x0000002802c37824 */ /* 0x040fe200078e02ff */
[----:B------:R-:W-:Y:S01]  /*11010*/  LEA.HI.X.SX32 R5, R235, R3, 0x2, P2 ;  /* 0x00000003eb057211 */ /* 0x000fe200010f16ff */
[----:B------:R3:W-:Y:S01]  /*11020*/  STL.64 [R1+0x3e0], R24 ;  /* 0x0003e01801007387 */ /* 0x0007e20000100a00 */
[----:B------:R-:W-:Y:S01]  /*11030*/  IMAD R187, R2, 0x24, RZ ;  /* 0x0000002402bb7824 */ /* 0x000fe200078e02ff */
[----:B------:R-:W4:Y:S01]  /*11040*/  LDC R231, c[0x0][0x230] ;  /* 0x00008c00ffe77b82 */ /* 0x000f220000000800 */
[-C--:B--2---:R-:W-:Y:S01]  /*11050*/  LEA R32, P3, R236, R0.reuse, 0x2 ;  /* 0x00000000ec207211 */ /* 0x084fe200078610ff */
        /* <DEDUP_REMOVED lines=25> */
[-C--:B---3--:R-:W-:Y:S01]  /*111f0*/  LEA R24, P5, R247, R0.reuse, 0x2 ;  /* 0x00000000f7187211 */ /* 0x088fe200078a10ff */
[----:B------:R3:W-:Y:S01]  /*11200*/  STL.64 [R1+0x438], R36 ;  /* 0x0004382401007387 */ /* 0x0007e20000100a00 */
[-C--:B------:R-:W-:Y:S01]  /*11210*/  LEA.HI.X.SX32 R27, R245, R3.reuse, 0x2, P4 ;  /* 0x00000003f51b7211 */ /* 0x080fe200020f16ff */
[C---:B------:R-:W-:Y:S01]  /*11220*/  IMAD R135, R2.reuse, 0xa, RZ ;  /* 0x0000000a02877824 */ /* 0x040fe200078e02ff */
[-C--:B-1----:R-:W-:Y:S01]  /*11230*/  LEA R16, P6, R249, R0.reuse, 0x2 ;  /* 0x00000000f9107211 */ /* 0x082fe200078c10ff */
[----:B------:R1:W-:Y:S01]  /*11240*/  STL.64 [R1+0x440], R4 ;  /* 0x0004400401007387 */ /* 0x0003e20000100a00 */
[-C--:B------:R-:W-:Y:S01]  /*11250*/  LEA.HI.X.SX32 R25, R247, R3.reuse, 0x2, P5 ;  /* 0x00000003f7197211 */ /* 0x080fe200028f16ff */
[----:B------:R-:W-:Y:S01]  /*11260*/  IMAD R211, R2, 0x30, RZ ;  /* 0x0000003002d37824 */ /* 0x000fe200078e02ff */
[-C--:B--2---:R-:W-:Y:S01]  /*11270*/  LEA R40, P0, R252, R0.reuse, 0x2 ;  /* 0x00000000fc287211 */ /* 0x084fe200078010ff */
[----:B------:R-:W-:Y:S01]  /*11280*/  IMAD R133, R2, 0x9, RZ ;  /* 0x0000000902857824 */ /* 0x000fe200078e02ff */
[-C--:B------:R-:W-:Y:S01]  /*11290*/  LEA.HI.X.SX32 R17, R249, R3.reuse, 0x2, P6 ;  /* 0x00000003f9117211 */ /* 0x080fe200030f16ff */
[----:B------:R2:W-:Y:S01]  /*112a0*/  STL.64 [R1+0x448], R32 ;  /* 0x0004482001007387 */ /* 0x0005e20000100a00 */
[-C--:B------:R-:W-:Y:S01]  /*112b0*/  LEA.HI.X.SX32 R41, R252, R3.reuse, 0x2, P0 ;  /* 0x00000003fc297211 */ /* 0x080fe200000f16ff */
[C---:B------:R-:W-:Y:S01]  /*112c0*/  IMAD R203, R2.reuse, 0x2c, RZ ;  /* 0x0000002c02cb7824 */ /* 0x040fe200078e02ff */
[-C--:B---3--:R-:W-:Y:S01]  /*112d0*/  LEA R36, P1, R35, R0.reuse, 0x2 ;  /* 0x0000000023247211 */ /* 0x088fe200078210ff */
[----:B------:R-:W-:Y:S01]  /*112e0*/  IMAD R227, R2, 0x38, RZ ;  /* 0x0000003802e37824 */ /* 0x000fe200078e02ff */
[-C--:B-1----:R-:W-:Y:S01]  /*112f0*/  LEA R4, P2, R34, R0.reuse, 0x2 ;  /* 0x0000000022047211 */ /* 0x082fe200078410ff */
[----:B------:R1:W-:Y:S01]  /*11300*/  STL.64 [R1+0x450], R26 ;  /* 0x0004501a01007387 */ /* 0x0003e20000100a00 */
[----:B------:R-:W-:Y:S01]  /*11310*/  IMAD R137, R2, 0xb, RZ ;  /* 0x0000000b02897824 */ /* 0x000fe200078e02ff */
[----:B------:R-:W3:Y:S01]  /*11320*/  LDC R243, c[0x0][0x230] ;  /* 0x00008c00fff37b82 */ /* 0x000ee20000000800 */
[----:B------:R-:W-:Y:S01]  /*11330*/  LEA.HI.X.SX32 R5, R34, R3, 0x2, P2 ;  /* 0x0000000322057211 */ /* 0x000fe200010f16ff */
[----:B------:R4:W-:Y:S01]  /*11340*/  STL.64 [R1+0x458], R24 ;  /* 0x0004581801007387 */ /* 0x0009e20000100a00 */
[----:B--2---:R-:W-:-:S03]  /*11350*/  LEA R32, P3, R29, R0, 0x2 ;  /* 0x000000001d207211 */ /* 0x004fc600078610ff */
[----:B------:R2:W-:Y:S01]  /*11360*/  STL.64 [R1+0x460], R16 ;  /* 0x0004601001007387 */ /* 0x0005e20000100a00 */
[-C--:B------:R-:W-:Y:S01]  /*11370*/  LEA.HI.X.SX32 R37, R35, R3.reuse, 0x2, P1 ;  /* 0x0000000323257211 */ /* 0x080fe200008f16ff */
[----:B------:R-:W-:Y:S01]  /*11380*/  IMAD R219, R2, 0x34, RZ ;  /* 0x0000003402db7824 */ /* 0x000fe200078e02ff */
[----:B------:R-:W3:Y:S01]  /*11390*/  S2UR UR4, SR_CgaCtaId ;  /* 0x00000000000479c3 */ /* 0x000ee20000008800 */
[CC--:B-1----:R-:W-:Y:S01]  /*113a0*/  LEA R26, P4, R28.reuse, R0.reuse, 0x2 ;  /* 0x000000001c1a7211 */ /* 0x0c2fe200078810ff */
[----:B------:R-:W-:Y:S01]  /*113b0*/  STL.64 [R1+0x468], R40 ;  /* 0x0004682801007387 */ /* 0x000fe20000100a00 */
[-C--:B------:R-:W-:Y:S02]  /*113c0*/  LEA.HI.X.SX32 R33, R29, R3.reuse, 0x2, P3 ;  /* 0x000000031d217211 */ /* 0x080fe400018f16ff */
[CC--:B----4-:R-:W-:Y:S01]  /*113d0*/  LEA R24, P5, R21.reuse, R0.reuse, 0x2 ;  /* 0x0000000015187211 */ /* 0x0d0fe200078a10ff */
[----:B------:R1:W-:Y:S01]  /*113e0*/  STL.64 [R1+0x478], R4 ;  /* 0x0004780401007387 */ /* 0x0003e20000100a00 */
[-C--:B------:R-:W-:Y:S01]  /*113f0*/  LEA.HI.X.SX32 R27, R28, R3.reuse, 0x2, P4 ;  /* 0x000000031c1b7211 */ /* 0x080fe200020f16ff */
[----:B------:R-:W-:Y:S01]  /*11400*/  IMAD R239, R2, 0x3c, RZ ;  /* 0x0000003c02ef7824 */ /* 0x000fe200078e02ff */
[-C--:B--2---:R-:W-:Y:S01]  /*11410*/  LEA R16, P6, R250, R0.reuse, 0x2 ;  /* 0x00000000fa107211 */ /* 0x084fe200078c10ff */
[----:B------:R-:W-:Y:S01]  /*11420*/  IMAD.SHL.U32 R179, R2, 0x20, RZ ;  /* 0x0000002002b37824 */ /* 0x000fe200078e00ff */
[-C--:B------:R-:W-:Y:S01]  /*11430*/  LEA.HI.X.SX32 R25, R21, R3.reuse, 0x2, P5 ;  /* 0x0000000315197211 */ /* 0x080fe200028f16ff */
[----:B------:R-:W-:Y:S01]  /*11440*/  STL.64 [R1+0x470], R36 ;  /* 0x0004702401007387 */ /* 0x000fe20000100a00 */
[-C--:B------:R-:W-:Y:S01]  /*11450*/  LEA.HI.X.SX32 R17, R250, R3.reuse, 0x2, P6 ;  /* 0x00000003fa117211 */ /* 0x080fe200030f16ff */
[----:B------:R-:W-:Y:S01]  /*11460*/  IMAD R182, R2, 0x88, RZ ;  /* 0x0000008802b67824 */ /* 0x000fe200078e02ff */
[----:B------:R-:W2:Y:S01]  /*11470*/  LDC R247, c[0x0][0x230] ;  /* 0x00008c00fff77b82 */ /* 0x000ea20000000800 */
[CC--:B-1----:R-:W-:Y:S01]  /*11480*/  LEA R4, P2, R244.reuse, R0.reuse, 0x2 ;  /* 0x00000000f4047211 */ /* 0x0c2fe200078410ff */
[----:B------:R-:W-:Y:S03]  /*11490*/  STL.64 [R1+0x480], R32 ;  /* 0x0004802001007387 */ /* 0x000fe60000100a00 */
[-C--:B------:R-:W-:Y:S01]  /*114a0*/  LEA.HI.X.SX32 R5, R244, R3.reuse, 0x2, P2 ;  /* 0x00000003f4057211 */ /* 0x080fe200010f16ff */
[----:B------:R-:W-:Y:S01]  /*114b0*/  STL.64 [R1+0x488], R26 ;  /* 0x0004881a01007387 */ /* 0x000fe20000100a00 */
[-C--:B------:R-:W-:Y:S01]  /*114c0*/  LEA R114, P0, R248, R0.reuse, 0x2 ;  /* 0x00000000f8727211 */ /* 0x080fe200078010ff */
[----:B------:R-:W-:Y:S01]  /*114d0*/  IMAD R183, R2, 0x22, RZ ;  /* 0x0000002202b77824 */ /* 0x000fe200078e02ff */
[-C--:B------:R-:W-:Y:S01]  /*114e0*/  LEA R116, P1, R246, R0.reuse, 0x2 ;  /* 0x00000000f6747211 */ /* 0x080fe200078210ff */
[----:B------:R-:W-:Y:S01]  /*114f0*/  STL.64 [R1+0x490], R24 ;  /* 0x0004901801007387 */ /* 0x000fe20000100a00 */
[-C--:B------:R-:W-:Y:S01]  /*11500*/  LEA R104, P3, R8, R0.reuse, 0x2 ;  /* 0x0000000008687211 */ /* 0x080fe200078610ff */
[----:B------:R-:W-:Y:S01]  /*11510*/  IMAD R186, R2, 0x90, RZ ;  /* 0x0000009002ba7824 */ /* 0x000fe200078e02ff */
[----:B------:R-:W-:Y:S01]  /*11520*/  LEA R100, P5, R10, R0, 0x2 ;  /* 0x000000000a647211 */ /* 0x000fe200078a10ff */
[----:B------:R-:W-:Y:S01]  /*11530*/  STL.64 [R1+0x498], R16 ;  /* 0x0004981001007387 */ /* 0x000fe20000100a00 */
[-C--:B------:R-:W-:Y:S01]  /*11540*/  LEA.HI.X.SX32 R115, R248, R3.reuse, 0x2, P0 ;  /* 0x00000003f8737211 */ /* 0x080fe200000f16ff */
[----:B------:R-:W-:Y:S01]  /*11550*/  IMAD R181, R2, 0x21, RZ ;  /* 0x0000002102b57824 */ /* 0x000fe200078e02ff */
[----:B------:R-:W1:Y:S01]  /*11560*/  LDC R249, c[0x0][0x230] ;  /* 0x00008c00fff97b82 */ /* 0x000e620000000800 */
[----:B------:R4:W-:Y:S01]  /*11570*/  STL.64 [R1+0x4b0], R4 ;  /* 0x0004b00401007387 */ /* 0x0009e20000100a00 */
[----:B------:R-:W-:-:S02]  /*11580*/  LEA.HI.X.SX32 R117, R246, R3, 0x2, P1 ;  /* 0x00000003f6757211 */ /* 0x000fc400008f16ff */
[-C--:B------:R-:W-:Y:S02]  /*11590*/  LEA R112, P6, R20, R0.reuse, 0x2 ;  /* 0x0000000014707211 */ /* 0x080fe400078c10ff */
[-C--:B------:R-:W-:Y:S02]  /*115a0*/  LEA R106, P0, R19, R0.reuse, 0x2 ;  /* 0x00000000136a7211 */ /* 0x080fe400078010ff */
[-C--:B------:R-:W-:Y:S01]  /*115b0*/  LEA R108, P1, R18, R0.reuse, 0x2 ;  /* 0x00000000126c7211 */ /* 0x080fe200078210ff */
[C---:B------:R-:W-:Y:S02]  /*115c0*/  IMAD R184, R2.reuse, 0x8c, RZ ;  /* 0x0000008c02b87824 */ /* 0x040fe400078e02ff */
[C---:B------:R-:W-:Y:S02]  /*115d0*/  IMAD R190, R2.reuse, 0x98, RZ ;  /* 0x0000009802be7824 */ /* 0x040fe400078e02ff */
[C---:B------:R-:W-:Y:S01]  /*115e0*/  IMAD R185, R2.reuse, 0x23, RZ ;  /* 0x0000002302b97824 */ /* 0x040fe200078e02ff */
[-C--:B----4-:R-:W-:Y:S01]  /*115f0*/  LEA R4, P4, R139, R0.reuse, 0x2 ;  /* 0x000000008b047211 */ /* 0x090fe200078810ff */
[----:B------:R-:W-:Y:S01]  /*11600*/  STL.64 [R1+0x4a0], R114 ;  /* 0x0004a07201007387 */ /* 0x000fe20000100a00 */
[-C--:B------:R-:W-:Y:S01]  /*11610*/  LEA R16, P2, R9, R0.reuse, 0x2 ;  /* 0x0000000009107211 */ /* 0x080fe200078410ff */
[----:B------:R-:W-:Y:S01]  /*11620*/  IMAD R188, R2, 0x94, RZ ;  /* 0x0000009402bc7824 */ /* 0x000fe200078e02ff */
[-C--:B------:R-:W-:Y:S01]  /*11630*/  LEA.HI.X.SX32 R5, R139, R3.reuse, 0x2, P4 ;  /* 0x000000038b057211 */ /* 0x080fe200020f16ff */
[----:B------:R-:W-:Y:S01]  /*11640*/  STL.64 [R1+0x4a8], R116 ;  /* 0x0004a87401007387 */ /* 0x000fe20000100a00 */
[-C--:B------:R-:W-:Y:S01]  /*11650*/  LEA.HI.X.SX32 R113, R20, R3.reuse, 0x2, P6 ;  /* 0x0000000314717211 */ /* 0x080fe200030f16ff */
[C---:B------:R-:W-:Y:S01]  /*11660*/  IMAD R191, R2.reuse, 0x26, RZ ;  /* 0x0000002602bf7824 */ /* 0x040fe200078e02ff */
[-C--:B------:R-:W-:Y:S01]  /*11670*/  LEA R98, P4, R11, R0.reuse, 0x2 ;  /* 0x000000000b627211 */ /* 0x080fe200078810ff */
[----:B------:R4:W-:Y:S01]  /*11680*/  STL.64 [R1+0x6a8], R4 ;  /* 0x0006a80401007387 */ /* 0x0009e20000100a00 */
[-C--:B------:R-:W-:Y:S01]  /*11690*/  LEA.HI.X.SX32 R107, R19, R3.reuse, 0x2, P0 ;  /* 0x00000003136b7211 */ /* 0x080fe200000f16ff */
[----:B------:R-:W-:Y:S01]  /*116a0*/  IMAD R194, R2, 0xa0, RZ ;  /* 0x000000a002c27824 */ /* 0x000fe200078e02ff */
[-C--:B------:R-:W-:Y:S01]  /*116b0*/  LEA.HI.X.SX32 R109, R18, R3.reuse, 0x2, P1 ;  /* 0x00000003126d7211 */ /* 0x080fe200008f16ff */
[----:B------:R-:W-:Y:S01]  /*116c0*/  IMAD R189, R2, 0x25, RZ ;  /* 0x0000002502bd7824 */ /* 0x000fe200078e02ff */
[-C--:B------:R-:W-:Y:S01]  /*116d0*/  LEA.HI.X.SX32 R17, R9, R3.reuse, 0x2, P2 ;  /* 0x0000000309117211 */ /* 0x080fe200010f16ff */
[----:B------:R-:W-:Y:S01]  /*116e0*/  STL.64 [R1+0x4b8], R112 ;  /* 0x0004b87001007387 */ /* 0x000fe20000100a00 */
[-C--:B------:R-:W-:Y:S01]  /*116f0*/  LEA.HI.X.SX32 R105, R8, R3.reuse, 0x2, P3 ;  /* 0x0000000308697211 */ /* 0x080fe200018f16ff */
[C---:B------:R-:W-:Y:S01]  /*11700*/  IMAD R192, R2.reuse, 0x9c, RZ ;  /* 0x0000009c02c07824 */ /* 0x040fe200078e02ff */
[-C--:B------:R-:W-:Y:S01]  /*11710*/  LEA.HI.X.SX32 R99, R11, R3.reuse, 0x2, P4 ;  /* 0x000000030b637211 */ /* 0x080fe200020f16ff */
[----:B------:R-:W-:Y:S01]  /*11720*/  IMAD R198, R2, 0xa8, RZ ;  /* 0x000000a802c67824 */ /* 0x000fe200078e02ff */
[-C--:B------:R-:W-:Y:S01]  /*11730*/  LEA.HI.X.SX32 R101, R10, R3.reuse, 0x2, P5 ;  /* 0x000000030a657211 */ /* 0x080fe200028f16ff */
[----:B------:R-:W-:Y:S01]  /*11740*/  IMAD R193, R2, 0x27, RZ ;  /* 0x0000002702c17824 */ /* 0x000fe200078e02ff */
[-C--:B----4-:R-:W-:Y:S01]  /*11750*/  LEA R4, P6, R140, R0.reuse, 0x2 ;  /* 0x000000008c047211 */ /* 0x090fe200078c10ff */
[----:B------:R-:W-:Y:S01]  /*11760*/  STL.64 [R1+0x4c0], R106 ;  /* 0x0004c06a01007387 */ /* 0x000fe20000100a00 */
[-C--:B------:R-:W-:Y:S01]  /*11770*/  LEA R96, P0, R141, R0.reuse, 0x2 ;  /* 0x000000008d607211 */ /* 0x080fe200078010ff */
[----:B------:R-:W-:Y:S01]  /*11780*/  IMAD R196, R2, 0xa4, RZ ;  /* 0x000000a402c47824 */ /* 0x000fe200078e02ff */
[-C--:B------:R-:W-:Y:S01]  /*11790*/  LEA R90, P1, R142, R0.reuse, 0x2 ;  /* 0x000000008e5a7211 */ /* 0x080fe200078210ff */
[----:B------:R-:W-:Y:S01]  /*117a0*/  STL.64 [R1+0x4c8], R108 ;  /* 0x0004c86c01007387 */ /* 0x000fe20000100a00 */
[-C--:B------:R-:W-:Y:S01]  /*117b0*/  LEA.HI.X.SX32 R5, R140, R3.reuse, 0x2, P6 ;  /* 0x000000038c057211 */ /* 0x080fe200030f16ff */
[----:B------:R-:W-:Y:S01]  /*117c0*/  IMAD R199, R2, 0x2a, RZ ;  /* 0x0000002a02c77824 */ /* 0x000fe200078e02ff */
[-C--:B------:R-:W-:Y:S01]  /*117d0*/  LEA R92, P2, R143, R0.reuse, 0x2 ;  /* 0x000000008f5c7211 */ /* 0x080fe200078410ff */
[----:B------:R-:W-:Y:S01]  /*117e0*/  STL.64 [R1+0x4d0], R16 ;  /* 0x0004d01001007387 */ /* 0x000fe20000100a00 */
[-C--:B------:R-:W-:Y:S01]  /*117f0*/  LEA R8, P3, R144, R0.reuse, 0x2 ;  /* 0x0000000090087211 */ /* 0x080fe200078610ff */
[C---:B------:R-:W-:Y:S01]  /*11800*/  IMAD R202, R2.reuse, 0xb0, RZ ;  /* 0x000000b002ca7824 */ /* 0x040fe200078e02ff */
[-C--:B------:R-:W-:Y:S01]  /*11810*/  LEA R88, P4, R145, R0.reuse, 0x2 ;  /* 0x0000000091587211 */ /* 0x080fe200078810ff */
[----:B------:R-:W-:Y:S01]  /*11820*/  STL.64 [R1+0x4d8], R104 ;  /* 0x0004d86801007387 */ /* 0x000fe20000100a00 */
[-C--:B------:R-:W-:Y:S01]  /*11830*/  LEA.HI.X.SX32 R97, R141, R3.reuse, 0x2, P0 ;  /* 0x000000038d617211 */ /* 0x080fe200000f16ff */
[----:B------:R-:W-:Y:S01]  /*11840*/  IMAD R197, R2, 0x29, RZ ;  /* 0x0000002902c57824 */ /* 0x000fe200078e02ff */
[-C--:B------:R-:W-:Y:S01]  /*11850*/  LEA R82, P5, R146, R0.reuse, 0x2 ;  /* 0x0000000092527211 */ /* 0x080fe200078a10ff */
[----:B------:R-:W-:Y:S01]  /*11860*/  STL.64 [R1+0x4e0], R98 ;  /* 0x0004e06201007387 */ /* 0x000fe20000100a00 */
[-C--:B------:R-:W-:Y:S01]  /*11870*/  LEA.HI.X.SX32 R91, R142, R3.reuse, 0x2, P1 ;  /* 0x000000038e5b7211 */ /* 0x080fe200008f16ff */
[C---:B------:R-:W-:Y:S01]  /*11880*/  IMAD R200, R2.reuse, 0xac, RZ ;  /* 0x000000ac02c87824 */ /* 0x040fe200078e02ff */
[-C--:B------:R-:W-:Y:S01]  /*11890*/  LEA R84, P6, R147, R0.reuse, 0x2 ;  /* 0x0000000093547211 */ /* 0x080fe200078c10ff */
[----:B------:R-:W-:Y:S01]  /*118a0*/  STL.64 [R1+0x4e8], R100 ;  /* 0x0004e86401007387 */ /* 0x000fe20000100a00 */
[-C--:B------:R-:W-:Y:S01]  /*118b0*/  LEA.HI.X.SX32 R93, R143, R3.reuse, 0x2, P2 ;  /* 0x000000038f5d7211 */ /* 0x080fe200010f16ff */
[----:B------:R-:W-:Y:S01]  /*118c0*/  IMAD R206, R2, 0xb8, RZ ;  /* 0x000000b802ce7824 */ /* 0x000fe200078e02ff */
[-C--:B------:R-:W-:Y:S01]  /*118d0*/  LEA.HI.X.SX32 R9, R144, R3.reuse, 0x2, P3 ;  /* 0x0000000390097211 */ /* 0x080fe200018f16ff */
[----:B------:R4:W-:Y:S01]  /*118e0*/  STL.64 [R1+0x4f0], R4 ;  /* 0x0004f00401007387 */ /* 0x0009e20000100a00 */
[-C--:B------:R-:W-:Y:S01]  /*118f0*/  LEA.HI.X.SX32 R89, R145, R3.reuse, 0x2, P4 ;  /* 0x0000000391597211 */ /* 0x080fe200020f16ff */
[----:B------:R-:W-:Y:S01]  /*11900*/  IMAD R201, R2, 0x2b, RZ ;  /* 0x0000002b02c97824 */ /* 0x000fe200078e02ff */
[-C--:B------:R-:W-:Y:S01]  /*11910*/  LEA.HI.X.SX32 R83, R146, R3.reuse, 0x2, P5 ;  /* 0x0000000392537211 */ /* 0x080fe200028f16ff */
[----:B------:R-:W-:Y:S01]  /*11920*/  STL.64 [R1+0x4f8], R96 ;  /* 0x0004f86001007387 */ /* 0x000fe20000100a00 */
[-C--:B------:R-:W-:Y:S01]  /*11930*/  LEA R80, P1, R149, R0.reuse, 0x2 ;  /* 0x0000000095507211 */ /* 0x080fe200078210ff */
[C---:B------:R-:W-:Y:S01]  /*11940*/  IMAD R204, R2.reuse, 0xb4, RZ ;  /* 0x000000b402cc7824 */ /* 0x040fe200078e02ff */
[----:B------:R-:W-:Y:S01]  /*11950*/  LEA.HI.X.SX32 R85, R147, R3, 0x2, P6 ;  /* 0x0000000393557211 */ /* 0x000fe200030f16ff */
[----:B------:R-:W-:Y:S01]  /*11960*/  STL.64 [R1+0x500], R90 ;  /* 0x0005005a01007387 */ /* 0x000fe20000100a00 */
[----:B------:R-:W-:Y:S01]  /*11970*/  IMAD R207, R2, 0x2e, RZ ;  /* 0x0000002e02cf7824 */ /* 0x000fe200078e02ff */
[----:B------:R-:W2:Y:S01]  /*11980*/  LDC R246, c[0x0][0x230] ;  /* 0x00008c00fff67b82 */ /* 0x000ea20000000800 */
[-C--:B----4-:R-:W-:Y:S01]  /*11990*/  LEA R4, P0, R148, R0.reuse, 0x2 ;  /* 0x0000000094047211 */ /* 0x090fe200078010ff */
[----:B------:R-:W-:Y:S01]  /*119a0*/  STL.64 [R1+0x508], R92 ;  /* 0x0005085c01007387 */ /* 0x000fe20000100a00 */
[----:B------:R-:W-:-:S02]  /*119b0*/  LEA R74, P2, R150, R0, 0x2 ;  /* 0x00000000964a7211 */ /* 0x000fc400078410ff */
        /* <DEDUP_REMOVED lines=8> */
[-C--:B------:R-:W-:Y:S01]  /*11a40*/  LEA.HI.X.SX32 R81, R149, R3.reuse, 0x2, P1 ;  /* 0x0000000395517211 */ /* 0x080fe200008f16ff */
        /* <DEDUP_REMOVED lines=8> */
[----:B------:R4:W-:Y:S01]  /*11ad0*/  STL.64 [R1+0x530], R4 ;  /* 0x0005300401007387 */ /* 0x0009e20000100a00 */
[-C--:B------:R-:W-:Y:S01]  /*11ae0*/  LEA.HI.X.SX32 R11, R152, R3.reuse, 0x2, P4 ;  /* 0x00000003980b7211 */ /* 0x080fe200020f16ff */
[----:B------:R-:W-:Y:S01]  /*11af0*/  IMAD R209, R2, 0x2f, RZ ;  /* 0x0000002f02d17824 */ /* 0x000fe200078e02ff */
[-C--:B------:R-:W-:Y:S01]  /*11b00*/  LEA.HI.X.SX32 R73, R153, R3.reuse, 0x2, P5 ;  /* 0x0000000399497211 */ /* 0x080fe200028f16ff */
[----:B------:R-:W-:Y:S01]  /*11b10*/  STL.64 [R1+0x538], R80 ;  /* 0x0005385001007387 */ /* 0x000fe20000100a00 */
[-C--:B------:R-:W-:Y:S01]  /*11b20*/  LEA.HI.X.SX32 R67, R154, R3.reuse, 0x2, P6 ;  /* 0x000000039a437211 */ /* 0x080fe200030f16ff */
[C---:B------:R-:W-:Y:S01]  /*11b30*/  IMAD R212, R2.reuse, 0xc4, RZ ;  /* 0x000000c402d47824 */ /* 0x040fe200078e02ff */
[-C--:B------:R-:W-:Y:S01]  /*11b40*/  LEA R64, P2, R157, R0.reuse, 0x2 ;  /* 0x000000009d407211 */ /* 0x080fe200078410ff */
[----:B------:R-:W-:Y:S01]  /*11b50*/  STL.64 [R1+0x540], R74 ;  /* 0x0005404a01007387 */ /* 0x000fe20000100a00 */
[----:B------:R-:W-:Y:S01]  /*11b60*/  LEA.HI.X.SX32 R69, R155, R3, 0x2, P0 ;  /* 0x000000039b457211 */ /* 0x000fe200000f16ff */
[----:B------:R-:W-:Y:S01]  /*11b70*/  IMAD R215, R2, 0x32, RZ ;  /* 0x0000003202d77824 */ /* 0x000fe200078e02ff */
[----:B------:R-:W1:Y:S01]  /*11b80*/  LDC R250, c[0x0][0x230] ;  /* 0x00008c00fffa7b82 */ /* 0x000e620000000800 */
[-C--:B----4-:R-:W-:Y:S01]  /*11b90*/  LEA R4, P1, R156, R0.reuse, 0x2 ;  /* 0x000000009c047211 */ /* 0x090fe200078210ff */
[----:B------:R-:W-:Y:S01]  /*11ba0*/  STL.64 [R1+0x548], R76 ;  /* 0x0005484c01007387 */ /* 0x000fe20000100a00 */
[----:B------:R-:W-:-:S02]  /*11bb0*/  LEA R8, P3, R158, R0, 0x2 ;  /* 0x000000009e087211 */ /* 0x000fc400078610ff */
[-C--:B------:R-:W-:Y:S01]  /*11bc0*/  LEA.HI.X.SX32 R5, R156, R3.reuse, 0x2, P1 ;  /* 0x000000039c057211 */ /* 0x080fe200008f16ff */
[----:B------:R4:W-:Y:S01]  /*11bd0*/  STL.64 [R1+0x550], R10 ;  /* 0x0005500a01007387 */ /* 0x0009e20000100a00 */
[-C--:B------:R-:W-:Y:S02]  /*11be0*/  LEA R20, P5, R160, R0.reuse, 0x2 ;  /* 0x00000000a0147211 */ /* 0x080fe400078a10ff */
[-C--:B------:R-:W-:Y:S01]  /*11bf0*/  LEA R60, P4, R159, R0.reuse, 0x2 ;  /* 0x000000009f3c7211 */ /* 0x080fe200078810ff */
[----:B------:R-:W-:Y:S01]  /*11c00*/  STL.64 [R1+0x558], R72 ;  /* 0x0005584801007387 */ /* 0x000fe20000100a00 */
[-C--:B------:R-:W-:Y:S02]  /*11c10*/  LEA R16, P6, R161, R0.reuse, 0x2 ;  /* 0x00000000a1107211 */ /* 0x080fe400078c10ff */
[----:B------:R-:W-:Y:S01]  /*11c20*/  LEA.HI.X.SX32 R65, R157, R3, 0x2, P2 ;  /* 0x000000039d417211 */ /* 0x000fe200010f16ff */
[----:B------:R-:W-:Y:S01]  /*11c30*/  STL.64 [R1+0x560], R66 ;  /* 0x0005604201007387 */ /* 0x000fe20000100a00 */
[----:B------:R-:W-:-:S02]  /*11c40*/  LEA R18, P0, R162, R0, 0x2 ;  /* 0x00000000a2127211 */ /* 0x000fc400078010ff */
[-C--:B------:R-:W-:Y:S01]  /*11c50*/  LEA.HI.X.SX32 R9, R158, R3.reuse, 0x2, P3 ;  /* 0x000000039e097211 */ /* 0x080fe200018f16ff */
[----:B------:R-:W-:Y:S01]  /*11c60*/  STL.64 [R1+0x568], R68 ;  /* 0x0005684401007387 */ /* 0x000fe20000100a00 */
[----:B----4-:R-:W-:Y:S02]  /*11c70*/  LEA R10, P1, R163, R0, 0x2 ;  /* 0x00000000a30a7211 */ /* 0x010fe400078210ff */
[-C--:B------:R-:W-:Y:S01]  /*11c80*/  LEA.HI.X.SX32 R21, R160, R3.reuse, 0x2, P5 ;  /* 0x00000003a0157211 */ /* 0x080fe200028f16ff */
[----:B------:R4:W-:Y:S01]  /*11c90*/  STL.64 [R1+0x570], R4 ;  /* 0x0005700401007387 */ /* 0x0009e20000100a00 */
[-C--:B------:R-:W-:Y:S02]  /*11ca0*/  LEA.HI.X.SX32 R61, R159, R3.reuse, 0x2, P4 ;  /* 0x000000039f3d7211 */ /* 0x080fe400020f16ff */
[-C--:B------:R-:W-:Y:S01]  /*11cb0*/  LEA.HI.X.SX32 R17, R161, R3.reuse, 0x2, P6 ;  /* 0x00000003a1117211 */ /* 0x080fe200030f16ff */
[----:B------:R-:W-:Y:S01]  /*11cc0*/  STL.64 [R1+0x580], R64 ;  /* 0x0005804001007387 */ /* 0x000fe20000100a00 */
[----:B------:R-:W-:-:S02]  /*11cd0*/  LEA.HI.X.SX32 R19, R162, R3, 0x2, P0 ;  /* 0x00000003a2137211 */ /* 0x000fc400000f16ff */
[-C--:B------:R-:W-:Y:S01]  /*11ce0*/  LEA R24, P3, R165, R0.reuse, 0x2 ;  /* 0x00000000a5187211 */ /* 0x080fe200078610ff */
[----:B------:R-:W-:Y:S01]  /*11cf0*/  STL.64 [R1+0x588], R8 ;  /* 0x0005880801007387 */ /* 0x000fe20000100a00 */
[-C--:B------:R-:W-:Y:S02]  /*11d00*/  LEA.HI.X.SX32 R11, R163, R3.reuse, 0x2, P1 ;  /* 0x00000003a30b7211 */ /* 0x080fe400008f16ff */
[-C--:B----4-:R-:W-:Y:S01]  /*11d10*/  LEA R4, P2, R164, R0.reuse, 0x2 ;  /* 0x00000000a4047211 */ /* 0x090fe200078410ff */
[----:B------:R4:W-:Y:S01]  /*11d20*/  STL.64 [R1+0x5a0], R20 ;  /* 0x0005a01401007387 */ /* 0x0009e20000100a00 */
[-C--:B------:R-:W-:Y:S02]  /*11d30*/  LEA R26, P4, R166, R0.reuse, 0x2 ;  /* 0x00000000a61a7211 */ /* 0x080fe400078810ff */
[----:B------:R-:W-:Y:S01]  /*11d40*/  LEA.HI.X.SX32 R5, R164, R3, 0x2, P2 ;  /* 0x00000003a4057211 */ /* 0x000fe200010f16ff */
[----:B------:R-:W-:Y:S01]  /*11d50*/  STL.64 [R1+0x590], R60 ;  /* 0x0005903c01007387 */ /* 0x000fe20000100a00 */
[----:B------:R-:W-:-:S02]  /*11d60*/  LEA R36, P6, R168, R0, 0x2 ;  /* 0x00000000a8247211 */ /* 0x000fc400078c10ff */
[-C--:B------:R-:W-:Y:S01]  /*11d70*/  LEA R32, P0, R169, R0.reuse, 0x2 ;  /* 0x00000000a9207211 */ /* 0x080fe200078010ff */
[----:B------:R-:W-:Y:S01]  /*11d80*/  STL.64 [R1+0x5a8], R16 ;  /* 0x0005a81001007387 */ /* 0x000fe20000100a00 */
[-C--:B------:R-:W-:Y:S02]  /*11d90*/  LEA.HI.X.SX32 R25, R165, R3.reuse, 0x2, P3 ;  /* 0x00000003a5197211 */ /* 0x080fe400018f16ff */
[-C--:B----4-:R-:W-:Y:S01]  /*11da0*/  LEA R20, P5, R167, R0.reuse, 0x2 ;  /* 0x00000000a7147211 */ /* 0x090fe200078a10ff */
[----:B------:R-:W-:Y:S01]  /*11db0*/  STL.64 [R1+0x5b8], R18 ;  /* 0x0005b81201007387 */ /* 0x000fe20000100a00 */
[-C--:B------:R-:W-:Y:S02]  /*11dc0*/  LEA R34, P1, R170, R0.reuse, 0x2 ;  /* 0x00000000aa227211 */ /* 0x080fe400078210ff */
[----:B------:R-:W-:Y:S01]  /*11dd0*/  LEA.HI.X.SX32 R27, R166, R3, 0x2, P4 ;  /* 0x00000003a61b7211 */ /* 0x000fe200020f16ff */
[----:B------:R-:W-:Y:S01]  /*11de0*/  STL.64 [R1+0x5c0], R10 ;  /* 0x0005c00a01007387 */ /* 0x000fe20000100a00 */
[----:B------:R-:W-:-:S02]  /*11df0*/  LEA R28, P2, R45, R0, 0x2 ;  /* 0x000000002d1c7211 */ /* 0x000fc400078410ff */
[-C--:B------:R-:W-:Y:S01]  /*11e00*/  LEA.HI.X.SX32 R37, R168, R3.reuse, 0x2, P6 ;  /* 0x00000003a8257211 */ /* 0x080fe200030f16ff */
[----:B------:R4:W-:Y:S01]  /*11e10*/  STL.64 [R1+0x5c8], R4 ;  /* 0x0005c80401007387 */ /* 0x0009e20000100a00 */
[-C--:B------:R-:W-:Y:S02]  /*11e20*/  LEA.HI.X.SX32 R21, R167, R3.reuse, 0x2, P5 ;  /* 0x00000003a7157211 */ /* 0x080fe400028f16ff */
[-C--:B------:R-:W-:Y:S01]  /*11e30*/  LEA.HI.X.SX32 R33, R169, R3.reuse, 0x2, P0 ;  /* 0x00000003a9217211 */ /* 0x080fe200000f16ff */
[----:B------:R-:W-:Y:S01]  /*11e40*/  STL.64 [R1+0x5d8], R24 ;  /* 0x0005d81801007387 */ /* 0x000fe20000100a00 */
[-C--:B------:R-:W-:Y:S02]  /*11e50*/  LEA.HI.X.SX32 R35, R170, R3.reuse, 0x2, P1 ;  /* 0x00000003aa237211 */ /* 0x080fe400008f16ff */
[----:B------:R-:W-:Y:S01]  /*11e60*/  LEA.HI.X.SX32 R29, R45, R3, 0x2, P2 ;  /* 0x000000032d1d7211 */ /* 0x000fe200010f16ff */
[----:B------:R-:W-:Y:S01]  /*11e70*/  STL.64 [R1+0x5e0], R26 ;  /* 0x0005e01a01007387 */ /* 0x000fe20000100a00 */
[----:B----4-:R-:W-:-:S03]  /*11e80*/  LEA R4, P3, R44, R0, 0x2 ;  /* 0x000000002c047211 */ /* 0x010fc600078610ff */
[----:B------:R4:W-:Y:S01]  /*11e90*/  STL.64 [R1+0x5f8], R36 ;  /* 0x0005f82401007387 */ /* 0x0009e20000100a00 */
[-C--:B------:R-:W-:Y:S02]  /*11ea0*/  LEA R40, P4, R56, R0.reuse, 0x2 ;  /* 0x0000000038287211 */ /* 0x080fe400078810ff */
[-C--:B------:R-:W-:Y:S01]  /*11eb0*/  LEA.HI.X.SX32 R5, R44, R3.reuse, 0x2, P3 ;  /* 0x000000032c057211 */ /* 0x080fe200018f16ff */
[----:B------:R-:W-:Y:S01]  /*11ec0*/  STL.64 [R1+0x5f0], R20 ;  /* 0x0005f01401007387 */ /* 0x000fe20000100a00 */
[-C--:B------:R-:W-:Y:S02]  /*11ed0*/  LEA R42, P5, R174, R0.reuse, 0x2 ;  /* 0x00000000ae2a7211 */ /* 0x080fe400078a10ff */
[-C--:B------:R-:W-:Y:S01]  /*11ee0*/  LEA R52, P0, R176, R0.reuse, 0x2 ;  /* 0x00000000b0347211 */ /* 0x080fe200078010ff */
[----:B------:R-:W-:Y:S01]  /*11ef0*/  STL.64 [R1+0x600], R32 ;  /* 0x0006002001007387 */ /* 0x000fe20000100a00 */
[-C--:B------:R-:W-:Y:S02]  /*11f00*/  LEA R48, P1, R180, R0.reuse, 0x2 ;  /* 0x00000000b4307211 */ /* 0x080fe400078210ff */
[----:B------:R-:W-:Y:S01]  /*11f10*/  LEA.HI.X.SX32 R41, R56, R3, 0x2, P4 ;  /* 0x0000000338297211 */ /* 0x000fe200020f16ff */
[----:B------:R-:W-:Y:S01]  /*11f20*/  STL.64 [R1+0x610], R34 ;  /* 0x0006102201007387 */ /* 0x000fe20000100a00 */
[----:B----4-:R-:W-:-:S02]  /*11f30*/  LEA R36, P6, R175, R0, 0x2 ;  /* 0x00000000af247211 */ /* 0x010fc400078c10ff */
[----:B------:R-:W-:Y:S01]  /*11f40*/  LEA R50, P2, R177, R0, 0x2 ;  /* 0x00000000b1327211 */ /* 0x000fe200078410ff */
[----:B------:R-:W-:Y:S01]  /*11f50*/  STL.64 [R1+0x618], R28 ;  /* 0x0006181c01007387 */ /* 0x000fe20000100a00 */
[-C--:B------:R-:W-:Y:S02]  /*11f60*/  LEA.HI.X.SX32 R43, R174, R3.reuse, 0x2, P5 ;  /* 0x00000003ae2b7211 */ /* 0x080fe400028f16ff */
[-C--:B------:R-:W-:Y:S01]  /*11f70*/  LEA.HI.X.SX32 R53, R176, R3.reuse, 0x2, P0 ;  /* 0x00000003b0357211 */ /* 0x080fe200000f16ff */
[----:B------:R4:W-:Y:S01]  /*11f80*/  STL.64 [R1+0x628], R4 ;  /* 0x0006280401007387 */ /* 0x0009e20000100a00 */
[-C--:B------:R-:W-:Y:S02]  /*11f90*/  LEA.HI.X.SX32 R37, R175, R3.reuse, 0x2, P6 ;  /* 0x00000003af257211 */ /* 0x080fe400030f16ff */
[-C--:B------:R-:W-:Y:S01]  /*11fa0*/  LEA.HI.X.SX32 R49, R180, R3.reuse, 0x2, P1 ;  /* 0x00000003b4317211 */ /* 0x080fe200008f16ff */
[----:B------:R-:W-:Y:S01]  /*11fb0*/  STL.64 [R1+0x630], R40 ;  /* 0x0006302801007387 */ /* 0x000fe20000100a00 */
[----:B------:R-:W-:-:S03]  /*11fc0*/  LEA.HI.X.SX32 R51, R177, R3, 0x2, P2 ;  /* 0x00000003b1337211 */ /* 0x000fc600010f16ff */
[----:B------:R-:W-:Y:S01]  /*11fd0*/  STL.64 [R1+0x638], R42 ;  /* 0x0006382a01007387 */ /* 0x000fe20000100a00 */
[----:B----4-:R-:W-:-:S03]  /*11fe0*/  LEA R4, P4, R251, R0, 0x2 ;  /* 0x00000000fb047211 */ /* 0x010fc600078810ff */
[----:B------:R4:W-:Y:S01]  /*11ff0*/  STL.64 [R1+0x650], R52 ;  /* 0x0006503401007387 */ /* 0x0009e20000100a00 */
[----:B------:R-:W-:-:S03]  /*12000*/  LEA.HI.X.SX32 R5, R251, R3, 0x2, P4 ;  /* 0x00000003fb057211 */ /* 0x000fc600020f16ff */
[----:B------:R-:W-:Y:S01]  /*12010*/  STL.64 [R1+0x648], R36 ;  /* 0x0006482401007387 */ /* 0x000fe20000100a00 */
[-C--:B------:R-:W-:Y:S02]  /*12020*/  LEA R44, P3, R178, R0.reuse, 0x2 ;  /* 0x00000000b22c7211 */ /* 0x080fe400078610ff */
[-C--:B------:R-:W-:Y:S01]  /*12030*/  LEA R56, P5, R173, R0.reuse, 0x2 ;  /* 0x00000000ad387211 */ /* 0x080fe200078a10ff */
[----:B------:R-:W-:Y:S01]  /*12040*/  STL.64 [R1+0x660], R48 ;  /* 0x0006603001007387 */ /* 0x000fe20000100a00 */
[----:B------:R-:W-:Y:S01]  /*12050*/  LEA R58, P6, R172, R0, 0x2 ;  /* 0x00000000ac3a7211 */ /* 0x000fe200078c10ff */
[C---:B------:R-:W-:Y:S01]  /*12060*/  IMAD R163, R2.reuse, 0x18, RZ ;  /* 0x0000001802a37824 */ /* 0x040fe200078e02ff */
[C---:B------:R-:W-:Y:S01]  /*12070*/  LEA R120, P1, R2.reuse, R118, 0x3 ;  /* 0x0000007602787211 */ /* 0x040fe200078218ff */
[----:B------:R-:W-:Y:S01]  /*12080*/  STL.64 [R1+0x668], R50 ;  /* 0x0006683201007387 */ /* 0x000fe20000100a00 */
[----:B----4-:R-:W-:Y:S01]  /*12090*/  LEA R52, P0, R171, R0, 0x2 ;  /* 0x00000000ab347211 */ /* 0x010fe200078010ff */
[----:B------:R-:W-:-:S02]  /*120a0*/  IMAD R155, R2, 0x14, RZ ;  /* 0x00000014029b7824 */ /* 0x000fc400078e02ff */
[C---:B------:R-:W-:Y:S01]  /*120b0*/  IMAD R143, R2.reuse, 0xe, RZ ;  /* 0x0000000e028f7824 */ /* 0x040fe200078e02ff */
[----:B------:R4:W-:Y:S01]  /*120c0*/  STL.64 [R1+0x680], R4 ;  /* 0x0006800401007387 */ /* 0x0009e20000100a00 */
[C---:B------:R-:W-:Y:S01]  /*120d0*/  IMAD R141, R2.reuse, 0xd, RZ ;  /* 0x0000000d028d7824 */ /* 0x040fe200078e02ff */
[C---:B------:R-:W-:Y:S01]  /*120e0*/  SHF.L.U32 R147, R2.reuse, 0x4, RZ ;  /* 0x0000000402937819 */ /* 0x040fe200000006ff */
[C---:B------:R-:W-:Y:S02]  /*120f0*/  IMAD R150, R2.reuse, 0x48, RZ ;  /* 0x0000004802967824 */ /* 0x040fe400078e02ff */
[C---:B------:R-:W-:Y:S02]  /*12100*/  IMAD R218, R2.reuse, 0xd0, RZ ;  /* 0x000000d002da7824 */ /* 0x040fe400078e02ff */
[C---:B------:R-:W-:Y:S02]  /*12110*/  IMAD R216, R2.reuse, 0xcc, RZ ;  /* 0x000000cc02d87824 */ /* 0x040fe400078e02ff */
[----:B------:R-:W-:-:S02]  /*12120*/  IMAD R222, R2, 0xd8, RZ ;  /* 0x000000d802de7824 */ /* 0x000fc400078e02ff */
[----:B------:R-:W-:Y:S01]  /*12130*/  IMAD R220, R2, 0xd4, RZ ;  /* 0x000000d402dc7824 */ /* 0x000fe200078e02ff */
[----:B----4-:R-:W4:Y:S01]  /*12140*/  LDC R4, c[0x0][0x230] ;  /* 0x00008c00ff047b82 */ /* 0x010f220000000800 */
[----:B------:R-:W-:-:S07]  /*12150*/  IADD3 R5, R13, -0x1, RZ ;  /* 0xffffffff0d057810 */ /* 0x000fce0007ffe0ff */
[----:B------:R-:W2:Y:S01]  /*12160*/  LDC R13, c[0x0][0x230] ;  /* 0x00008c00ff0d7b82 */ /* 0x000ea20000000800 */
[-C--:B------:R-:W-:Y:S02]  /*12170*/  LEA.HI.X.SX32 R45, R178, R3.reuse, 0x2, P3 ;  /* 0x00000003b22d7211 */ /* 0x080fe400018f16ff */
[-C--:B------:R-:W-:Y:S02]  /*12180*/  LEA.HI.X.SX32 R57, R173, R3.reuse, 0x2, P5 ;  /* 0x00000003ad397211 */ /* 0x080fe400028f16ff */
[-C--:B------:R-:W-:Y:S02]  /*12190*/  LEA.HI.X.SX32 R59, R172, R3.reuse, 0x2, P6 ;  /* 0x00000003ac3b7211 */ /* 0x080fe400030f16ff */
[----:B------:R-:W-:Y:S01]  /*121a0*/  LEA.HI.X.SX32 R53, R171, R3, 0x2, P0 ;  /* 0x00000003ab357211 */ /* 0x000fe200000f16ff */
[----:B------:R-:W-:Y:S02]  /*121b0*/  VIADD R3, R7, 0xfffffffd ;  /* 0xfffffffd07037836 */ /* 0x000fe40000000000 */
[----:B------:R-:W-:-:S02]  /*121c0*/  IMAD R226, R2, 0xe0, RZ ;  /* 0x000000e002e27824 */ /* 0x000fc400078e02ff */
[C---:B------:R-:W-:Y:S01]  /*121d0*/  IMAD R224, R2.reuse, 0xdc, RZ ;  /* 0x000000dc02e07824 */ /* 0x040fe200078e02ff */
[----:B------:R-:W-:Y:S01]  /*121e0*/  ISETP.GE.U32.AND P4, PT, R3, 0x7fffffbe, PT ;  /* 0x7fffffbe0300780c */ /* 0x000fe20003f86070 */
[C---:B------:R-:W-:Y:S02]  /*121f0*/  IMAD R3, R2.reuse, 0xc, RZ ;  /* 0x0000000c02037824 */ /* 0x040fe400078e02ff */
[C---:B------:R-:W-:Y:S02]  /*12200*/  IMAD R230, R2.reuse, 0xe8, RZ ;  /* 0x000000e802e67824 */ /* 0x040fe400078e02ff */
[C---:B------:R-:W-:Y:S02]  /*12210*/  IMAD R228, R2.reuse, 0xe4, RZ ;  /* 0x000000e402e47824 */ /* 0x040fe400078e02ff */
[C---:B------:R-:W-:Y:S02]  /*12220*/  IMAD.SHL.U32 R236, R2.reuse, 0x4, RZ ;  /* 0x0000000402ec7824 */ /* 0x040fe400078e00ff */
[----:B------:R-:W-:-:S02]  /*12230*/  IMAD R232, R2, 0xec, RZ ;  /* 0x000000ec02e87824 */ /* 0x000fc400078e02ff */
[C---:B------:R-:W-:Y:S02]  /*12240*/  IMAD R238, R2.reuse, 0xf0, RZ ;  /* 0x000000f002ee7824 */ /* 0x040fe400078e02ff */
[----:B------:R-:W-:Y:S01]  /*12250*/  IMAD R240, R2, 0xf4, RZ ;  /* 0x000000f402f07824 */ /* 0x000fe200078e02ff */
[----:B------:R-:W1:Y:S01]  /*12260*/  S2R R252, SR_TID.X ;  /* 0x0000000000fc7919 */ /* 0x000e620000002100 */
[----:B----4-:R-:W-:Y:S02]  /*12270*/  VIADD R4, R4, 0xfffffffe ;  /* 0xfffffffe04047836 */ /* 0x010fe40000000000 */
[----:B------:R-:W-:Y:S01]  /*12280*/  IMAD R242, R2, 0xf8, RZ ;  /* 0x000000f802f27824 */ /* 0x000fe200078e02ff */
[----:B---3--:R-:W-:Y:S01]  /*12290*/  ULEA UR7, UR4, UR7, 0x18 ;  /* 0x0000000704077291 */ /* 0x008fe2000f8ec03f */
[----:B--2---:R-:W-:Y:S01]  /*122a0*/  VIADD R0, R13, 0xfffffffc ;  /* 0xfffffffc0d007836 */ /* 0x004fe20000000000 */
[----:B------:R-:W-:Y:S01]  /*122b0*/  ISETP.GE.U32.AND P0, PT, R4, 0x7fffffbf, PT ;  /* 0x7fffffbf0400780c */ /* 0x000fe20003f06070 */
[C---:B------:R-:W-:Y:S01]  /*122c0*/  IMAD R4, R2.reuse, 0x3, RZ ;  /* 0x0000000302047824 */ /* 0x040fe200078e02ff */
[-C--:B------:R-:W-:Y:S01]  /*122d0*/  IADD3 R122, P2, R3, R118.reuse, RZ ;  /* 0x00000076037a7210 */ /* 0x080fe20007f5e0ff */
[----:B------:R-:W-:Y:S01]  /*122e0*/  IMAD R145, R2, 0xf, RZ ;  /* 0x0000000f02917824 */ /* 0x000fe200078e02ff */
[----:B------:R-:W-:Y:S01]  /*122f0*/  ISETP.GE.U32.AND P3, PT, R0, 0x7fffffbd, PT ;  /* 0x7fffffbd0000780c */ /* 0x000fe20003f66070 */
[----:B------:R-:W-:Y:S01]  /*12300*/  IMAD.SHL.U32 R0, R2, 0x2, RZ ;  /* 0x0000000202007824 */ /* 0x000fe200078e00ff */
[-C--:B------:R-:W-:Y:S01]  /*12310*/  LEA.HI.X.SX32 R123, R4, R119.reuse, 0x2, P2 ;  /* 0x00000077047b7211 */ /* 0x080fe200010f16ff */
[C---:B------:R-:W-:Y:S01]  /*12320*/  IMAD R7, R2.reuse, 0x6, RZ ;  /* 0x0000000602077824 */ /* 0x040fe200078e02ff */
[-C--:B------:R-:W-:Y:S01]  /*12330*/  IADD3 R126, P2, R163, R118.reuse, RZ ;  /* 0x00000076a37e7210 */ /* 0x080fe20007f5e0ff */
[C---:B------:R-:W-:Y:S01]  /*12340*/  IMAD R148, R2.reuse, 0x44, RZ ;  /* 0x0000004402947824 */ /* 0x040fe200078e02ff */
[----:B------:R-:W-:Y:S01]  /*12350*/  ISETP.GE.U32.AND P5, PT, R5, 0x7fffffc0, PT ;  /* 0x7fffffc00500780c */ /* 0x000fe20003fa6070 */
[----:B------:R-:W-:Y:S01]  /*12360*/  IMAD R5, R2, 0x5, RZ ;  /* 0x0000000502057824 */ /* 0x000fe200078e02ff */
[-C--:B------:R-:W-:Y:S01]  /*12370*/  LEA.HI.X.SX32 R121, R0, R119.reuse, 0x2, P1 ;  /* 0x0000007700797211 */ /* 0x080fe200008f16ff */
[C---:B------:R-:W-:Y:S01]  /*12380*/  IMAD R171, R2.reuse, 0x1c, RZ ;  /* 0x0000001c02ab7824 */ /* 0x040fe200078e02ff */
[-C--:B------:R-:W-:Y:S01]  /*12390*/  IADD3 R124, P1, R155, R118.reuse, RZ ;  /* 0x000000769b7c7210 */ /* 0x080fe20007f3e0ff */
[C---:B------:R-:W-:Y:S01]  /*123a0*/  IMAD R151, R2.reuse, 0x12, RZ ;  /* 0x0000001202977824 */ /* 0x040fe200078e02ff */
[-C--:B------:R-:W-:Y:S01]  /*123b0*/  LEA.HI.X.SX32 R127, R7, R119.reuse, 0x2, P2 ;  /* 0x00000077077f7211 */ /* 0x080fe200010f16ff */
[C---:B------:R-:W-:Y:S01]  /*123c0*/  IMAD R154, R2.reuse, 0x50, RZ ;  /* 0x00000050029a7824 */ /* 0x040fe200078e02ff */
[CC--:B------:R-:W-:Y:S01]  /*123d0*/  LEA R130, P2, R2.reuse, R118.reuse, 0x5 ;  /* 0x0000007602827211 */ /* 0x0c0fe200078428ff */
[C---:B------:R-:W-:Y:S01]  /*123e0*/  IMAD R13, R2.reuse, 0x7, RZ ;  /* 0x00000007020d7824 */ /* 0x040fe200078e02ff */
[-C--:B------:R-:W-:Y:S01]  /*123f0*/  LEA.HI.X.SX32 R125, R5, R119.reuse, 0x2, P1 ;  /* 0x00000077057d7211 */ /* 0x080fe200008f16ff */
[C---:B------:R-:W-:Y:S01]  /*12400*/  IMAD R149, R2.reuse, 0x11, RZ ;  /* 0x0000001102957824 */ /* 0x040fe200078e02ff */
[-C--:B------:R-:W-:Y:S01]  /*12410*/  IADD3 R128, P1, R171, R118.reuse, RZ ;  /* 0x00000076ab807210 */ /* 0x080fe20007f3e0ff */
        /* <DEDUP_REMOVED lines=34> */
[----:B------:R-:W-:Y:S01]  /*12640*/  IMAD R175, R2, 0x1e, RZ ;  /* 0x0000001e02af7824 */ /* 0x000fe200078e02ff */
        /* <DEDUP_REMOVED lines=8> */
[----:B------:R-:W-:Y:S01]  /*126d0*/  IADD3 R154, P2, R154, R118, RZ ;  /* 0x000000769a9a7210 */ /* 0x000fe20007f5e0ff */
[----:B------:R-:W2:Y:S01]  /*126e0*/  LDC R251, c[0x0][0x230] ;  /* 0x00008c00fffb7b82 */ /* 0x000ea20000000800 */
[----:B------:R-:W-:-:S02]  /*126f0*/  LEA.HI.X.SX32 R149, R149, R119, 0x2, P1 ;  /* 0x0000007795957211 */ /* 0x000fc400008f16ff */
[-C--:B------:R-:W-:Y:S02]  /*12700*/  IADD3 R152, P1, R152, R118.reuse, RZ ;  /* 0x0000007698987210 */ /* 0x080fe40007f3e0ff */
[-C--:B------:R-:W-:Y:S02]  /*12710*/  LEA.HI.X.SX32 R155, R155, R119.reuse, 0x2, P2 ;  /* 0x000000779b9b7211 */ /* 0x080fe400010f16ff */
[-C--:B------:R-:W-:Y:S02]  /*12720*/  IADD3 R158, P2, R158, R118.reuse, RZ ;  /* 0x000000769e9e7210 */ /* 0x080fe40007f5e0ff */
[-C--:B------:R-:W-:Y:S02]  /*12730*/  LEA.HI.X.SX32 R153, R153, R119.reuse, 0x2, P1 ;  /* 0x0000007799997211 */ /* 0x080fe400008f16ff */
[----:B------:R-:W-:Y:S02]  /*12740*/  IADD3 R156, P1, R156, R118, RZ ;  /* 0x000000769c9c7210 */ /* 0x000fe40007f3e0ff */
        /* <DEDUP_REMOVED lines=9> */
[-C--:B------:R-:W-:Y:S01]  /*127e0*/  IADD3 R170, P2, R170, R118.reuse, RZ ;  /* 0x00000076aaaa7210 */ /* 0x080fe20007f5e0ff */
[----:B------:R-:W-:Y:S01]  /*127f0*/  IMAD R172, R2, 0x74, RZ ;  /* 0x0000007402ac7824 */ /* 0x000fe200078e02ff */
[-C--:B------:R-:W-:Y:S02]  /*12800*/  LEA.HI.X.SX32 R165, R165, R119.reuse, 0x2, P1 ;  /* 0x00000077a5a57211 */ /* 0x080fe400008f16ff */
[----:B------:R-:W-:Y:S02]  /*12810*/  IADD3 R168, P1, R168, R118, RZ ;  /* 0x00000076a8a87210 */ /* 0x000fe40007f3e0ff */
[----:B------:R-:W-:-:S02]  /*12820*/  LEA.HI.X.SX32 R171, R171, R119, 0x2, P2 ;  /* 0x00000077abab7211 */ /* 0x000fc400010f16ff */
[-C--:B------:R-:W-:Y:S01]  /*12830*/  IADD3 R174, P2, R174, R118.reuse, RZ ;  /* 0x00000076aeae7210 */ /* 0x080fe20007f5e0ff */
[----:B------:R-:W-:Y:S01]  /*12840*/  IMAD R173, R2, 0x1d, RZ ;  /* 0x0000001d02ad7824 */ /* 0x000fe200078e02ff */
[-C--:B------:R-:W-:Y:S02]  /*12850*/  LEA.HI.X.SX32 R169, R169, R119.reuse, 0x2, P1 ;  /* 0x00000077a9a97211 */ /* 0x080fe400008f16ff */
[-C--:B------:R-:W-:Y:S02]  /*12860*/  IADD3 R172, P1, R172, R118.reuse, RZ ;  /* 0x00000076acac7210 */ /* 0x080fe40007f3e0ff */
[-C--:B------:R-:W-:Y:S02]  /*12870*/  LEA.HI.X.SX32 R175, R175, R119.reuse, 0x2, P2 ;  /* 0x00000077afaf7211 */ /* 0x080fe400010f16ff */
[----:B------:R-:W-:Y:S02]  /*12880*/  LEA R178, P2, R2, R118, 0x7 ;  /* 0x0000007602b27211 */ /* 0x000fe400078438ff */
        /* <DEDUP_REMOVED lines=35> */
[----:B------:R-:W-:Y:S01]  /*12ac0*/  IADD3 R214, P2, R214, R118, RZ ;  /* 0x00000076d6d67210 */ /* 0x000fe20007f5e0ff */
[----:B------:R-:W-:Y:S01]  /*12ad0*/  IMAD R7, R2, 0x31, RZ ;  /* 0x0000003102077824 */ /* 0x000fe200078e02ff */
[----:B------:R-:W-:-:S02]  /*12ae0*/  LEA.HI.X.SX32 R209, R209, R119, 0x2, P1 ;  /* 0x00000077d1d17211 */ /* 0x000fc400008f16ff */
[-C--:B------:R-:W-:Y:S02]  /*12af0*/  IADD3 R212, P1, R212, R118.reuse, RZ ;  /* 0x00000076d4d47210 */ /* 0x080fe40007f3e0ff */
[-C--:B------:R-:W-:Y:S02]  /*12b00*/  LEA.HI.X.SX32 R215, R215, R119.reuse, 0x2, P2 ;  /* 0x00000077d7d77211 */ /* 0x080fe400010f16ff */
[-C--:B------:R-:W-:Y:S01]  /*12b10*/  IADD3 R218, P2, R218, R118.reuse, RZ ;  /* 0x00000076dada7210 */ /* 0x080fe20007f5e0ff */
[C---:B------:R-:W-:Y:S01]  /*12b20*/  IMAD R13, R2.reuse, 0x33, RZ ;  /* 0x00000033020d7824 */ /* 0x040fe200078e02ff */
[-C--:B------:R-:W-:Y:S01]  /*12b30*/  LEA.HI.X.SX32 R213, R7, R119.reuse, 0x2, P1 ;  /* 0x0000007707d57211 */ /* 0x080fe200008f16ff */
[----:B------:R-:W-:Y:S01]  /*12b40*/  IMAD R0, R2, 0x36, RZ ;  /* 0x0000003602007824 */ /* 0x000fe200078e02ff */
[----:B------:R-:W-:Y:S02]  /*12b50*/  IADD3 R216, P1, R216, R118, RZ ;  /* 0x00000076d8d87210 */ /* 0x000fe40007f3e0ff */
[----:B------:R-:W-:-:S02]  /*12b60*/  LEA.HI.X.SX32 R219, R219, R119, 0x2, P2 ;  /* 0x00000077dbdb7211 */ /* 0x000fc400010f16ff */
[-C--:B------:R-:W-:Y:S01]  /*12b70*/  IADD3 R222, P2, R222, R118.reuse, RZ ;  /* 0x00000076dede7210 */ /* 0x080fe20007f5e0ff */
[----:B------:R-:W-:Y:S01]  /*12b80*/  IMAD R4, R2, 0x35, RZ ;  /* 0x0000003502047824 */ /* 0x000fe200078e02ff */
[-C--:B------:R-:W-:Y:S02]  /*12b90*/  LEA.HI.X.SX32 R217, R13, R119.reuse, 0x2, P1 ;  /* 0x000000770dd97211 */ /* 0x080fe400008f16ff */
[-C--:B------:R-:W-:Y:S01]  /*12ba0*/  IADD3 R220, P1, R220, R118.reuse, RZ ;  /* 0x00000076dcdc7210 */ /* 0x080fe20007f3e0ff */
[----:B------:R-:W-:Y:S01]  /*12bb0*/  IMAD R3, R2, 0x37, RZ ;  /* 0x0000003702037824 */ /* 0x000fe200078e02ff */
[-C--:B------:R-:W-:Y:S01]  /*12bc0*/  LEA.HI.X.SX32 R223, R0, R119.reuse, 0x2, P2 ;  /* 0x0000007700df7211 */ /* 0x080fe200010f16ff */
[----:B------:R-:W-:Y:S01]  /*12bd0*/  IMAD R7, R2, 0x3a, RZ ;  /* 0x0000003a02077824 */ /* 0x000fe200078e02ff */
[-C--:B------:R-:W-:Y:S01]  /*12be0*/  IADD3 R226, P2, R226, R118.reuse, RZ ;  /* 0x00000076e2e27210 */ /* 0x080fe20007f5e0ff */
[----:B------:R-:W-:Y:S01]  /*12bf0*/  IMAD R5, R2, 0x39, RZ ;  /* 0x0000003902057824 */ /* 0x000fe200078e02ff */
[-C--:B------:R-:W-:Y:S01]  /*12c00*/  LEA.HI.X.SX32 R221, R4, R119.reuse, 0x2, P1 ;  /* 0x0000007704dd7211 */ /* 0x080fe200008f16ff */
[----:B-1----:R-:W-:Y:S01]  /*12c10*/  IMAD.SHL.U32 R248, R252, 0x10, RZ ;  /* 0x00000010fcf87824 */ /* 0x002fe200078e00ff */
[----:B------:R-:W-:Y:S01]  /*12c20*/  IADD3 R224, P1, R224, R118, RZ ;  /* 0x00000076e0e07210 */ /* 0x000fe20007f3e0ff */
[----:B------:R-:W1:Y:S01]  /*12c30*/  LDC R13, c[0x0][0x230] ;  /* 0x00008c00ff0d7b82 */ /* 0x000e620000000800 */
[----:B------:R-:W-:-:S02]  /*12c40*/  LEA.HI.X.SX32 R227, R227, R119, 0x2, P2 ;  /* 0x00000077e3e37211 */ /* 0x000fc400010f16ff */
[-C--:B------:R-:W-:Y:S02]  /*12c50*/  IADD3 R230, P2, R230, R118.reuse, RZ ;  /* 0x00000076e6e67210 */ /* 0x080fe40007f5e0ff */
[-C--:B------:R-:W-:Y:S01]  /*12c60*/  LEA.HI.X.SX32 R225, R3, R119.reuse, 0x2, P1 ;  /* 0x0000007703e17211 */ /* 0x080fe200008f16ff */
[----:B------:R-:W-:Y:S01]  /*12c70*/  VIADD R3, R231, 0xffffffdf ;  /* 0xffffffdfe7037836 */ /* 0x000fe20000000000 */
[-C--:B------:R-:W-:Y:S02]  /*12c80*/  LEA.HI.X.SX32 R231, R7, R119.reuse, 0x2, P2 ;  /* 0x0000007707e77211 */ /* 0x080fe400010f16ff */
[CC--:B------:R-:W-:Y:S01]  /*12c90*/  LEA R234, P2, R2.reuse, R118.reuse, 0x4 ;  /* 0x0000007602ea7211 */ /* 0x0c0fe200078420ff */
[----:B------:R-:W-:Y:S01]  /*12ca0*/  IMAD R0, R2, 0x3b, RZ ;  /* 0x0000003b02007824 */ /* 0x000fe200078e02ff */
[----:B------:R-:W-:Y:S01]  /*12cb0*/  IADD3 R228, P1, R228, R118, RZ ;  /* 0x00000076e4e47210 */ /* 0x000fe20007f3e0ff */
[----:B------:R-:W-:Y:S01]  /*12cc0*/  VIADD R4, R243, 0xffffffde ;  /* 0xffffffdef3047836 */ /* 0x000fe20000000000 */
[-C--:B------:R-:W-:Y:S01]  /*12cd0*/  LEA.HI.X.SX32 R235, R236, R119.reuse, 0x2, P2 ;  /* 0x00000077eceb7211 */ /* 0x080fe200010f16ff */
[----:B------:R-:W3:Y:S01]  /*12ce0*/  LDC R7, c[0x0][0x230] ;  /* 0x00008c00ff077b82 */ /* 0x000ee20000000800 */
[----:B------:R-:W-:-:S02]  /*12cf0*/  LEA.HI.X.SX32 R229, R5, R119, 0x2, P1 ;  /* 0x0000007705e57211 */ /* 0x000fc400008f16ff */
[-C--:B------:R-:W-:Y:S02]  /*12d00*/  IADD3 R236, P2, R236, R118.reuse, RZ ;  /* 0x00000076ecec7210 */ /* 0x080fe40007f5e0ff */
[----:B------:R-:W-:-:S03]  /*12d10*/  IADD3 R232, P1, R232, R118, RZ ;  /* 0x00000076e8e87210 */ /* 0x000fc60007f3e0ff */
[----:B------:R-:W4:Y:S01]  /*12d20*/  LDC R5, c[0x0][0x230] ;  /* 0x00008c00ff057b82 */ /* 0x000f220000000800 */
[-C--:B------:R-:W-:Y:S02]  /*12d30*/  LEA.HI.X.SX32 R237, R2, R119.reuse, 0x2, P2 ;  /* 0x0000007702ed7211 */ /* 0x080fe400010f16ff */
[-C--:B------:R-:W-:Y:S02]  /*12d40*/  IADD3 R238, P2, R238, R118.reuse, RZ ;  /* 0x00000076eeee7210 */ /* 0x080fe40007f5e0ff */
[-C--:B------:R-:W-:Y:S01]  /*12d50*/  LEA.HI.X.SX32 R233, R0, R119.reuse, 0x2, P1 ;  /* 0x0000007700e97211 */ /* 0x080fe200008f16ff */
[----:B------:R-:W-:Y:S01]  /*12d60*/  IMAD R0, R2, 0x3d, RZ ;  /* 0x0000003d02007824 */ /* 0x000fe200078e02ff */
[-C--:B------:R-:W-:Y:S02]  /*12d70*/  LEA.HI.X.SX32 R239, R239, R119.reuse, 0x2, P2 ;  /* 0x00000077efef7211 */ /* 0x080fe400010f16ff */
[----:B------:R-:W-:Y:S02]  /*12d80*/  IADD3 R240, P2, R240, R118, RZ ;  /* 0x00000076f0f07210 */ /* 0x000fe40007f5e0ff */
[----:B------:R-:W-:Y:S01]  /*12d90*/  ISETP.GE.U32.AND P1, PT, R3, 0x7fffffa0, PT ;  /* 0x7fffffa00300780c */ /* 0x000fe20003f26070 */
[----:B------:R-:W-:Y:S01]  /*12da0*/  IMAD R3, R2, 0x3e, RZ ;  /* 0x0000003e02037824 */ /* 0x000fe200078e02ff */
[----:B------:R-:W-:-:S02]  /*12db0*/  LEA.HI.X.SX32 R241, R0, R119, 0x2, P2 ;  /* 0x0000007700f17211 */ /* 0x000fc400010f16ff */
[----:B------:R-:W-:Y:S01]  /*12dc0*/  IADD3 R242, P2, R242, R118, RZ ;  /* 0x00000076f2f27210 */ /* 0x000fe20007f5e0ff */
[----:B------:R-:W-:-:S03]  /*12dd0*/  IMAD R2, R2, 0x3f, RZ ;  /* 0x0000003f02027824 */ /* 0x000fc600078e02ff */
[----:B------:R-:W-:Y:S02]  /*12de0*/  LEA.HI.X.SX32 R243, R3, R119, 0x2, P2 ;  /* 0x0000007703f37211 */ /* 0x000fe400010f16ff */
[----:B------:R-:W-:-:S04]  /*12df0*/  IADD3 R244, P2, R244, R118, RZ ;  /* 0x00000076f4f47210 */ /* 0x000fc80007f5e0ff */
[----:B------:R-:W-:Y:S01]  /*12e00*/  LEA.HI.X.SX32 R245, R2, R119, 0x2, P2 ;  /* 0x0000007702f57211 */ /* 0x000fe200010f16ff */
[----:B----4-:R-:W-:Y:S01]  /*12e10*/  VIADD R2, R5, 0xffffffdd ;  /* 0xffffffdd05027836 */ /* 0x010fe20000000000 */
[----:B------:R-:W-:Y:S01]  /*12e20*/  LOP3.LUT R0, R248, 0x70, RZ, 0xc0, !PT ;  /* 0x00000070f8007812 */ /* 0x000fe200078ec0ff */
[----:B------:R-:W4:Y:S03]  /*12e30*/  LDC R5, c[0x0][0x230] ;  /* 0x00008c00ff057b82 */ /* 0x000f260000000800 */
[----:B------:R-:W-:Y:S01]  /*12e40*/  ISETP.GE.U32.AND P6, PT, R2, 0x7fffff9e, PT ;  /* 0x7fffff9e0200780c */ /* 0x000fe20003fc6070 */
[----:B------:R-:W-:Y:S02]  /*12e50*/  VIADD R2, R246, 0xffffffdc ;  /* 0xffffffdcf6027836 */ /* 0x000fe40000000000 */
[----:B------:R-:W2:Y:S01]  /*12e60*/  S2R R246, SR_TID.X ;  /* 0x0000000000f67919 */ /* 0x000ea20000002100 */
[----:B------:R-:W-:-:S02]  /*12e70*/  LOP3.LUT R252, R252, 0x7f, RZ, 0xc0, !PT ;  /* 0x0000007ffcfc7812 */ /* 0x000fc400078ec0ff */
[----:B------:R-:W-:-:S03]  /*12e80*/  MOV R248, UR7 ;  /* 0x0000000700f87c02 */ /* 0x000fc60008000f00 */
[----:B------:R-:W-:Y:S01]  /*12e90*/  IMAD R0, R252, 0x80, R0 ;  /* 0x00000080fc007824 */ /* 0x000fe200078e0200 */
[----:B------:R-:W-:Y:S02]  /*12ea0*/  ISETP.GE.U32.AND P2, PT, R4, 0x7fffff9f, PT ;  /* 0x7fffff9f0400780c */ /* 0x000fe40003f46070 */
[----:B------:R-:W3:Y:S02]  /*12eb0*/  LDC R4, c[0x0][0x230] ;  /* 0x00008c00ff047b82 */ /* 0x000ee40000000800 */
[----:B------:R-:W-:Y:S01]  /*12ec0*/  IADD3 R0, R0, 0x100000, R248 ;  /* 0x0010000000007810 */ /* 0x000fe20007ffe0f8 */
[----:B------:R-:W-:Y:S01]  /*12ed0*/  ULDC.64 UR4, c[0x0][0x208] ;  /* 0x0000820000047ab9 */ /* 0x000fe20000000a00 */
[----:B------:R-:W-:-:S03]  /*12ee0*/  VIADD R3, R247, 0xfffffffb ;  /* 0xfffffffbf7037836 */ /* 0x000fc60000000000 */
[----:B------:R-:W-:Y:S01]  /*12ef0*/  @!PT LDS RZ, [RZ] ;  /* 0x00000000fffff984 */ /* 0x000fe20000000800 */
[----:B------:R-:W-:Y:S01]  /*12f00*/  @!PT LDS RZ, [RZ] ;  /* 0x00000000fffff984 */ /* 0x000fe20000000800 */
[----:B------:R-:W-:Y:S01]  /*12f10*/  @!PT LDS RZ, [RZ] ;  /* 0x00000000fffff984 */ /* 0x000fe20000000800 */
[----:B------:R-:W-:Y:S01]  /*12f20*/  LDGSTS.E [R0], desc[UR4][R118.64], !P5 ;  /* 0x0000000076007fae */ /* 0x000fe2000e921844 */
[----:B------:R-:W-:Y:S01]  /*12f30*/  ISETP.GE.U32.AND P5, PT, R2, 0x7fffff9d, PT ;  /* 0x7fffff9d0200780c */ /* 0x000fe20003fa6070 */
[----:B------:R-:W3:Y:S01]  /*12f40*/  LDC R247, c[0x0][0x230] ;  /* 0x00008c00fff77b82 */ /* 0x000ee20000000800 */
[----:B------:R-:W-:Y:S01]  /*12f50*/  VIADD R2, R249, 0xfffffff9 ;  /* 0xfffffff9f9027836 */ /* 0x000fe20000000000 */
[----:B------:R-:W-:Y:S04]  /*12f60*/  STL.64 [R1+0x670], R44 ;  /* 0x0006702c01007387 */ /* 0x000fe80000100a00 */
[----:B------:R3:W-:Y:S02]  /*12f70*/  LDGSTS.E [R0+0x4], desc[UR4][R236.64], !P0 ;  /* 0x00004000ec007fae */ /* 0x0007e4000c121844 */
[----:B------:R-:W3:Y:S02]  /*12f80*/  LDC R249, c[0x0][0x230] ;  /* 0x00008c00fff97b82 */ /* 0x000ee40000000800 */
[----:B------:R-:W-:Y:S01]  /*12f90*/  STL.64 [R1+0x688], R56 ;  /* 0x0006883801007387 */ /* 0x000fe20000100a00 */
[----:B------:R-:W-:-:S03]  /*12fa0*/  ISETP.GE.U32.AND P0, PT, R3, 0x7fffffbc, PT ;  /* 0x7fffffbc0300780c */ /* 0x000fc60003f06070 */
[----:B------:R3:W-:Y:S01]  /*12fb0*/  LDGSTS.E [R0+0x8], desc[UR4][R120.64], !P4 ;  /* 0x0000800078007fae */ /* 0x0007e2000e121844 */
[----:B--2---:R-:W-:-:S03]  /*12fc0*/  IMAD.SHL.U32 R246, R246, 0x10, RZ ;  /* 0x00000010f6f67824 */ /* 0x004fc600078e00ff */
[----:B------:R-:W-:Y:S01]  /*12fd0*/  STL.64 [R1+0x698], R58 ;  /* 0x0006983a01007387 */ /* 0x000fe20000100a00 */
[----:B------:R-:W-:Y:S02]  /*12fe0*/  VIADD R3, R250, 0xfffffffa ;  /* 0xfffffffafa037836 */ /* 0x000fe40000000000 */
[----:B------:R-:W2:Y:S01]  /*12ff0*/  LDC R250, c[0x0][0x230] ;  /* 0x00008c00fffa7b82 */ /* 0x000ea20000000800 */
[----:B------:R-:W-:Y:S01]  /*13000*/  LDGSTS.E [R0+0xc], desc[UR4][R122.64], !P3 ;  /* 0x0000c0007a007fae */ /* 0x000fe2000d921844 */
[----:B------:R-:W-:Y:S01]  /*13010*/  ISETP.GE.U32.AND P3, PT, R2, 0x7fffffba, PT ;  /* 0x7fffffba0200780c */ /* 0x000fe20003f66070 */
[----:B-1----:R-:W-:Y:S02]  /*13020*/  VIADD R2, R13, 0xfffffff8 ;  /* 0xfffffff80d027836 */ /* 0x002fe40000000000 */
[----:B------:R-:W-:Y:S01]  /*13030*/  STL.64 [R1+0x690], R52 ;  /* 0x0006903401007387 */ /* 0x000fe20000100a00 */
[----:B------:R-:W-:Y:S02]  /*13040*/  ISETP.GE.U32.AND P4, PT, R3, 0x7fffffbb, PT ;  /* 0x7fffffbb0300780c */ /* 0x000fe40003f86070 */
[----:B------:R-:W1:Y:S01]  /*13050*/  LDC R13, c[0x0][0x230] ;  /* 0x00008c00ff0d7b82 */ /* 0x000e620000000800 */
[----:B------:R-:W-:Y:S04]  /*13060*/  STL.64 [R1+0x2290], R118 ;  /* 0x0022907601007387 */ /* 0x000fe80000100a00 */
[----:B------:R3:W-:Y:S01]  /*13070*/  STL.64 [R1+0x2298], R236 ;  /* 0x002298ec01007387 */ /* 0x0007e20000100a00 */
[----:B----4-:R-:W-:-:S02]  /*13080*/  VIADD R3, R5, 0xffffffdb ;  /* 0xffffffdb05037836 */ /* 0x010fc40000000000 */
[----:B------:R-:W4:Y:S01]  /*13090*/  LDC R5, c[0x0][0x230] ;  /* 0x00008c00ff057b82 */ /* 0x000f220000000800 */
[----:B------:R-:W-:Y:S01]  /*130a0*/  LDGSTS.E [R0+0x4000], desc[UR4][R178.64], !P1 ;  /* 0x04000000b2007fae */ /* 0x000fe2000c921844 */
[----:B------:R-:W-:Y:S02]  /*130b0*/  ISETP.GE.U32.AND P1, PT, R2, 0x7fffffb9, PT ;  /* 0x7fffffb90200780c */ /* 0x000fe40003f26070 */
[----:B---3--:R-:W-:Y:S01]  /*130c0*/  IADD3 R2, R7, -0x26, RZ ;  /* 0xffffffda07027810 */ /* 0x008fe20007ffe0ff */
[----:B------:R-:W-:Y:S01]  /*130d0*/  LDGSTS.E [R0+0x4004], desc[UR4][R180.64], !P2 ;  /* 0x04004000b4007fae */ /* 0x000fe2000d121844 */
[----:B------:R-:W-:-:S03]  /*130e0*/  LOP3.LUT R236, R246, 0x70, RZ, 0xc0, !PT ;  /* 0x00000070f6ec7812 */ /* 0x000fc600078ec0ff */
[----:B------:R-:W-:Y:S01]  /*130f0*/  LDGSTS.E [R0+0x4008], desc[UR4][R182.64], !P6 ;  /* 0x04008000b6007fae */ /* 0x000fe2000f121844 */
[----:B------:R-:W3:Y:S01]  /*13100*/  LDC R246, c[0x0][0x230] ;  /* 0x00008c00fff67b82 */ /* 0x000ee20000000800 */
[----:B------:R-:W-:Y:S01]  /*13110*/  IMAD R236, R252, 0x80, R236 ;  /* 0x00000080fcec7824 */ /* 0x000fe200078e02ec */
[----:B------:R-:W-:Y:S01]  /*13120*/  ISETP.GE.U32.AND P6, PT, R2, 0x7fffff9b, PT ;  /* 0x7fffff9b0200780c */ /* 0x000fe20003fc6070 */
[----:B------:R-:W-:Y:S01]  /*13130*/  VIADD R2, R4, 0xffffffd9 ;  /* 0xffffffd904027836 */ /* 0x000fe20000000000 */
[----:B------:R-:W-:Y:S01]  /*13140*/  ISETP.GE.U32.AND P2, PT, R3, 0x7fffff9c, PT ;  /* 0x7fffff9c0300780c */ /* 0x000fe20003f46070 */
[----:B------:R-:W-:Y:S01]  /*13150*/  LDGSTS.E [R0+0x400c], desc[UR4][R184.64], !P5 ;  /* 0x0400c000b8007fae */ /* 0x000fe2000e921844 */
[----:B------:R-:W-:Y:S02]  /*13160*/  LOP3.LUT R3, R236, 0x10, RZ, 0x3c, !PT ;  /* 0x00000010ec037812 */ /* 0x000fe400078e3cff */
[----:B------:R-:W4:Y:S01]  /*13170*/  LDC R7, c[0x0][0x230] ;  /* 0x00008c00ff077b82 */ /* 0x000f220000000800 */
[----:B------:R-:W-:Y:S01]  /*13180*/  ISETP.GE.U32.AND P5, PT, R2, 0x7fffff9a, PT ;  /* 0x7fffff9a0200780c */ /* 0x000fe20003fa6070 */
[----:B------:R-:W-:Y:S01]  /*13190*/  VIADD R2, R247, 0xffffffd8 ;  /* 0xffffffd8f7027836 */ /* 0x000fe20000000000 */
[----:B------:R-:W-:Y:S01]  /*131a0*/  IADD3 R3, R248, 0x100000, R3 ;  /* 0x00100000f8037810 */ /* 0x000fe20007ffe003 */
[----:B------:R-:W-:-:S04]  /*131b0*/  VIADD R4, R249, 0xfffffff7 ;  /* 0xfffffff7f9047836 */ /* 0x000fc80000000000 */
[----:B------:R-:W-:Y:S01]  /*131c0*/  LDGSTS.E [R3], desc[UR4][R234.64], !P0 ;  /* 0x00000000ea037fae */ /* 0x000fe2000c121844 */
[----:B------:R-:W-:Y:S01]  /*131d0*/  ISETP.GE.U32.AND P0, PT, R2, 0x7fffff99, PT ;  /* 0x7fffff990200780c */ /* 0x000fe20003f06070 */
[----:B------:R-:W4:Y:S01]  /*131e0*/  LDC R249, c[0x0][0x230] ;  /* 0x00008c00fff97b82 */ /* 0x000f220000000800 */
[----:B------:R-:W-:Y:S01]  /*131f0*/  IADD3 R2, R251, -0xb, RZ ;  /* 0xfffffff5fb027810 */ /* 0x000fe20007ffe0ff */
[----:B------:R-:W-:Y:S01]  /*13200*/  LDGSTS.E [R3+0x4], desc[UR4][R124.64], !P4 ;  /* 0x000040007c037fae */ /* 0x000fe2000e121844 */
[----:B------:R-:W-:Y:S01]  /*13210*/  ISETP.GE.U32.AND P4, PT, R4, 0x7fffffb8, PT ;  /* 0x7fffffb80400780c */ /* 0x000fe20003f86070 */
[----:B--2---:R-:W-:Y:S02]  /*13220*/  VIADD R4, R250, 0xfffffff6 ;  /* 0xfffffff6fa047836 */ /* 0x004fe40000000000 */
[----:B------:R-:W-:Y:S02]  /*13230*/  LDGSTS.E [R3+0x8], desc[UR4][R126.64], !P3 ;  /* 0x000080007e037fae */ /* 0x000fe4000d921844 */
[----:B------:R-:W2:Y:S02]  /*13240*/  LDC R250, c[0x0][0x230] ;  /* 0x00008c00fffa7b82 */ /* 0x000ea40000000800 */
[----:B------:R-:W-:Y:S01]  /*13250*/  LDGSTS.E [R3+0xc], desc[UR4][R128.64], !P1 ;  /* 0x0000c00080037fae */ /* 0x000fe2000c921844 */
[----:B------:R-:W-:Y:S01]  /*13260*/  ISETP.GE.U32.AND P1, PT, R2, 0x7fffffb6, PT ;  /* 0x7fffffb60200780c */ /* 0x000fe20003f26070 */
[----:B---3--:R-:W-:-:S02]  /*13270*/  VIADD R2, R246, 0xfffffff4 ;  /* 0xfffffff4f6027836 */ /* 0x008fc40000000000 */
[----:B------:R-:W-:Y:S02]  /*13280*/  LDGSTS.E [R3+0x4000], desc[UR4][R186.64], !P2 ;  /* 0x04000000ba037fae */ /* 0x000fe4000d121844 */
[----:B------:R-:W3:Y:S01]  /*13290*/  LDC R252, c[0x0][0x230] ;  /* 0x00008c00fffc7b82 */ /* 0x000ee20000000800 */
[----:B------:R-:W-:Y:S01]  /*132a0*/  ISETP.GE.U32.AND P2, PT, R2, 0x7fffffb5, PT ;  /* 0x7fffffb50200780c */ /* 0x000fe20003f46070 */
[----:B-1----:R-:W-:Y:S01]  /*132b0*/  VIADD R2, R13, 0xffffffd6 ;  /* 0xffffffd60d027836 */ /* 0x002fe20000000000 */
[----:B------:R-:W-:Y:S01]  /*132c0*/  LDGSTS.E [R3+0x4004], desc[UR4][R188.64], !P6 ;  /* 0x04004000bc037fae */ /* 0x000fe2000f121844 */
[----:B------:R-:W-:-:S04]  /*132d0*/  ISETP.GE.U32.AND P3, PT, R4, 0x7fffffb7, PT ;  /* 0x7fffffb70400780c */ /* 0x000fc80003f66070 */
[----:B------:R-:W1:Y:S01]  /*132e0*/  LDC R247, c[0x0][0x230] ;  /* 0x00008c00fff77b82 */ /* 0x000e620000000800 */
[----:B------:R-:W-:Y:S01]  /*132f0*/  LDGSTS.E [R3+0x4008], desc[UR4][R190.64], !P5 ;  /* 0x04008000be037fae */ /* 0x000fe2000e921844 */
[----:B----4-:R-:W-:Y:S01]  /*13300*/  VIADD R4, R7, 0xffffffd7 ;  /* 0xffffffd707047836 */ /* 0x010fe20000000000 */
[----:B------:R-:W-:-:S05]  /*13310*/  ISETP.GE.U32.AND P5, PT, R2, 0x7fffff97, PT ;  /* 0x7fffff970200780c */ /* 0x000fca0003fa6070 */
[----:B------:R-:W4:Y:S01]  /*13320*/  LDC R251, c[0x0][0x230] ;  /* 0x00008c00fffb7b82 */ /* 0x000f220000000800 */
[----:B------:R-:W-:Y:S01]  /*13330*/  VIADD R2, R5, 0xffffffd5 ;  /* 0xffffffd505027836 */ /* 0x000fe20000000000 */
[----:B------:R-:W-:Y:S01]  /*13340*/  LOP3.LUT R118, R236, 0x20, RZ, 0x3c, !PT ;  /* 0x00000020ec767812 */ /* 0x000fe200078e3cff */
[----:B------:R-:W-:Y:S01]  /*13350*/  LDGSTS.E [R3+0x400c], desc[UR4][R192.64], !P0 ;  /* 0x0400c000c0037fae */ /* 0x000fe2000c121844 */
[----:B------:R-:W-:-:S04]  /*13360*/  ISETP.GE.U32.AND P6, PT, R4, 0x7fffff98, PT ;  /* 0x7fffff980400780c */ /* 0x000fc80003fc6070 */
[----:B------:R-:W4:Y:S01]  /*13370*/  LDC R246, c[0x0][0x230] ;  /* 0x00008c00fff67b82 */ /* 0x000f220000000800 */
[----:B------:R-:W-:Y:S01]  /*13380*/  ISETP.GE.U32.AND P0, PT, R2, 0x7fffff96, PT ;  /* 0x7fffff960200780c */ /* 0x000fe20003f06070 */
[----:B------:R-:W-:Y:S01]  /*13390*/  VIADD R2, R249, 0xffffffd4 ;  /* 0xffffffd4f9027836 */ /* 0x000fe20000000000 */
[----:B------:R-:W-:-:S05]  /*133a0*/  IADD3 R4, R248, 0x100000, R118 ;  /* 0x00100000f8047810 */ /* 0x000fca0007ffe076 */
[----:B------:R-:W4:Y:S01]  /*133b0*/  LDC R7, c[0x0][0x230] ;  /* 0x00008c00ff077b82 */ /* 0x000f220000000800 */
[----:B------:R4:W-:Y:S01]  /*133c0*/  LDGSTS.E [R4], desc[UR4][R130.64], !P4 ;  /* 0x0000000082047fae */ /* 0x0009e2000e121844 */
[----:B--2---:R-:W-:Y:S01]  /*133d0*/  VIADD R5, R250, 0xfffffff3 ;  /* 0xfffffff3fa057836 */ /* 0x004fe20000000000 */
[----:B------:R-:W-:Y:S01]  /*133e0*/  ISETP.GE.U32.AND P4, PT, R2, 0x7fffff95, PT ;  /* 0x7fffff950200780c */ /* 0x000fe20003f86070 */
[----:B---3--:R-:W-:Y:S01]  /*133f0*/  VIADD R2, R252, 0xfffffff1 ;  /* 0xfffffff1fc027836 */ /* 0x008fe20000000000 */
[----:B------:R2:W-:Y:S03]  /*13400*/  LDGSTS.E [R4+0x4], desc[UR4][R132.64], !P3 ;  /* 0x0000400084047fae */ /* 0x0005e6000d921844 */
[----:B------:R-:W3:Y:S01]  /*13410*/  LDC R13, c[0x0][0x230] ;  /* 0x00008c00ff0d7b82 */ /* 0x000ee20000000800 */
[----:B------:R-:W-:Y:S01]  /*13420*/  LDGSTS.E [R4+0x8], desc[UR4][R134.64], !P1 ;  /* 0x0000800086047fae */ /* 0x000fe2000c921844 */
[----:B------:R-:W-:-:S03]  /*13430*/  ISETP.GE.U32.AND P3, PT, R5, 0x7fffffb4, PT ;  /* 0x7fffffb40500780c */ /* 0x000fc60003f66070 */
[----:B------:R-:W-:Y:S03]  /*13440*/  LDGSTS.E [R4+0xc], desc[UR4][R136.64], !P2 ;  /* 0x0000c00088047fae */ /* 0x000fe6000d121844 */
[----:B------:R-:W2:Y:S01]  /*13450*/  LDC R250, c[0x0][0x230] ;  /* 0x00008c00fffa7b82 */ /* 0x000ea20000000800 */
[----:B------:R-:W-:Y:S01]  /*13460*/  ISETP.GE.U32.AND P2, PT, R2, 0x7fffffb2, PT ;  /* 0x7fffffb20200780c */ /* 0x000fe20003f46070 */
[----:B-1----:R-:W-:Y:S01]  /*13470*/  VIADD R2, R247, 0xfffffff0 ;  /* 0xfffffff0f7027836 */ /* 0x002fe20000000000 */
[----:B----4-:R-:W-:Y:S01]  /*13480*/  IADD3 R5, R251, -0xe, RZ ;  /* 0xfffffff2fb057810 */ /* 0x010fe20007ffe0ff */
[----:B------:R-:W-:Y:S04]  /*13490*/  LDGSTS.E [R4+0x4000], desc[UR4][R194.64], !P6 ;  /* 0x04000000c2047fae */ /* 0x000fe8000f121844 */
[----:B------:R-:W1:Y:S01]  /*134a0*/  LDC R118, c[0x0][0x230] ;  /* 0x00008c00ff767b82 */ /* 0x000e620000000800 */
[----:B------:R-:W-:Y:S01]  /*134b0*/  ISETP.GE.U32.AND P6, PT, R2, 0x7fffffb1, PT ;  /* 0x7fffffb10200780c */ /* 0x000fe20003fc6070 */
[----:B------:R-:W-:Y:S01]  /*134c0*/  VIADD R2, R246, 0xffffffd2 ;  /* 0xffffffd2f6027836 */ /* 0x000fe20000000000 */
[----:B------:R-:W-:Y:S05]  /*134d0*/  LDGSTS.E [R4+0x4004], desc[UR4][R196.64], !P5 ;  /* 0x04004000c4047fae */ /* 0x000fea000e921844 */
[----:B------:R-:W4:Y:S01]  /*134e0*/  LDC R251, c[0x0][0x230] ;  /* 0x00008c00fffb7b82 */ /* 0x000f220000000800 */
[----:B------:R-:W-:Y:S01]  /*134f0*/  LDGSTS.E [R4+0x4008], desc[UR4][R198.64], !P0 ;  /* 0x04008000c6047fae */ /* 0x000fe2000c121844 */
[----:B------:R-:W-:-:S06]  /*13500*/  ISETP.GE.U32.AND P0, PT, R2, 0x7fffff93, PT ;  /* 0x7fffff930200780c */ /* 0x000fcc0003f06070 */
[----:B------:R-:W4:Y:S01]  /*13510*/  LDC R249, c[0x0][0x230] ;  /* 0x00008c00fff97b82 */ /* 0x000f220000000800 */
[----:B------:R-:W-:Y:S01]  /*13520*/  VIADD R2, R7, 0xffffffd1 ;  /* 0xffffffd107027836 */ /* 0x000fe20000000000 */
[----:B------:R-:W-:-:S06]  /*13530*/  ISETP.GE.U32.AND P1, PT, R5, 0x7fffffb3, PT ;  /* 0x7fffffb30500780c */ /* 0x000fcc0003f26070 */
[----:B------:R-:W4:Y:S01]  /*13540*/  LDC R252, c[0x0][0x230] ;  /* 0x00008c00fffc7b82 */ /* 0x000f220000000800 */
[----:B------:R-:W-:Y:S01]  /*13550*/  LOP3.LUT R119, R236, 0x30, RZ, 0x3c, !PT ;  /* 0x00000030ec777812 */ /* 0x000fe200078e3cff */
[----:B---3--:R-:W-:Y:S01]  /*13560*/  VIADD R5, R13, 0xffffffd3 ;  /* 0xffffffd30d057836 */ /* 0x008fe20000000000 */
[----:B------:R-:W-:Y:S05]  /*13570*/  LDGSTS.E [R4+0x400c], desc[UR4][R200.64], !P4 ;  /* 0x0400c000c8047fae */ /* 0x000fea000e121844 */
[----:B------:R-:W3:Y:S01]  /*13580*/  LDC R247, c[0x0][0x230] ;  /* 0x00008c00fff77b82 */ /* 0x000ee20000000800 */
[----:B------:R-:W-:Y:S01]  /*13590*/  ISETP.GE.U32.AND P4, PT, R2, 0x7fffff92, PT ;  /* 0x7fffff920200780c */ /* 0x000fe20003f86070 */
[----:B--2---:R-:W-:Y:S01]  /*135a0*/  VIADD R2, R250, 0xffffffd0 ;  /* 0xffffffd0fa027836 */ /* 0x004fe20000000000 */
[----:B------:R-:W-:-:S02]  /*135b0*/  IADD3 R7, R248, 0x100000, R119 ;  /* 0x00100000f8077810 */ /* 0x000fc40007ffe077 */
[----:B------:R-:W-:-:S03]  /*135c0*/  ISETP.GE.U32.AND P5, PT, R5, 0x7fffff94, PT ;  /* 0x7fffff940500780c */ /* 0x000fc60003fa6070 */
[----:B------:R-:W2:Y:S01]  /*135d0*/  LDC R13, c[0x0][0x230] ;  /* 0x00008c00ff0d7b82 */ /* 0x000ea20000000800 */
[----:B------:R-:W-:Y:S01]  /*135e0*/  LDGSTS.E [R7], desc[UR4][R138.64], !P3 ;  /* 0x000000008a077fae */ /* 0x000fe2000d921844 */
[----:B------:R-:W-:Y:S01]  /*135f0*/  ISETP.GE.U32.AND P3, PT, R2, 0x7fffff91, PT ;  /* 0x7fffff910200780c */ /* 0x000fe20003f66070 */
[----:B-1----:R-:W-:Y:S01]  /*13600*/  VIADD R2, R118, 0xffffffed ;  /* 0xffffffed76027836 */ /* 0x002fe20000000000 */
[----:B----4-:R-:W-:Y:S01]  /*13610*/  IADD3 R5, R251, -0x11, RZ ;  /* 0xffffffeffb057810 */ /* 0x010fe20007ffe0ff */
[----:B------:R-:W-:Y:S03]  /*13620*/  LDGSTS.E [R7+0x4], desc[UR4][R140.64], !P1 ;  /* 0x000040008c077fae */ /* 0x000fe6000c921844 */
[----:B------:R-:W1:Y:S01]  /*13630*/  LDC R246, c[0x0][0x230] ;  /* 0x00008c00fff67b82 */ /* 0x000e620000000800 */
[----:B------:R-:W-:Y:S01]  /*13640*/  LDGSTS.E [R7+0x8], desc[UR4][R142.64], !P2 ;  /* 0x000080008e077fae */ /* 0x000fe2000d121844 */
[----:B------:R-:W-:-:S03]  /*13650*/  ISETP.GE.U32.AND P1, PT, R5, 0x7fffffb0, PT ;  /* 0x7fffffb00500780c */ /* 0x000fc60003f26070 */
[----:B------:R-:W-:Y:S01]  /*13660*/  LDGSTS.E [R7+0xc], desc[UR4][R144.64], !P6 ;  /* 0x0000c00090077fae */ /* 0x000fe2000f121844 */
[----:B------:R-:W-:Y:S02]  /*13670*/  ISETP.GE.U32.AND P6, PT, R2, 0x7fffffae, PT ;  /* 0x7fffffae0200780c */ /* 0x000fe40003fc6070 */
[----:B------:R-:W4:Y:S01]  /*13680*/  LDC R251, c[0x0][0x230] ;  /* 0x00008c00fffb7b82 */ /* 0x000f220000000800 */
[----:B------:R-:W-:Y:S01]  /*13690*/  VIADD R2, R249, 0xffffffec ;  /* 0xffffffecf9027836 */ /* 0x000fe20000000000 */
[----:B------:R-:W-:Y:S01]  /*136a0*/  LDGSTS.E [R7+0x4000], desc[UR4][R202.64], !P5 ;  /* 0x04000000ca077fae */ /* 0x000fe2000e921844 */
[----:B------:R-:W-:-:S05]  /*136b0*/  VIADD R5, R252, 0xffffffee ;  /* 0xffffffeefc057836 */ /* 0x000fca0000000000 */
[----:B------:R-:W4:Y:S01]  /*136c0*/  LDC R118, c[0x0][0x230] ;  /* 0x00008c00ff767b82 */ /* 0x000f220000000800 */
[----:B------:R-:W-:Y:S01]  /*136d0*/  ISETP.GE.U32.AND P5, PT, R2, 0x7fffffad, PT ;  /* 0x7fffffad0200780c */ /* 0x000fe20003fa6070 */
[----:B---3--:R-:W-:Y:S01]  /*136e0*/  VIADD R2, R247, 0xffffffce ;  /* 0xffffffcef7027836 */ /* 0x008fe20000000000 */
[----:B------:R-:W-:Y:S01]  /*136f0*/  LOP3.LUT R119, R236, 0x40, RZ, 0x3c, !PT ;  /* 0x00000040ec777812 */ /* 0x000fe200078e3cff */
[----:B------:R-:W-:Y:S04]  /*13700*/  LDGSTS.E [R7+0x4004], desc[UR4][R204.64], !P0 ;  /* 0x04004000cc077fae */ /* 0x000fe8000c121844 */
[----:B------:R-:W3:Y:S01]  /*13710*/  LDC R252, c[0x0][0x230] ;  /* 0x00008c00fffc7b82 */ /* 0x000ee20000000800 */
[----:B------:R-:W-:Y:S01]  /*13720*/  LDGSTS.E [R7+0x4008], desc[UR4][R206.64], !P4 ;  /* 0x04008000ce077fae */ /* 0x000fe2000e121844 */
[----:B------:R-:W-:-:S06]  /*13730*/  ISETP.GE.U32.AND P4, PT, R2, 0x7fffff8f, PT ;  /* 0x7fffff8f0200780c */ /* 0x000fcc0003f86070 */
[----:B------:R-:W3:Y:S01]  /*13740*/  LDC R249, c[0x0][0x230] ;  /* 0x00008c00fff97b82 */ /* 0x000ee20000000800 */
[----:B--2---:R-:W-:Y:S01]  /*13750*/  VIADD R2, R13, 0xffffffcd ;  /* 0xffffffcd0d027836 */ /* 0x004fe20000000000 */
[----:B------:R-:W-:Y:S01]  /*13760*/  IADD3 R13, R248, 0x100000, R119 ;  /* 0x00100000f80d7810 */ /* 0x000fe20007ffe077 */
[----:B------:R-:W-:Y:S05]  /*13770*/  LDGSTS.E [R7+0x400c], desc[UR4][R208.64], !P3 ;  /* 0x0400c000d0077fae */ /* 0x000fea000d921844 */
[----:B------:R-:W2:Y:S01]  /*13780*/  LDC R250, c[0x0][0x230] ;  /* 0x00008c00fffa7b82 */ /* 0x000ea20000000800 */
[----:B------:R-:W-:Y:S01]  /*13790*/  ISETP.GE.U32.AND P2, PT, R5, 0x7fffffaf, PT ;  /* 0x7fffffaf0500780c */ /* 0x000fe20003f46070 */
[----:B-1----:R-:W-:-:S06]  /*137a0*/  VIADD R5, R246, 0xffffffcf ;  /* 0xffffffcff6057836 */ /* 0x002fcc0000000000 */
[----:B------:R-:W1:Y:S01]  /*137b0*/  LDC R119, c[0x0][0x230] ;  /* 0x00008c00ff777b82 */ /* 0x000e620000000800 */
[----:B------:R-:W-:Y:S01]  /*137c0*/  ISETP.GE.U32.AND P3, PT, R2, 0x7fffff8e, PT ;  /* 0x7fffff8e0200780c */ /* 0x000fe20003f66070 */
[----:B------:R-:W-:Y:S01]  /*137d0*/  LDGSTS.E [R13], desc[UR4][R146.64], !P1 ;  /* 0x00000000920d7fae */ /* 0x000fe2000c921844 */
[----:B----4-:R-:W-:Y:S02]  /*137e0*/  IADD3 R2, R251, -0x34, RZ ;  /* 0xffffffccfb027810 */ /* 0x010fe40007ffe0ff */
[----:B------:R-:W-:-:S03]  /*137f0*/  ISETP.GE.U32.AND P0, PT, R5, 0x7fffff90, PT ;  /* 0x7fffff900500780c */ /* 0x000fc60003f06070 */
[----:B------:R-:W4:Y:S01]  /*13800*/  LDC R246, c[0x0][0x230] ;  /* 0x00008c00fff67b82 */ /* 0x000f220000000800 */
[----:B------:R-:W-:Y:S01]  /*13810*/  VIADD R5, R118, 0xffffffeb ;  /* 0xffffffeb76057836 */ /* 0x000fe20000000000 */
[----:B------:R-:W-:Y:S01]  /*13820*/  ISETP.GE.U32.AND P1, PT, R2, 0x7fffff8d, PT ;  /* 0x7fffff8d0200780c */ /* 0x000fe20003f26070 */
[----:B---3--:R-:W-:Y:S01]  /*13830*/  VIADD R2, R252, 0xffffffea ;  /* 0xffffffeafc027836 */ /* 0x008fe20000000000 */
[----:B------:R-:W-:Y:S04]  /*13840*/  LDGSTS.E [R13+0x4], desc[UR4][R148.64], !P2 ;  /* 0x00004000940d7fae */ /* 0x000fe8000d121844 */
[----:B------:R-:W3:Y:S01]  /*13850*/  LDC R247, c[0x0][0x230] ;  /* 0x00008c00fff77b82 */ /* 0x000ee20000000800 */
[----:B------:R-:W-:Y:S01]  /*13860*/  ISETP.GE.U32.AND P2, PT, R5, 0x7fffffac, PT ;  /* 0x7fffffac0500780c */ /* 0x000fe20003f46070 */
[----:B------:R-:W-:Y:S01]  /*13870*/  LDGSTS.E [R13+0x8], desc[UR4][R150.64], !P6 ;  /* 0x00008000960d7fae */ /* 0x000fe2000f121844 */
[----:B------:R-:W-:-:S05]  /*13880*/  VIADD R5, R249, 0xffffffe9 ;  /* 0xffffffe9f9057836 */ /* 0x000fca0000000000 */
[----:B------:R-:W3:Y:S01]  /*13890*/  LDC R118, c[0x0][0x230] ;  /* 0x00008c00ff767b82 */ /* 0x000ee20000000800 */
[----:B------:R-:W-:Y:S01]  /*138a0*/  ISETP.GE.U32.AND P6, PT, R2, 0x7fffffab, PT ;  /* 0x7fffffab0200780c */ /* 0x000fe20003fc6070 */
[----:B--2---:R-:W-:Y:S01]  /*138b0*/  VIADD R2, R250, 0xffffffe8 ;  /* 0xffffffe8fa027836 */ /* 0x004fe20000000000 */
[----:B------:R-:W-:Y:S04]  /*138c0*/  LDGSTS.E [R13+0xc], desc[UR4][R152.64], !P5 ;  /* 0x0000c000980d7fae */ /* 0x000fe8000e921844 */
[----:B------:R-:W-:Y:S01]  /*138d0*/  LDGSTS.E [R13+0x4000], desc[UR4][R210.64], !P0 ;  /* 0x04000000d20d7fae */ /* 0x000fe2000c121844 */
[----:B------:R-:W2:Y:S01]  /*138e0*/  LDC R249, c[0x0][0x230] ;  /* 0x00008c00fff97b82 */ /* 0x000ea20000000800 */
[----:B------:R-:W-:Y:S01]  /*138f0*/  ISETP.GE.U32.AND P0, PT, R2, 0x7fffffa9, PT ;  /* 0x7fffffa90200780c */ /* 0x000fe20003f06070 */
[----:B-1----:R-:W-:Y:S01]  /*13900*/  VIADD R2, R119, 0xffffffca ;  /* 0xffffffca77027836 */ /* 0x002fe20000000000 */
[----:B------:R-:W-:Y:S04]  /*13910*/  LDGSTS.E [R13+0x4004], desc[UR4][R212.64], !P4 ;  /* 0x04004000d40d7fae */ /* 0x000fe8000e121844 */
[----:B------:R-:W-:Y:S01]  /*13920*/  LDGSTS.E [R13+0x4008], desc[UR4][R214.64], !P3 ;  /* 0x04008000d60d7fae */ /* 0x000fe2000d921844 */
[----:B------:R-:W1:Y:S01]  /*13930*/  LDC R252, c[0x0][0x230] ;  /* 0x00008c00fffc7b82 */ /* 0x000e620000000800 */
[----:B------:R-:W-:-:S02]  /*13940*/  ISETP.GE.U32.AND P3, PT, R2, 0x7fffff8b, PT ;  /* 0x7fffff8b0200780c */ /* 0x000fc40003f66070 */
[----:B----4-:R-:W-:Y:S01]  /*13950*/  IADD3 R2, R246, -0x37, RZ ;  /* 0xffffffc9f6027810 */ /* 0x010fe20007ffe0ff */
[----:B------:R-:W-:Y:S04]  /*13960*/  LDGSTS.E [R13+0x400c], desc[UR4][R216.64], !P1 ;  /* 0x0400c000d80d7fae */ /* 0x000fe8000c921844 */
[----:B------:R-:W4:Y:S01]  /*13970*/  LDC R251, c[0x0][0x230] ;  /* 0x00008c00fffb7b82 */ /* 0x000f220000000800 */
[----:B------:R-:W-:Y:S01]  /*13980*/  ISETP.GE.U32.AND P5, PT, R5, 0x7fffffaa, PT ;  /* 0x7fffffaa0500780c */ /* 0x000fe20003fa6070 */
[----:B---3--:R-:W-:Y:S01]  /*13990*/  VIADD R5, R247, 0xffffffcb ;  /* 0xffffffcbf7057836 */ /* 0x008fe20000000000 */
[----:B------:R-:W-:-:S05]  /*139a0*/  ISETP.GE.U32.AND P1, PT, R2, 0x7fffff8a, PT ;  /* 0x7fffff8a0200780c */ /* 0x000fca0003f26070 */
[----:B------:R-:W3:Y:S01]  /*139b0*/  LDC R119, c[0x0][0x230] ;  /* 0x00008c00ff777b82 */ /* 0x000ee20000000800 */
[----:B------:R-:W-:Y:S01]  /*139c0*/  VIADD R2, R118, 0xffffffc8 ;  /* 0xffffffc876027836 */ /* 0x000fe20000000000 */
[----:B------:R1:W-:Y:S06]  /*139d0*/  STL.64 [R1+0x22a0], R120 ;  /* 0x0022a07801007387 */ /* 0x0003ec0000100a00 */
[----:B------:R-:W3:Y:S01]  /*139e0*/  LDC R250, c[0x0][0x230] ;  /* 0x00008c00fffa7b82 */ /* 0x000ee20000000800 */
[----:B------:R-:W-:Y:S01]  /*139f0*/  ISETP.GE.U32.AND P4, PT, R5, 0x7fffff8c, PT ;  /* 0x7fffff8c0500780c */ /* 0x000fe20003f86070 */
[----:B--2---:R-:W-:Y:S01]  /*13a00*/  VIADD R5, R249, 0xffffffe7 ;  /* 0xffffffe7f9057836 */ /* 0x004fe20000000000 */
[----:B-1----:R-:W-:-:S05]  /*13a10*/  LOP3.LUT R120, R236, 0x50, RZ, 0x3c, !PT ;  /* 0x00000050ec787812 */ /* 0x002fca00078e3cff */
[----:B------:R-:W1:Y:S01]  /*13a20*/  LDC R118, c[0x0][0x230] ;  /* 0x00008c00ff767b82 */ /* 0x000e620000000800 */
[----:B------:R-:W-:-:S05]  /*13a30*/  IADD3 R246, R248, 0x100000, R120 ;  /* 0x00100000f8f67810 */ /* 0x000fca0007ffe078 */
[----:B------:R-:W-:Y:S02]  /*13a40*/  LDGSTS.E [R246], desc[UR4][R154.64], !P2 ;  /* 0x000000009af67fae */ /* 0x000fe4000d121844 */
[----:B------:R-:W2:Y:S01]  /*13a50*/  LDC R247, c[0x0][0x230] ;  /* 0x00008c00fff77b82 */ /* 0x000ea20000000800 */
[----:B------:R-:W-:Y:S01]  /*13a60*/  ISETP.GE.U32.AND P2, PT, R2, 0x7fffff89, PT ;  /* 0x7fffff890200780c */ /* 0x000fe20003f46070 */
[----:B------:R-:W-:Y:S01]  /*13a70*/  VIADD R2, R252, 0xffffffe6 ;  /* 0xffffffe6fc027836 */ /* 0x000fe20000000000 */
[----:B------:R-:W-:Y:S05]  /*13a80*/  LDGSTS.E [R246+0x4], desc[UR4][R156.64], !P6 ;  /* 0x000040009cf67fae */ /* 0x000fea000f121844 */
[----:B------:R-:W2:Y:S01]  /*13a90*/  LDC R249, c[0x0][0x230] ;  /* 0x00008c00fff97b82 */ /* 0x000ea20000000800 */
[----:B------:R-:W-:Y:S01]  /*13aa0*/  ISETP.GE.U32.AND P6, PT, R5, 0x7fffffa8, PT ;  /* 0x7fffffa80500780c */ /* 0x000fe20003fc6070 */
[----:B------:R-:W-:Y:S01]  /*13ab0*/  LDGSTS.E [R246+0x8], desc[UR4][R158.64], !P5 ;  /* 0x000080009ef67fae */ /* 0x000fe2000e921844 */
[----:B----4-:R-:W-:-:S05]  /*13ac0*/  VIADD R5, R251, 0xffffffe5 ;  /* 0xffffffe5fb057836 */ /* 0x010fca0000000000 */
[----:B------:R-:W4:Y:S01]  /*13ad0*/  LDC R121, c[0x0][0x230] ;  /* 0x00008c00ff797b82 */ /* 0x000f220000000800 */
[----:B------:R-:W-:Y:S01]  /*13ae0*/  ISETP.GE.U32.AND P5, PT, R2, 0x7fffffa7, PT ;  /* 0x7fffffa70200780c */ /* 0x000fe20003fa6070 */
[----:B---3--:R-:W-:Y:S01]  /*13af0*/  VIADD R2, R119, 0xffffffe4 ;  /* 0xffffffe477027836 */ /* 0x008fe20000000000 */
[----:B------:R-:W-:Y:S01]  /*13b00*/  LDGSTS.E [R246+0xc], desc[UR4][R160.64], !P0 ;  /* 0x0000c000a0f67fae */ /* 0x000fe2000c121844 */
[----:B------:R-:W-:-:S04]  /*13b10*/  ISETP.GE.U32.AND P0, PT, R5, 0x7fffffa6, PT ;  /* 0x7fffffa60500780c */ /* 0x000fc80003f06070 */
[----:B------:R-:W3:Y:S01]  /*13b20*/  LDC R251, c[0x0][0x230] ;  /* 0x00008c00fffb7b82 */ /* 0x000ee20000000800 */
[----:B------:R-:W-:Y:S01]  /*13b30*/  LDGSTS.E [R246+0x4000], desc[UR4][R218.64], !P4 ;  /* 0x04000000daf67fae */ /* 0x000fe2000e121844 */
[----:B------:R-:W-:Y:S01]  /*13b40*/  VIADD R5, R250, 0xffffffc7 ;  /* 0xffffffc7fa057836 */ /* 0x000fe20000000000 */
[----:B------:R-:W-:Y:S02]  /*13b50*/  ISETP.GE.U32.AND P4, PT, R2, 0x7fffffa5, PT ;  /* 0x7fffffa50200780c */ /* 0x000fe40003f86070 */
[----:B-1----:R-:W-:Y:S01]  /*13b60*/  IADD3 R2, R118, -0x3a, RZ ;  /* 0xffffffc676027810 */ /* 0x002fe20007ffe0ff */
[----:B------:R-:W-:Y:S01]  /*13b70*/  LDGSTS.E [R246+0x4004], desc[UR4][R220.64], !P3 ;  /* 0x04004000dcf67fae */ /* 0x000fe2000d921844 */
[----:B------:R-:W-:Y:S01]  /*13b80*/  LOP3.LUT R118, R236, 0x60, RZ, 0x3c, !PT ;  /* 0x00000060ec767812 */ /* 0x000fe200078e3cff */
[----:B------:R-:W1:Y:S01]  /*13b90*/  LDC R119, c[0x0][0x230] ;  /* 0x00008c00ff777b82 */ /* 0x000e620000000800 */
[----:B------:R-:W-:Y:S01]  /*13ba0*/  ISETP.GE.U32.AND P3, PT, R5, 0x7fffff88, PT ;  /* 0x7fffff880500780c */ /* 0x000fe20003f66070 */
[----:B------:R-:W-:Y:S01]  /*13bb0*/  LDGSTS.E [R246+0x4008], desc[UR4][R222.64], !P1 ;  /* 0x04008000def67fae */ /* 0x000fe2000c921844 */
[----:B--2---:R-:W-:Y:S01]  /*13bc0*/  VIADD R5, R247, 0xffffffc5 ;  /* 0xffffffc5f7057836 */ /* 0x004fe20000000000 */
[----:B------:R-:W-:Y:S01]  /*13bd0*/  ISETP.GE.U32.AND P1, PT, R2, 0x7fffff87, PT ;  /* 0x7fffff870200780c */ /* 0x000fe20003f26070 */
[----:B------:R-:W-:Y:S01]  /*13be0*/  VIADD R2, R249, 0xffffffc4 ;  /* 0xffffffc4f9027836 */ /* 0x000fe20000000000 */
[----:B------:R-:W-:Y:S01]  /*13bf0*/  IADD3 R247, R248, 0x100000, R118 ;  /* 0x00100000f8f77810 */ /* 0x000fe20007ffe076 */
[----:B------:R-:W-:Y:S01]  /*13c00*/  LDGSTS.E [R246+0x400c], desc[UR4][R224.64], !P2 ;  /* 0x0400c000e0f67fae */ /* 0x000fe2000d121844 */
[----:B------:R-:W2:Y:S03]  /*13c10*/  LDC R252, c[0x0][0x230] ;  /* 0x00008c00fffc7b82 */ /* 0x000ea60000000800 */
[----:B------:R-:W-:Y:S01]  /*13c20*/  LDGSTS.E [R247], desc[UR4][R162.64], !P6 ;  /* 0x00000000a2f77fae */ /* 0x000fe2000f121844 */
[----:B------:R-:W-:Y:S01]  /*13c30*/  ISETP.GE.U32.AND P6, PT, R2, 0x7fffff85, PT ;  /* 0x7fffff850200780c */ /* 0x000fe20003fc6070 */
[----:B----4-:R-:W-:-:S02]  /*13c40*/  VIADD R2, R121, 0xffffffe2 ;  /* 0xffffffe279027836 */ /* 0x010fc40000000000 */
[----:B------:R-:W-:Y:S01]  /*13c50*/  LDGSTS.E [R247+0x4], desc[UR4][R164.64], !P5 ;  /* 0x00004000a4f77fae */ /* 0x000fe2000e921844 */
[----:B------:R-:W4:Y:S03]  /*13c60*/  LDC R249, c[0x0][0x230] ;  /* 0x00008c00fff97b82 */ /* 0x000f260000000800 */
[----:B------:R-:W-:Y:S01]  /*13c70*/  LDGSTS.E [R247+0x8], desc[UR4][R166.64], !P0 ;  /* 0x00008000a6f77fae */ /* 0x000fe2000c121844 */
[----:B------:R-:W-:Y:S01]  /*13c80*/  ISETP.GE.U32.AND P0, PT, R2, 0x7fffffa3, PT ;  /* 0x7fffffa30200780c */ /* 0x000fe20003f06070 */
[----:B---3--:R-:W-:Y:S02]  /*13c90*/  VIADD R2, R251, 0xffffffe1 ;  /* 0xffffffe1fb027836 */ /* 0x008fe40000000000 */
[----:B------:R-:W-:Y:S01]  /*13ca0*/  LDGSTS.E [R247+0xc], desc[UR4][R168.64], !P4 ;  /* 0x0000c000a8f77fae */ /* 0x000fe2000e121844 */
[----:B------:R-:W3:Y:S02]  /*13cb0*/  LDC R120, c[0x0][0x230] ;  /* 0x00008c00ff787b82 */ /* 0x000ee40000000800 */
[----:B------:R-:W-:Y:S01]  /*13cc0*/  ISETP.GE.U32.AND P4, PT, R2, 0x7fffffa2, PT ;  /* 0x7fffffa20200780c */ /* 0x000fe20003f86070 */
[----:B------:R-:W-:Y:S01]  /*13cd0*/  LDGSTS.E [R247+0x4000], desc[UR4][R226.64], !P3 ;  /* 0x04000000e2f77fae */ /* 0x000fe2000d921844 */
[----:B-1----:R-:W-:-:S02]  /*13ce0*/  IADD3 R2, R119, -0x3d, RZ ;  /* 0xffffffc377027810 */ /* 0x002fc40007ffe0ff */
[----:B------:R-:W1:Y:S02]  /*13cf0*/  S2R R119, SR_TID.X ;  /* 0x0000000000777919 */ /* 0x000e640000002100 */
[----:B------:R-:W1:Y:S01]  /*13d00*/  LDC R118, c[0x0][0x230] ;  /* 0x00008c00ff767b82 */ /* 0x000e620000000800 */
[----:B------:R-:W-:Y:S01]  /*13d10*/  ISETP.GE.U32.AND P2, PT, R5, 0x7fffff86, PT ;  /* 0x7fffff860500780c */ /* 0x000fe20003f46070 */
[----:B--2---:R-:W-:Y:S01]  /*13d20*/  VIADD R5, R252, 0xffffffe3 ;  /* 0xffffffe3fc057836 */ /* 0x004fe20000000000 */
[----:B------:R-:W-:Y:S01]  /*13d30*/  LOP3.LUT R121, R236, 0x70, RZ, 0x3c, !PT ;  /* 0x00000070ec797812 */ /* 0x000fe200078e3cff */
[----:B------:R-:W-:Y:S03]  /*13d40*/  LDGSTS.E [R247+0x4004], desc[UR4][R228.64], !P1 ;  /* 0x04004000e4f77fae */ /* 0x000fe6000c921844 */
[----:B------:R-:W-:Y:S01]  /*13d50*/  ISETP.GE.U32.AND P5, PT, R5, 0x7fffffa4, PT ;  /* 0x7fffffa40500780c */ /* 0x000fe20003fa6070 */
[----:B----4-:R-:W-:Y:S01]  /*13d60*/  VIADD R249, R249, 0xffffffc0 ;  /* 0xffffffc0f9f97836 */ /* 0x010fe20000000000 */
[----:B------:R-:W-:Y:S01]  /*13d70*/  IADD3 R248, R248, 0x100000, R121 ;  /* 0x00100000f8f87810 */ /* 0x000fe20007ffe079 */
[----:B------:R-:W-:Y:S01]  /*13d80*/  STL.64 [R1+0x2288], R122 ;  /* 0x0022887a01007387 */ /* 0x000fe20000100a00 */
[----:B------:R-:W2:Y:S03]  /*13d90*/  LDC R252, c[0x0][0x230] ;  /* 0x00008c00fffc7b82 */ /* 0x000ea60000000800 */
[----:B------:R-:W-:Y:S01]  /*13da0*/  LDGSTS.E [R247+0x4008], desc[UR4][R230.64], !P2 ;  /* 0x04008000e6f77fae */ /* 0x000fe2000d121844 */
[----:B---3--:R-:W-:Y:S01]  /*13db0*/  VIADD R5, R120, 0xffffffe0 ;  /* 0xffffffe078057836 */ /* 0x008fe20000000000 */
[----:B------:R-:W-:-:S02]  /*13dc0*/  ISETP.GE.U32.AND P1, PT, R2, 0x7fffff84, PT ;  /* 0x7fffff840200780c */ /* 0x000fc40003f26070 */
[----:B------:R-:W-:Y:S01]  /*13dd0*/  LDGSTS.E [R247+0x400c], desc[UR4][R232.64], !P6 ;  /* 0x0400c000e8f77fae */ /* 0x000fe2000f121844 */
[----:B------:R-:W3:Y:S03]  /*13de0*/  LDC R251, c[0x0][0x230] ;  /* 0x00008c00fffb7b82 */ /* 0x000ee60000000800 */
[----:B------:R-:W-:Y:S01]  /*13df0*/  STL.64 [R1+0x22a8], R178 ;  /* 0x0022a8b201007387 */ /* 0x000fe20000100a00 */
[----:B-1----:R-:W-:-:S03]  /*13e00*/  VIADD R120, R118, 0x3f ;  /* 0x0000003f76787836 */ /* 0x002fc60000000000 */
[----:B------:R-:W-:Y:S01]  /*13e10*/  LDGSTS.E [R248], desc[UR4][R170.64], !P5 ;  /* 0x00000000aaf87fae */ /* 0x000fe2000e921844 */
[----:B------:R-:W1:Y:S01]  /*13e20*/  LDC R250, c[0x0][0x230] ;  /* 0x00008c00fffa7b82 */ /* 0x000e620000000800 */
[----:B------:R-:W-:Y:S02]  /*13e30*/  LOP3.LUT R237, R119, 0x3f, RZ, 0xc0, !PT ;  /* 0x0000003f77ed7812 */ /* 0x000fe400078ec0ff */
[----:B------:R-:W-:Y:S02]  /*13e40*/  STL.64 [R1+0x22b0], R180 ;  /* 0x0022b0b401007387 */ /* 0x000fe40000100a00 */
[----:B------:R-:W-:Y:S02]  /*13e50*/  ISETP.GE.AND P2, PT, R237, R249, PT ;  /* 0x000000f9ed00720c */ /* 0x000fe40003f46270 */
[----:B------:R-:W-:Y:S01]  /*13e60*/  STL.64 [R1+0x22b8], R182 ;  /* 0x0022b8b601007387 */ /* 0x000fe20000100a00 */
[C---:B------:R-:W-:Y:S01]  /*13e70*/  ISETP.GT.AND P5, PT, R120.reuse, 0x7f, PT ;  /* 0x0000007f7800780c */ /* 0x040fe20003fa4270 */
[----:B------:R-:W4:Y:S01]  /*13e80*/  LDC R119, c[0x0][0x230] ;  /* 0x00008c00ff777b82 */ /* 0x000f220000000800 */
[----:B------:R-:W-:Y:S01]  /*13e90*/  SEL R2, RZ, 0x4, P2 ;  /* 0x00000004ff027807 */ /* 0x000fe20001000000 */
[----:B------:R-:W-:Y:S01]  /*13ea0*/  LDGSTS.E [R248+0x4], desc[UR4][R172.64], !P0 ;  /* 0x00004000acf87fae */ /* 0x000fe2000c121844 */
[----:B------:R-:W-:-:S03]  /*13eb0*/  ISETP.GT.AND P2, PT, R120, 0x3f, PT ;  /* 0x0000003f7800780c */ /* 0x000fc60003f44270 */
[----:B------:R-:W-:Y:S02]  /*13ec0*/  STL.64 [R1+0x22c0], R184 ;  /* 0x0022c0b801007387 */ /* 0x000fe40000100a00 */
[----:B------:R-:W2:Y:S02]  /*13ed0*/  LDC.64 R120, c[0x0][0x238] ;  /* 0x00008e00ff787b82 */ /* 0x000ea40000000a00 */
[----:B------:R-:W-:Y:S04]  /*13ee0*/  STL.64 [R1+0x22c8], R234 ;  /* 0x0022c8ea01007387 */ /* 0x000fe80000100a00 */
[----:B------:R-:W-:Y:S01]  /*13ef0*/  STL.64 [R1+0x22d0], R124 ;  /* 0x0022d07c01007387 */ /* 0x000fe20000100a00 */
[----:B------:R-:W-:Y:S01]  /*13f00*/  ISETP.GE.U32.AND P3, PT, R5, 0x7fffffa1, PT ;  /* 0x7fffffa10500780c */ /* 0x000fe20003f66070 */
[----:B------:R-:W3:Y:S02]  /*13f10*/  LDC R118, c[0x0][0x230] ;  /* 0x00008c00ff767b82 */ /* 0x000ee40000000800 */
[----:B------:R-:W-:Y:S04]  /*13f20*/  STL.64 [R1+0x22d8], R126 ;  /* 0x0022d87e01007387 */ /* 0x000fe80000100a00 */
[----:B------:R-:W-:Y:S04]  /*13f30*/  STL.64 [R1+0x22e0], R128 ;  /* 0x0022e08001007387 */ /* 0x000fe80000100a00 */
[----:B------:R-:W-:Y:S04]  /*13f40*/  STL.64 [R1+0x22e8], R186 ;  /* 0x0022e8ba01007387 */ /* 0x000fe80000100a00 */
[----:B------:R1:W-:Y:S04]  /*13f50*/  STL.64 [R1+0x22f0], R188 ;  /* 0x0022f0bc01007387 */ /* 0x0003e80000100a00 */
[----:B------:R-:W-:Y:S04]  /*13f60*/  STL.64 [R1+0x22f8], R190 ;  /* 0x0022f8be01007387 */ /* 0x000fe80000100a00 */
[----:B------:R-:W-:Y:S04]  /*13f70*/  STL.64 [R1+0x2300], R192 ;  /* 0x002300c001007387 */ /* 0x000fe80000100a00 */
[----:B------:R4:W-:Y:S04]  /*13f80*/  STL.64 [R1+0x2308], R130 ;  /* 0x0023088201007387 */ /* 0x0009e80000100a00 */
        /* <DEDUP_REMOVED lines=13> */
[----:B--2---:R2:W-:Y:S04]  /*14060*/  STL [R1+0x41c], R121 ;  /* 0x00041c7901007387 */ /* 0x0045e80000100800 */
[----:B-1----:R-:W3:Y:S04]  /*14070*/  LDL.64 R188, [R1+0x1a8] ;  /* 0x0001a80001bc7983 */ /* 0x002ee80000100a00 */
[----:B------:R-:W3:Y:S04]  /*14080*/  LDL.64 R186, [R1+0x188] ;  /* 0x0001880001ba7983 */ /* 0x000ee80000100a00 */
[----:B------:R-:W3:Y:S04]  /*14090*/  LDL.64 R128, [R1+0x168] ;  /* 0x0001680001807983 */ /* 0x000ee80000100a00 */
[----:B------:R-:W3:Y:S04]  /*140a0*/  LDL.64 R126, [R1+0x148] ;  /* 0x00014800017e7983 */ /* 0x000ee80000100a00 */
[----:B------:R-:W3:Y:S04]  /*140b0*/  LDL.64 R124, [R1+0x128] ;  /* 0x00012800017c7983 */ /* 0x000ee80000100a00 */
[----:B------:R-:W3:Y:S04]  /*140c0*/  LDL.64 R234, [R1+0x108] ;  /* 0x0001080001ea7983 */ /* 0x000ee80000100a00 */
[----:B------:R-:W3:Y:S01]  /*140d0*/  LDL.64 R184, [R1+0xe8] ;  /* 0x0000e80001b87983 */ /* 0x000ee20000100a00 */
[----:B------:R-:W-:-:S03]  /*140e0*/  SEL R5, RZ, 0x4, !P2 ;  /* 0x00000004ff057807 */ /* 0x000fc60005000000 */
[----:B------:R-:W3:Y:S01]  /*140f0*/  LDL.64 R182, [R1+0xc8] ;  /* 0x0000c80001b67983 */ /* 0x000ee20000100a00 */
[----:B----4-:R-:W-:-:S03]  /*14100*/  IMAD.MOV.U32 R130, RZ, RZ, R120 ;  /* 0x000000ffff827224 */ /* 0x010fc600078e0078 */
[----:B------:R-:W4:Y:S01]  /*14110*/  LDL.64 R180, [R1+0xa8] ;  /* 0x0000a80001b47983 */ /* 0x000f220000100a00 */
[----:B------:R-:W-:-:S03]  /*14120*/  ISETP.GE.AND P2, PT, R237, UR6, PT ;  /* 0x00000006ed007c0c */ /* 0x000fc6000bf46270 */
[----:B------:R-:W4:Y:S04]  /*14130*/  LDL.64 R178, [R1+0x88] ;  /* 0x0000880001b27983 */ /* 0x000f280000100a00 */
[----:B------:R-:W4:Y:S04]  /*14140*/  LDL.64 R122, [R1+0x68] ;  /* 0x00006800017a7983 */ /* 0x000f280000100a00 */
[----:B--2---:R-:W2:Y:S04]  /*14150*/  LDL.64 R120, [R1+0x48] ;  /* 0x0000480001787983 */ /* 0x004ea80000100a00 */
[----:B------:R-:W2:Y:S01]  /*14160*/  LDL.64 R236, [R1+0x28] ;  /* 0x0000280001ec7983 */ /* 0x000ea20000100a00 */
[----:B------:R-:W-:-:S02]  /*14170*/  SEL R2, R2, RZ, P5 ;  /* 0x000000ff02027207 */ /* 0x000fc40002800000 */
[----:B------:R-:W-:Y:S01]  /*14180*/  SEL R5, R5, RZ, !P2 ;  /* 0x000000ff05057207 */ /* 0x000fe20005000000 */
[----:B------:R-:W-:Y:S01]  /*14190*/  LDGSTS.E [R248+0x8], desc[UR4][R174.64], !P4 ;  /* 0x00008000aef87fae */ /* 0x000fe2000e121844 */
[----:B------:R-:W-:Y:S01]  /*141a0*/  ISETP.NE.U32.AND P5, PT, R2, RZ, PT ;  /* 0x000000ff0200720c */ /* 0x000fe20003fa5070 */
[----:B------:R-:W-:Y:S01]  /*141b0*/  VIADD R2, R252, 0xffffffbf ;  /* 0xffffffbffc027836 */ /* 0x000fe20000000000 */
[----:B------:R-:W-:Y:S01]  /*141c0*/  ISETP.NE.U32.AND P4, PT, R5, RZ, PT ;  /* 0x000000ff0500720c */ /* 0x000fe20003f85070 */
[----:B------:R-:W-:Y:S01]  /*141d0*/  LDGSTS.E [R248+0xc], desc[UR4][R176.64], !P3 ;  /* 0x0000c000b0f87fae */ /* 0x000fe2000d921844 */
[----:B------:R-:W-:Y:S02]  /*141e0*/  IADD3 R5, R119, -0x42, RZ ;  /* 0xffffffbe77057810 */ /* 0x000fe40007ffe0ff */
[----:B------:R-:W-:Y:S01]  /*141f0*/  ISETP.GE.U32.AND P3, PT, R2, 0x7fffff80, PT ;  /* 0x7fffff800200780c */ /* 0x000fe20003f66070 */
[----:B---3--:R-:W-:Y:S02]  /*14200*/  VIADD R2, R118, 0xffffffbd ;  /* 0xffffffbd76027836 */ /* 0x008fe40000000000 */
[----:B------:R-:W-:Y:S01]  /*14210*/  VIADD R251, R251, 0xffffffc1 ;  /* 0xffffffc1fbfb7836 */ /* 0x000fe20000000000 */
[----:B------:R-:W3:Y:S04]  /*14220*/  LDL.64 R118, [R1+0x8] ;  /* 0x0000080001767983 */ /* 0x000ee80000100a00 */
[----:B------:R-:W-:Y:S01]  /*14230*/  ISETP.GE.U32.AND P2, PT, R251, 0x7fffff82, PT ;  /* 0x7fffff82fb00780c */ /* 0x000fe20003f46070 */
[----:B------:R-:W-:Y:S01]  /*14240*/  VIADD R250, R250, 0xffffffc2 ;  /* 0xffffffc2fafa7836 */ /* 0x000fe20000000000 */
[----:B------:R-:W1:Y:S01]  /*14250*/  LDC R251, c[0x0][0x230] ;  /* 0x00008c00fffb7b82 */ /* 0x000e620000000800 */
[----:B------:R-:W-:Y:S01]  /*14260*/  ISETP.GE.U32.AND P0, PT, R249, 0x7fffff81, PT ;  /* 0x7fffff81f900780c */ /* 0x000fe20003f06070 */
[----:B------:R-:W-:Y:S02]  /*14270*/  LDGSTS.E [R248+0x4000], desc[UR4][R238.64], !P1 ;  /* 0x04000000eef87fae */ /* 0x000fe4000c921844 */
[----:B------:R-:W-:-:S02]  /*14280*/  ISETP.GE.U32.AND P6, PT, R250, 0x7fffff83, PT ;  /* 0x7fffff83fa00780c */ /* 0x000fc40003fc6070 */
[C---:B------:R-:W-:Y:S01]  /*14290*/  LOP3.LUT R132, R12.reuse, 0x20, RZ, 0x3c, !PT ;  /* 0x000000200c847812 */ /* 0x040fe200078e3cff */
[----:B------:R-:W3:Y:S01]  /*142a0*/  LDL.64 R136, [R1+0x1b0] ;  /* 0x0001b00001887983 */ /* 0x000ee20000100a00 */
[----:B------:R-:W1:Y:S03]  /*142b0*/  LDC R249, c[0x0][0x230] ;  /* 0x00008c00fff97b82 */ /* 0x000e660000000800 */
[----:B------:R-:W3:Y:S01]  /*142c0*/  LDL.64 R134, [R1+0x1d0] ;  /* 0x0001d00001867983 */ /* 0x000ee20000100a00 */
[----:B------:R-:W-:-:S03]  /*142d0*/  LOP3.LUT R131, R12, 0x40, RZ, 0x3c, !PT ;  /* 0x000000400c837812 */ /* 0x000fc600078e3cff */
[----:B------:R-:W3:Y:S01]  /*142e0*/  LDL.64 R192, [R1+0x2b0] ;  /* 0x0002b00001c07983 */ /* 0x000ee20000100a00 */
[----:B------:R-:W1:Y:S03]  /*142f0*/  LDC R250, c[0x0][0x230] ;  /* 0x00008c00fffa7b82 */ /* 0x000e660000000800 */
[----:B------:R-:W-:Y:S01]  /*14300*/  LDGSTS.E [R248+0x4004], desc[UR4][R240.64], !P6 ;  /* 0x04004000f0f87fae */ /* 0x000fe2000f121844 */
[----:B------:R-:W-:-:S03]  /*14310*/  ISETP.GE.U32.AND P6, PT, R2, 0x7fffff7e, PT ;  /* 0x7fffff7e0200780c */ /* 0x000fc60003fc6070 */
[----:B------:R-:W-:Y:S01]  /*14320*/  LDGSTS.E [R248+0x4008], desc[UR4][R242.64], !P2 ;  /* 0x04008000f2f87fae */ /* 0x000fe2000d121844 */
[----:B-1----:R-:W-:-:S03]  /*14330*/  VIADD R2, R251, 0xffffff9f ;  /* 0xffffff9ffb027836 */ /* 0x002fc60000000000 */
[----:B------:R-:W-:Y:S02]  /*14340*/  LDGSTS.E [R248+0x400c], desc[UR4][R244.64], !P0 ;  /* 0x0400c000f4f87fae */ /* 0x000fe4000c121844 */
[----:B------:R-:W-:Y:S02]  /*14350*/  ISETP.GE.U32.AND P0, PT, R2, 0x7fffff60, PT ;  /* 0x7fffff600200780c */ /* 0x000fe40003f06070 */
[----:B------:R-:W-:Y:S01]  /*14360*/  ISETP.GE.U32.AND P1, PT, R5, 0x7fffff7f, PT ;  /* 0x7fffff7f0500780c */ /* 0x000fe20003f26070 */
[----:B------:R-:W-:Y:S01]  /*14370*/  VIADD R2, R249, 0xffffff9e ;  /* 0xffffff9ef9027836 */ /* 0x000fe20000000000 */
[----:B------:R-:W0:Y:S01]  /*14380*/  LDGDEPBAR ;  /* 0x00000000000079af */ /* 0x000e220000000000 */
[----:B------:R-:W-:-:S03]  /*14390*/  VIADD R249, R12, UR7 ;  /* 0x000000070cf97c36 */ /* 0x000fc60008000000 */
[----:B------:R-:W3:Y:S01]  /*143a0*/  LDL.64 R190, [R1+0x2d0] ;  /* 0x0002d00001be7983 */ /* 0x000ee20000100a00 */
[----:B------:R-:W-:Y:S01]  /*143b0*/  VIADD R5, R250, 0xffffffbc ;  /* 0xffffffbcfa057836 */ /* 0x000fe20000000000 */
[----:B------:R-:W-:Y:S02]  /*143c0*/  IADD3 R250, R132, UR7, RZ ;  /* 0x0000000784fa7c10 */ /* 0x000fe4000fffe0ff */
[----:B------:R-:W3:Y:S02]  /*143d0*/  LDL.64 R132, [R1+0x1f0] ;  /* 0x0001f00001847983 */ /* 0x000ee40000100a00 */
[----:B------:R-:W-:Y:S01]  /*143e0*/  ISETP.GE.U32.AND P2, PT, R5, 0x7fffff7d, PT ;  /* 0x7fffff7d0500780c */ /* 0x000fe20003f46070 */
[----:B------:R-:W-:Y:S01]  /*143f0*/  IMAD.SHL.U32 R5, R130, 0x40, RZ ;  /* 0x0000004082057824 */ /* 0x000fe200078e00ff */
[----:B------:R-:W-:Y:S01]  /*14400*/  LOP3.LUT R130, R12, 0x60, RZ, 0x3c, !PT ;  /* 0x000000600c827812 */ /* 0x000fe200078e3cff */
[----:B------:R-:W-:-:S04]  /*14410*/  VIADD R251, R131, UR7 ;  /* 0x0000000783fb7c36 */ /* 0x000fc80008000000 */
[----:B------:R-:W-:Y:S02]  /*14420*/  VIADD R252, R130, UR7 ;  /* 0x0000000782fc7c36 */ /* 0x000fe40008000000 */
[----:B------:R-:W3:Y:S04]  /*14430*/  LDL.64 R130, [R1+0x290] ;  /* 0x0002900001827983 */ /* 0x000ee80000100a00 */
[----:B------:R-:W-:Y:S04]  /*14440*/  LDGSTS.E [R249], desc[UR4][R188.64], P4 ;  /* 0x00000000bcf97fae */ /* 0x000fe8000a121844 */
[----:B------:R-:W-:Y:S04]  /*14450*/  LDGSTS.E [R249+0x400], desc[UR4][R186.64], P4 ;  /* 0x00400000baf97fae */ /* 0x000fe8000a121844 */
[----:B------:R-:W-:Y:S04]  /*14460*/  LDGSTS.E [R249+0x800], desc[UR4][R128.64], P4 ;  /* 0x0080000080f97fae */ /* 0x000fe8000a121844 */
[----:B------:R-:W-:Y:S04]  /*14470*/  LDGSTS.E [R249+0xc00], desc[UR4][R126.64], P4 ;  /* 0x00c000007ef97fae */ /* 0x000fe8000a121844 */
[----:B------:R-:W3:Y:S04]  /*14480*/  LDL.64 R186, [R1+0x210] ;  /* 0x0002100001ba7983 */ /* 0x000ee80000100a00 */
[----:B------:R-:W3:Y:S04]  /*14490*/  LDL.64 R128, [R1+0x230] ;  /* 0x0002300001807983 */ /* 0x000ee80000100a00 */
[----:B------:R-:W-:Y:S04]  /*144a0*/  LDGSTS.E [R249+0x1000], desc[UR4][R124.64], P4 ;  /* 0x010000007cf97fae */ /* 0x000fe8000a121844 */
[----:B------:R-:W3:Y:S04]  /*144b0*/  LDL.64 R126, [R1+0x250] ;  /* 0x00025000017e7983 */ /* 0x000ee80000100a00 */
[----:B------:R-:W-:Y:S04]  /*144c0*/  LDGSTS.E [R249+0x1400], desc[UR4][R234.64], P4 ;  /* 0x01400000eaf97fae */ /* 0x000fe8000a121844 */
[----:B------:R-:W3:Y:S04]  /*144d0*/  LDL.64 R124, [R1+0x270] ;  /* 0x00027000017c7983 */ /* 0x000ee80000100a00 */
[----:B------:R-:W3:Y:S04]  /*144e0*/  LDL.64 R188, [R1+0x2f0] ;  /* 0x0002f00001bc7983 */ /* 0x000ee80000100a00 */
[----:B------:R-:W-:Y:S04]  /*144f0*/  LDGSTS.E [R249+0x1800], desc[UR4][R184.64], P4 ;  /* 0x01800000b8f97fae */ /* 0x000fe8000a121844 */
[----:B------:R-:W3:Y:S04]  /*14500*/  LDL.64 R234, [R1+0x310] ;  /* 0x0003100001ea7983 */ /* 0x000ee80000100a00 */
[----:B------:R-:W-:Y:S04]  /*14510*/  LDGSTS.E [R249+0x1c00], desc[UR4][R182.64], P4 ;  /* 0x01c00000b6f97fae */ /* 0x000fe8000a121844 */
[----:B------:R-:W3:Y:S04]  /*14520*/  LDL.64 R184, [R1+0x330] ;  /* 0x0003300001b87983 */ /* 0x000ee80000100a00 */
[----:B----4-:R-:W-:Y:S04]  /*14530*/  LDGSTS.E [R249+0x2000], desc[UR4][R180.64], P4 ;  /* 0x02000000b4f97fae */ /* 0x010fe8000a121844 */
[----:B------:R-:W4:Y:S04]  /*14540*/  LDL.64 R182, [R1+0x350] ;  /* 0x0003500001b67983 */ /* 0x000f280000100a00 */
[----:B------:R-:W-:Y:S04]  /*14550*/  LDGSTS.E [R249+0x2400], desc[UR4][R178.64], P4 ;  /* 0x02400000b2f97fae */ /* 0x000fe8000a121844 */
[----:B------:R-:W4:Y:S04]  /*14560*/  LDL.64 R180, [R1+0x370] ;  /* 0x0003700001b47983 */ /* 0x000f280000100a00 */
[----:B------:R-:W-:Y:S04]  /*14570*/  LDGSTS.E [R249+0x2800], desc[UR4][R122.64], P4 ;  /* 0x028000007af97fae */ /* 0x000fe8000a121844 */
[----:B------:R-:W4:Y:S04]  /*14580*/  LDL.64 R178, [R1+0x390] ;  /* 0x0003900001b27983 */ /* 0x000f280000100a00 */
[----:B--2---:R-:W-:Y:S04]  /*14590*/  LDGSTS.E [R249+0x2c00], desc[UR4][R120.64], P4 ;  /* 0x02c0000078f97fae */ /* 0x004fe8000a121844 */
[----:B------:R-:W2:Y:S04]  /*145a0*/  LDL.64 R122, [R1+0x3b0] ;  /* 0x0003b000017a7983 */ /* 0x000ea80000100a00 */
[----:B------:R-:W-:Y:S04]  /*145b0*/  LDGSTS.E [R249+0x3000], desc[UR4][R236.64], P4 ;  /* 0x03000000ecf97fae */ /* 0x000fe8000a121844 */
[----:B------:R-:W2:Y:S04]  /*145c0*/  LDL.64 R120, [R1+0x3d0] ;  /* 0x0003d00001787983 */ /* 0x000ea80000100a00 */
[----:B---3--:R-:W-:Y:S04]  /*145d0*/  LDGSTS.E [R249+0x3400], desc[UR4][R118.64], P4 ;  /* 0x0340000076f97fae */ /* 0x008fe8000a121844 */
[----:B------:R-:W3:Y:S04]  /*145e0*/  LDL.64 R236, [R1+0x3f0] ;  /* 0x0003f00001ec7983 */ /* 0x000ee80000100a00 */
[----:B------:R-:W-:Y:S04]  /*145f0*/  LDGSTS.E [R249+0x3800], desc[UR4][R14.64], P4 ;  /* 0x038000000ef97fae */ /* 0x000fe8000a121844 */
[----:B------:R-:W3:Y:S04]  /*14600*/  LDL.64 R118, [R1+0x410] ;  /* 0x0004100001767983 */ /* 0x000ee80000100a00 */
[----:B------:R-:W-:Y:S04]  /*14610*/  LDGSTS.E [R249+0x3c00], desc[UR4][R22.64], P4 ;  /* 0x03c0000016f97fae */ /* 0x000fe8000a121844 */
[----:B------:R-:W-:Y:S04]  /*14620*/  LDGSTS.E [R249+0x4000], desc[UR4][R30.64], P4 ;  /* 0x040000001ef97fae */ /* 0x000fe8000a121844 */
[----:B------:R-:W-:Y:S04]  /*14630*/  LDGSTS.E [R249+0x4400], desc[UR4][R38.64], P4 ;  /* 0x0440000026f97fae */ /* 0x000fe8000a121844 */
[----:B------:R-:W-:Y:S04]  /*14640*/  STL.64 [R1+0x21a8], R14 ;  /* 0x0021a80e01007387 */ /* 0x000fe80000100a00 */
        /* <DEDUP_REMOVED lines=23> */
[----:B------:R1:W-:Y:S04]  /*147c0*/  STL.64 [R1+0x21f8], R110 ;  /* 0x0021f86e01007387 */ /* 0x0003e80000100a00 */
[----:B------:R-:W-:Y:S04]  /*147d0*/  LDGSTS.E [R249+0x7800], desc[UR4][R186.64], P4 ;  /* 0x07800000baf97fae */ /* 0x000fe8000a121844 */
[----:B------:R-:W-:Y:S04]  /*147e0*/  LDGSTS.E [R249+0x7c00], desc[UR4][R128.64], P4 ;  /* 0x07c0000080f97fae */ /* 0x000fe8000a121844 */
[----:B------:R-:W3:Y:S04]  /*147f0*/  LDL.64 R186, [R1+0x438] ;  /* 0x0004380001ba7983 */ /* 0x000ee80000100a00 */
[----:B------:R-:W-:Y:S04]  /*14800*/  LDGSTS.E [R249+0x10000], desc[UR4][R126.64], P4 ;  /* 0x100000007ef97fae */ /* 0x000fe8000a121844 */
[----:B------:R-:W3:Y:S04]  /*14810*/  LDL.64 R128, [R1+0x458] ;  /* 0x0004580001807983 */ /* 0x000ee80000100a00 */
[----:B------:R-:W-:Y:S04]  /*14820*/  LDGSTS.E [R249+0x10400], desc[UR4][R124.64], P4 ;  /* 0x104000007cf97fae */ /* 0x000fe8000a121844 */
[----:B------:R-:W3:Y:S04]  /*14830*/  LDL.64 R126, [R1+0x478] ;  /* 0x00047800017e7983 */ /* 0x000ee80000100a00 */
[----:B------:R-:W-:Y:S04]  /*14840*/  LDGSTS.E [R249+0x10800], desc[UR4][R130.64], P4 ;  /* 0x1080000082f97fae */ /* 0x000fe8000a121844 */
[----:B------:R-:W3:Y:S04]  /*14850*/  LDL.64 R124, [R1+0x498] ;  /* 0x00049800017c7983 */ /* 0x000ee80000100a00 */
[----:B------:R-:W-:Y:S04]  /*14860*/  LDGSTS.E [R249+0x10c00], desc[UR4][R192.64], P4 ;  /* 0x10c00000c0f97fae */ /* 0x000fe8000a121844 */
[----:B------:R-:W-:Y:S04]  /*14870*/  LDGSTS.E [R249+0x11000], desc[UR4][R190.64], P4 ;  /* 0x11000000bef97fae */ /* 0x000fe8000a121844 */
[----:B------:R-:W-:Y:S04]  /*14880*/  LDGSTS.E [R249+0x11400], desc[UR4][R188.64], P4 ;  /* 0x11400000bcf97fae */ /* 0x000fe8000a121844 */
[----:B------:R-:W-:Y:S04]  /*14890*/  LDGSTS.E [R249+0x11800], desc[UR4][R234.64], P4 ;  /* 0x11800000eaf97fae */ /* 0x000fe8000a121844 */
[----:B------:R-:W-:Y:S04]  /*148a0*/  LDGSTS.E [R249+0x11c00], desc[UR4][R184.64], P4 ;  /* 0x11c00000b8f97fae */ /* 0x000fe8000a121844 */
[----:B----4-:R-:W-:Y:S04]  /*148b0*/  LDGSTS.E [R249+0x12000], desc[UR4][R182.64], P4 ;  /* 0x12000000b6f97fae */ /* 0x010fe8000a121844 */
[----:B------:R-:W4:Y:S04]  /*148c0*/  LDL.64 R234, [R1+0x1a0] ;  /* 0x0001a00001ea7983 */ /* 0x000f280000100a00 */
        /* <DEDUP_REMOVED lines=13> */
[----:B------:R-:W3:Y:S04]  /*149a0*/  LDL.64 R118, [R1+0xa0] ;  /* 0x0000a00001767983 */ /* 0x000ee80000100a00 */
[----:B-1----:R-:W3:Y:S04]  /*149b0*/  LDL.LU.64 R110, [R1+0x80] ;  /* 0x00008000016e7983 */ /* 0x002ee80000300a00 */
[----:B------:R-:W3:Y:S04]  /*149c0*/  LDL.LU.64 R86, [R1+0x60] ;  /* 0x0000600001567983 */ /* 0x000ee80000300a00 */
[----:B------:R-:W3:Y:S04]  /*149d0*/  LDL.LU.64 R62, [R1+0x40] ;  /* 0x00004000013e7983 */ /* 0x000ee80000300a00 */
[----:B------:R-:W3:Y:S04]  /*149e0*/  LDL.LU.64 R38, [R1+0x20] ;  /* 0x0000200001267983 */ /* 0x000ee80000300a00 */
[----:B------:R-:W3:Y:S04]  /*149f0*/  LDL.LU.64 R22, [R1] ;  /* 0x0000000001167983 */ /* 0x000ee80000300a00 */
[----:B------:R-:W-:Y:S04]  /*14a00*/  LDGSTS.E [R249+0x13c00], desc[UR4][R186.64], P4 ;  /* 0x13c00000baf97fae */ /* 0x000fe8000a121844 */
[----:B------:R-:W-:Y:S04]  /*14a10*/  LDGSTS.E [R249+0x14000], desc[UR4][R128.64], P4 ;  /* 0x1400000080f97fae */ /* 0x000fe8000a121844 */
[----:B------:R-:W-:Y:S04]  /*14a20*/  LDGSTS.E [R249+0x14400], desc[UR4][R126.64], P4 ;  /* 0x144000007ef97fae */ /* 0x000fe8000a121844 */
[----:B------:R-:W-:Y:S04]  /*14a30*/  LDGSTS.E [R249+0x14800], desc[UR4][R124.64], P4 ;  /* 0x148000007cf97fae */ /* 0x000fe8000a121844 */
[----:B------:R-:W-:Y:S04]  /*14a40*/  LDGSTS.E [R249+0x14c00], desc[UR4][R112.64], P4 ;  /* 0x14c0000070f97fae */ /* 0x000fe8000a121844 */
[----:B------:R-:W-:Y:S04]  /*14a50*/  LDGSTS.E [R249+0x15000], desc[UR4][R104.64], P4 ;  /* 0x1500000068f97fae */ /* 0x000fe8000a121844 */
[----:B------:R-:W-:Y:S04]  /*14a60*/  LDGSTS.E [R249+0x15400], desc[UR4][R96.64], P4 ;  /* 0x1540000060f97fae */ /* 0x000fe8000a121844 */
[----:B------:R-:W3:Y:S04]  /*14a70*/  LDL.LU.64 R112, [R1+0x24b8] ;  /* 0x0024b80001707983 */ /* 0x000ee80000300a00 */
[----:B------:R-:W3:Y:S04]  /*14a80*/  LDL.LU.64 R104, [R1+0x24b0] ;  /* 0x0024b00001687983 */ /* 0x000ee80000300a00 */
[----:B------:R-:W3:Y:S04]  /*14a90*/  LDL.LU.64 R96, [R1+0x24a8] ;  /* 0x0024a80001607983 */ /* 0x000ee80000300a00 */
        /* <DEDUP_REMOVED lines=19> */
[----:B----4-:R-:W-:Y:S04]  /*14bd0*/  LDGSTS.E [R250+0x100], desc[UR4][R234.64], P4 ;  /* 0x00100000eafa7fae */ /* 0x010fe8000a121844 */
[----:B------:R-:W-:Y:S04]  /*14be0*/  LDGSTS.E [R250+0x500], desc[UR4][R184.64], P4 ;  /* 0x00500000b8fa7fae */ /* 0x000fe8000a121844 */
[----:B------:R-:W4:Y:S04]  /*14bf0*/  LDL.LU.64 R56, [R1+0x2458] ;  /* 0x0024580001387983 */ /* 0x000f280000300a00 */
[----:B------:R-:W-:Y:S04]  /*14c00*/  LDGSTS.E [R250+0x900], desc[UR4][R182.64], P4 ;  /* 0x00900000b6fa7fae */ /* 0x000fe8000a121844 */
[----:B------:R-:W-:Y:S04]  /*14c10*/  LDGSTS.E [R250+0xd00], desc[UR4][R180.64], P4 ;  /* 0x00d00000b4fa7fae */ /* 0x000fe8000a121844 */
        /* <DEDUP_REMOVED lines=21> */
[----:B------:R-:W-:Y:S04]  /*14d70*/  LDGSTS.E [R250+0x2100], desc[UR4][R118.64], P4 ;  /* 0x0210000076fa7fae */ /* 0x000fe8000a121844 */
[----:B------:R-:W3:Y:S04]  /*14d80*/  LDL.64 R180, [R1+0x3d8] ;  /* 0x0003d80001b47983 */ /* 0x000ee80000100a00 */
[----:B------:R-:W-:Y:S04]  /*14d90*/  LDGSTS.E [R250+0x2500], desc[UR4][R110.64], P4 ;  /* 0x025000006efa7fae */ /* 0x000fe8000a121844 */
[----:B------:R-:W3:Y:S04]  /*14da0*/  LDL.64 R118, [R1+0x3f8] ;  /* 0x0003f80001767983 */ /* 0x000ee80000100a00 */
[----:B------:R-:W-:Y:S04]  /*14db0*/  LDGSTS.E [R250+0x2900], desc[UR4][R86.64], P4 ;  /* 0x0290000056fa7fae */ /* 0x000fe8000a121844 */
[----:B------:R-:W-:Y:S04]  /*14dc0*/  LDGSTS.E [R250+0x2d00], desc[UR4][R62.64], P4 ;  /* 0x02d000003efa7fae */ /* 0x000fe8000a121844 */
[----:B------:R-:W-:Y:S04]  /*14dd0*/  STL.64 [R1+0x2210], R110 ;  /* 0x0022106e01007387 */ /* 0x000fe80000100a00 */
[----:B------:R-:W-:Y:S04]  /*14de0*/  LDGSTS.E [R250+0x3100], desc[UR4][R38.64], P4 ;  /* 0x0310000026fa7fae */ /* 0x000fe8000a121844 */
[----:B------:R-:W-:Y:S04]  /*14df0*/  STL.64 [R1+0x2200], R86 ;  /* 0x0022005601007387 */ /* 0x000fe80000100a00 */
[----:B------:R-:W-:Y:S04]  /*14e00*/  LDGSTS.E [R250+0x3500], desc[UR4][R22.64], P4 ;  /* 0x0350000016fa7fae */ /* 0x000fe8000a121844 */
[----:B------:R-:W-:Y:S04]  /*14e10*/  STL.64 [R1+0x2208], R62 ;  /* 0x0022083e01007387 */ /* 0x000fe80000100a00 */
[----:B------:R-:W-:Y:S04]  /*14e20*/  STL.64 [R1+0x2218], R38 ;  /* 0x0022182601007387 */ /* 0x000fe80000100a00 */
[----:B------:R-:W-:Y:S04]  /*14e30*/  STL.64 [R1+0x2220], R22 ;  /* 0x0022201601007387 */ /* 0x000fe80000100a00 */
[----:B------:R-:W-:Y:S04]  /*14e40*/  LDGSTS.E [R250+0x3900], desc[UR4][R16.64], P4 ;  /* 0x0390000010fa7fae */ /* 0x000fe8000a121844 */
[----:B------:R-:W-:Y:S04]  /*14e50*/  LDGSTS.E [R250+0x3d00], desc[UR4][R24.64], P4 ;  /* 0x03d0000018fa7fae */ /* 0x000fe8000a121844 */
[----:B------:R-:W-:Y:S04]  /*14e60*/  STL.64 [R1+0x2228], R16 ;  /* 0x0022281001007387 */ /* 0x000fe80000100a00 */
[----:B------:R-:W-:Y:S04]  /*14e70*/  STL.64 [R1+0x2230], R24 ;  /* 0x0022301801007387 */ /* 0x000fe80000100a00 */
[----:B------:R-:W-:Y:S04]  /*14e80*/  LDGSTS.E [R250+0x4100], desc[UR4][R32.64], P4 ;  /* 0x0410000020fa7fae */ /* 0x000fe8000a121844 */
[----:B------:R-:W-:Y:S04]  /*14e90*/  LDGSTS.E [R250+0x4500], desc[UR4][R40.64], P4 ;  /* 0x0450000028fa7fae */ /* 0x000fe8000a121844 */
[----:B------:R-:W-:Y:S04]  /*14ea0*/  LDGSTS.E [R250+0x4900], desc[UR4][R48.64], P4 ;  /* 0x0490000030fa7fae */ /* 0x000fe8000a121844 */
[----:B------:R-:W-:Y:S04]  /*14eb0*/  STL.64 [R1+0x2238], R32 ;  /* 0x0022382001007387 */ /* 0x000fe80000100a00 */
[----:B------:R-:W-:Y:S04]  /*14ec0*/  STL.64 [R1+0x2240], R40 ;  /* 0x0022402801007387 */ /* 0x000fe80000100a00 */
[----:B------:R-:W-:Y:S04]  /*14ed0*/  STL.64 [R1+0x2248], R48 ;  /* 0x0022483001007387 */ /* 0x000fe80000100a00 */
[----:B----4-:R-:W-:Y:S04]  /*14ee0*/  LDGSTS.E [R250+0x4d00], desc[UR4][R56.64], P4 ;  /* 0x04d0000038fa7fae */ /* 0x010fe8000a121844 */
        /* <DEDUP_REMOVED lines=13> */
[----:B--2---:R-:W-:Y:S04]  /*14fc0*/  LDGSTS.E [R250+0x6d00], desc[UR4][R134.64], P4 ;  /* 0x06d0000086fa7fae */ /* 0x004fe8000a121844 */
[----:B------:R2:W-:Y:S04]  /*14fd0*/  STL.64 [R1+0x2280], R104 ;  /* 0x0022806801007387 */ /* 0x0005e80000100a00 */
[----:B------:R-:W-:Y:S04]  /*14fe0*/  LDGSTS.E [R250+0x7100], desc[UR4][R178.64], P4 ;  /* 0x07100000b2fa7fae */ /* 0x000fe8000a121844 */
[----:B---3--:R-:W-:Y:S04]  /*14ff0*/  LDGSTS.E [R250+0x7500], desc[UR4][R122.64], P4 ;  /* 0x075000007afa7fae */ /* 0x008fe8000a121844 */
[----:B------:R-:W-:Y:S04]  /*15000*/  LDGSTS.E [R250+0x7900], desc[UR4][R120.64], P4 ;  /* 0x0790000078fa7fae */ /* 0x000fe8000a121844 */
[----:B------:R-:W3:Y:S04]  /*15010*/  LDL.64 R178, [R1+0x420] ;  /* 0x0004200001b27983 */ /* 0x000ee80000100a00 */
[----:B------:R-:W4:Y:S04]  /*15020*/  LDL.64 R122, [R1+0x440] ;  /* 0x00044000017a7983 */ /* 0x000f280000100a00 */
[----:B------:R-:W-:Y:S04]  /*15030*/  LDGSTS.E [R250+0x7d00], desc[UR4][R236.64], P4 ;  /* 0x07d00000ecfa7fae */ /* 0x000fe8000a121844 */
[----:B------:R-:W2:Y:S04]  /*15040*/  LDL.64 R120, [R1+0x460] ;  /* 0x0004600001787983 */ /* 0x000ea80000100a00 */
[----:B------:R-:W-:Y:S04]  /*15050*/  LDGSTS.E [R250+0x10100], desc[UR4][R132.64], P4 ;  /* 0x1010000084fa7fae */ /* 0x000fe8000a121844 */
[----:B------:R-:W2:Y:S04]  /*15060*/  LDL.64 R236, [R1+0x480] ;  /* 0x0004800001ec7983 */ /* 0x000ea80000100a00 */
[----:B------:R-:W-:Y:S04]  /*15070*/  LDGSTS.E [R250+0x10500], desc[UR4][R130.64], P4 ;  /* 0x1050000082fa7fae */ /* 0x000fe8000a121844 */
        /* <DEDUP_REMOVED lines=12> */
[----:B------:R-:W2:Y:S04]  /*15140*/  LDL.64 R118, [R1+0x198] ;  /* 0x0001980001767983 */ /* 0x000ea80000100a00 */
[----:B-1----:R-:W2:Y:S04]  /*15150*/  LDL.LU.64 R96, [R1+0x178] ;  /* 0x0001780001607983 */ /* 0x002ea80000300a00 */
[----:B------:R-:W2:Y:S04]  /*15160*/  LDL.LU.64 R80, [R1+0x158] ;  /* 0x0001580001507983 */ /* 0x000ea80000300a00 */
        /* <DEDUP_REMOVED lines=10> */
[----:B---3--:R-:W-:Y:S04]  /*15210*/  LDGSTS.E [R250+0x13900], desc[UR4][R178.64], P4 ;  /* 0x13900000b2fa7fae */ /* 0x008fe8000a121844 */
[----:B----4-:R-:W-:Y:S04]  /*15220*/  LDGSTS.E [R250+0x13d00], desc[UR4][R122.64], P4 ;  /* 0x13d000007afa7fae */ /* 0x010fe8000a121844 */
[----:B--2---:R-:W-:Y:S04]  /*15230*/  LDGSTS.E [R250+0x14100], desc[UR4][R120.64], P4 ;  /* 0x1410000078fa7fae */ /* 0x004fe8000a121844 */
[----:B------:R-:W-:Y:S04]  /*15240*/  LDGSTS.E [R250+0x14500], desc[UR4][R236.64], P4 ;  /* 0x14500000ecfa7fae */ /* 0x000fe8000a121844 */
[----:B------:R-:W-:Y:S04]  /*15250*/  LDGSTS.E [R250+0x14900], desc[UR4][R114.64], P4 ;  /* 0x1490000072fa7fae */ /* 0x000fe8000a121844 */
[----:B------:R-:W-:Y:S04]  /*15260*/  LDGSTS.E [R250+0x14d00], desc[UR4][R106.64], P4 ;  /* 0x14d000006afa7fae */ /* 0x000fe8000a121844 */
[----:B------:R-:W-:Y:S04]  /*15270*/  LDGSTS.E [R250+0x15100], desc[UR4][R98.64], P4 ;  /* 0x1510000062fa7fae */ /* 0x000fe8000a121844 */
[----:B------:R-:W2:Y:S04]  /*15280*/  LDL.LU.64 R114, [R1+0x2450] ;  /* 0x0024500001727983 */ /* 0x000ea80000300a00 */
[----:B------:R-:W3:Y:S04]  /*15290*/  LDL.LU.64 R106, [R1+0x2448] ;  /* 0x00244800016a7983 */ /* 0x000ee80000300a00 */
[----:B------:R-:W4:Y:S04]  /*152a0*/  LDL.LU.64 R98, [R1+0x2440] ;  /* 0x0024400001627983 */ /* 0x000f280000300a00 */
        /* <DEDUP_REMOVED lines=16> */
[----:B------:R-:W2:Y:S04]  /*153b0*/  LDL.LU.64 R34, [R1+0x2400] ;  /* 0x0024000001227983 */ /* 0x000ea80000300a00 */
[----:B------:R-:W2:Y:S04]  /*153c0*/  LDL.LU.64 R42, [R1+0x23f8] ;  /* 0x0023f800012a7983 */ /* 0x000ea80000300a00 */
[----:B------:R-:W-:Y:S04]  /*153d0*/  LDGSTS.E [R250+0x17900], desc[UR4][R50.64], P4 ;  /* 0x1790000032fa7fae */ /* 0x000fe8000a121844 */
[----:B------:R-:W-:Y:S04]  /*153e0*/  LDGSTS.E [R250+0x17d00], desc[UR4][R58.64], P4 ;  /* 0x17d000003afa7fae */ /* 0x000fe8000a121844 */
[----:B------:R-:W-:Y:S04]  /*153f0*/  LDGSTS.E [R251+0x200], desc[UR4][R118.64], P4 ;  /* 0x0020000076fb7fae */ /* 0x000fe8000a121844 */
[----:B------:R-:W2:Y:S04]  /*15400*/  LDL.LU.64 R50, [R1+0x23f0] ;  /* 0x0023f00001327983 */ /* 0x000ea80000300a00 */
[----:B------:R-:W2:Y:S04]  /*15410*/  LDL.LU.64 R58, [R1+0x23e8] ;  /* 0x0023e800013a7983 */ /* 0x000ea80000300a00 */
[----:B------:R-:W2:Y:S04]  /*15420*/  LDL.64 R194, [R1+0x1c0] ;  /* 0x0001c00001c27983 */ /* 0x000ea80000100a00 */
[----:B------:R-:W2:Y:S04]  /*15430*/  LDL.64 R136, [R1+0x1e0] ;  /* 0x0001e00001887983 */ /* 0x000ea80000100a00 */
[----:B------:R-:W2:Y:S04]  /*15440*/  LDL.64 R134, [R1+0x200] ;  /* 0x0002000001867983 */ /* 0x000ea80000100a00 */
[----:B------:R-:W2:Y:S04]  /*15450*/  LDL.64 R236, [R1+0x220] ;  /* 0x0002200001ec7983 */ /* 0x000ea80000100a00 */
        /* <DEDUP_REMOVED lines=29> */
[----:B---3--:R-:W-:Y:S04]  /*15630*/  LDGSTS.E [R251+0x3600], desc[UR4][R8.64], P4 ;  /* 0x0360000008fb7fae */ /* 0x008fe8000a121844 */
[----:B----4-:R-:W-:Y:S04]  /*15640*/  LDGSTS.E [R251+0x3a00], desc[UR4][R18.64], P4 ;  /* 0x03a0000012fb7fae */ /* 0x010fe8000a121844 */
[----:B--2---:R-:W-:Y:S04]  /*15650*/  LDGSTS.E [R251+0x3e00], desc[UR4][R26.64], P4 ;  /* 0x03e000001afb7fae */ /* 0x004fe8000a121844 */
        /* <DEDUP_REMOVED lines=17> */
[----:B------:R-:W3:Y:S04]  /*15770*/  LDL.64 R118, [R1+0x488] ;  /* 0x0004880001767983 */ /* 0x000ee80000100a00 */
[----:B------:R-:W4:Y:S04]  /*15780*/  LDL.LU.64 R104, [R1+0x190] ;  /* 0x0001900001687983 */ /* 0x000f280000300a00 */
[----:B------:R-:W4:Y:S04]  /*15790*/  LDL.LU.64 R88, [R1+0x170] ;  /* 0x0001700001587983 */ /* 0x000f280000300a00 */
        /* <DEDUP_REMOVED lines=9> */
[----:B------:R-:W4:Y:S04]  /*15830*/  LDL.LU.64 R72, [R1+0x150] ;  /* 0x0001500001487983 */ /* 0x000f280000300a00 */
        /* <DEDUP_REMOVED lines=14> */
[----:B------:R-:W4:Y:S04]  /*15920*/  LDL.LU.64 R70, [R1+0x50] ;  /* 0x0000500001467983 */ /* 0x000f280000300a00 */
[----:B------:R-:W4:Y:S04]  /*15930*/  LDL.LU.64 R46, [R1+0x30] ;  /* 0x00003000012e7983 */ /* 0x000f280000300a00 */
[----:B------:R-:W4:Y:S04]  /*15940*/  LDL.LU.64 R30, [R1+0x10] ;  /* 0x00001000011e7983 */ /* 0x000f280000300a00 */
[----:B--2---:R-:W-:Y:S04]  /*15950*/  LDGSTS.E [R251+0x14200], desc[UR4][R236.64], P4 ;  /* 0x14200000ecfb7fae */ /* 0x004fe8000a121844 */
[----:B---3--:R-:W-:Y:S04]  /*15960*/  LDGSTS.E [R251+0x14600], desc[UR4][R118.64], P4 ;  /* 0x1460000076fb7fae */ /* 0x008fe8000a121844 */
[----:B------:R-:W-:Y:S04]  /*15970*/  LDGSTS.E [R251+0x14a00], desc[UR4][R116.64], P4 ;  /* 0x14a0000074fb7fae */ /* 0x000fe8000a121844 */
[----:B------:R-:W-:Y:S04]  /*15980*/  LDGSTS.E [R251+0x14e00], desc[UR4][R108.64], P4 ;  /* 0x14e000006cfb7fae */ /* 0x000fe8000a121844 */
[----:B------:R-:W-:Y:S04]  /*15990*/  LDGSTS.E [R251+0x15200], desc[UR4][R100.64], P4 ;  /* 0x1520000064fb7fae */ /* 0x000fe8000a121844 */
[----:B------:R-:W2:Y:S04]  /*159a0*/  LDL.LU.64 R116, [R1+0x23e0] ;  /* 0x0023e00001747983 */ /* 0x000ea80000300a00 */
[----:B------:R-:W3:Y:S04]  /*159b0*/  LDL.LU.64 R108, [R1+0x23d8] ;  /* 0x0023d800016c7983 */ /* 0x000ee80000300a00 */
[----:B------:R-:W2:Y:S04]  /*159c0*/  LDL.LU.64 R100, [R1+0x23d0] ;  /* 0x0023d00001647983 */ /* 0x000ea80000300a00 */
[----:B------:R-:W-:Y:S04]  /*159d0*/  LDGSTS.E [R251+0x15600], desc[UR4][R92.64], P4 ;  /* 0x156000005cfb7fae */ /* 0x000fe8000a121844 */
[----:B------:R-:W-:Y:S04]  /*159e0*/  LDGSTS.E [R251+0x15a00], desc[UR4][R84.64], P4 ;  /* 0x15a0000054fb7fae */ /* 0x000fe8000a121844 */
[----:B------:R-:W-:Y:S04]  /*159f0*/  LDGSTS.E [R251+0x15e00], desc[UR4][R76.64], P4 ;  /* 0x15e000004cfb7fae */ /* 0x000fe8000a121844 */
[----:B------:R-:W3:Y:S04]  /*15a00*/  LDL.LU.64 R92, [R1+0x23c8] ;  /* 0x0023c800015c7983 */ /* 0x000ee80000300a00 */
[----:B------:R-:W2:Y:S04]  /*15a10*/  LDL.LU.64 R84, [R1+0x23c0] ;  /* 0x0023c00001547983 */ /* 0x000ea80000300a00 */
[----:B------:R-:W3:Y:S04]  /*15a20*/  LDL.LU.64 R76, [R1+0x23b8] ;  /* 0x0023b800014c7983 */ /* 0x000ee80000300a00 */
        /* <DEDUP_REMOVED lines=14> */
[----:B----4-:R-:W-:Y:S04]  /*15b10*/  LDGSTS.E [R252+0x300], desc[UR4][R104.64], P4 ;  /* 0x0030000068fc7fae */ /* 0x010fe8000a121844 */
[----:B------:R-:W4:Y:S04]  /*15b20*/  LDL.LU.64 R44, [R1+0x2380] ;  /* 0x00238000012c7983 */ /* 0x000f280000300a00 */
[----:B------:R-:W4:Y:S04]  /*15b30*/  LDL.LU.64 R52, [R1+0x2378] ;  /* 0x0023780001347983 */ /* 0x000f280000300a00 */
[----:B------:R-:W4:Y:S04]  /*15b40*/  LDL.64 R180, [R1+0x1c8] ;  /* 0x0001c80001b47983 */ /* 0x000f280000100a00 */
[----:B------:R-:W4:Y:S04]  /*15b50*/  LDL.64 R178, [R1+0x1e8] ;  /* 0x0001e80001b27983 */ /* 0x000f280000100a00 */
[----:B------:R-:W4:Y:S04]  /*15b60*/  LDL.64 R122, [R1+0x208] ;  /* 0x00020800017a7983 */ /* 0x000f280000100a00 */
[----:B------:R-:W4:Y:S04]  /*15b70*/  LDL.64 R120, [R1+0x228] ;  /* 0x0002280001787983 */ /* 0x000f280000100a00 */
[----:B------:R-:W4:Y:S04]  /*15b80*/  LDL.64 R236, [R1+0x248] ;  /* 0x0002480001ec7983 */ /* 0x000f280000100a00 */
[----:B------:R-:W4:Y:S04]  /*15b90*/  LDL.64 R118, [R1+0x268] ;  /* 0x0002680001767983 */ /* 0x000f280000100a00 */
[----:B------:R-:W-:Y:S04]  /*15ba0*/  LDGSTS.E [R252+0x700], desc[UR4][R88.64], P4 ;  /* 0x0070000058fc7fae */ /* 0x000fe8000a121844 */
[----:B------:R1:W-:Y:S04]  /*15bb0*/  STL.64 [R1+0x20b0], R250 ;  /* 0x0020b0fa01007387 */ /* 0x0003e80000100a00 */
[----:B------:R-:W-:Y:S04]  /*15bc0*/  LDGSTS.E [R252+0xb00], desc[UR4][R72.64], P4 ;  /* 0x00b0000048fc7fae */ /* 0x000fe8000a121844 */
[----:B------:R-:W-:Y:S04]  /*15bd0*/  LDGSTS.E [R252+0xf00], desc[UR4][R56.64], P4 ;  /* 0x00f0000038fc7fae */ /* 0x000fe8000a121844 */
[----:B-1----:R-:W4:Y:S04]  /*15be0*/  LDL.LU.64 R250, [R1+0x3e8] ;  /* 0x0003e80001fa7983 */ /* 0x002f280000300a00 */
[----:B------:R-:W-:Y:S04]  /*15bf0*/  LDGSTS.E [R252+0x1300], desc[UR4][R40.64], P4 ;  /* 0x0130000028fc7fae */ /* 0x000fe8000a121844 */
[----:B------:R-:W4:Y:S04]  /*15c00*/  LDL.64 R204, [R1+0x288] ;  /* 0x0002880001cc7983 */ /* 0x000f280000100a00 */
        /* <DEDUP_REMOVED lines=31> */
[----:B--2---:R-:W-:Y:S04]  /*15e00*/  LDGSTS.E [R252+0x3700], desc[UR4][R10.64], P4 ;  /* 0x037000000afc7fae */ /* 0x004fe8000a121844 */
[----:B---3--:R-:W-:Y:S04]  /*15e10*/  LDGSTS.E [R252+0x3b00], desc[UR4][R20.64], P4 ;  /* 0x03b0000014fc7fae */ /* 0x008fe8000a121844 */
[----:B------:R-:W-:Y:S04]  /*15e20*/  LDGSTS.E [R252+0x3f00], desc[UR4][R28.64], P4 ;  /* 0x03f000001cfc7fae */ /* 0x000fe8000a121844 */
[----:B------:R-:W-:Y:S04]  /*15e30*/  LDGSTS.E [R252+0x4300], desc[UR4][R36.64], P4 ;  /* 0x0430000024fc7fae */ /* 0x000fe8000a121844 */
[----:B----4-:R-:W-:Y:S04]  /*15e40*/  LDGSTS.E [R252+0x4700], desc[UR4][R44.64], P4 ;  /* 0x047000002cfc7fae */ /* 0x010fe8000a121844 */
        /* <DEDUP_REMOVED lines=13> */
[----:B------:R-:W-:Y:S04]  /*15f20*/  LDGSTS.E [R252+0x7b00], desc[UR4][R120.64], P4 ;  /* 0x07b0000078fc7fae */ /* 0x000fe8000a121844 */
[----:B------:R-:W3:Y:S04]  /*15f30*/  LDL.64 R178, [R1+0x5f8] ;  /* 0x0005f80001b27983 */ /* 0x000ee80000100a00 */
[----:B------:R-:W-:Y:S04]  /*15f40*/  LDGSTS.E [R252+0x7f00], desc[UR4][R236.64], P4 ;  /* 0x07f00000ecfc7fae */ /* 0x000fe8000a121844 */
[----:B------:R-:W4:Y:S04]  /*15f50*/  LDL.64 R120, [R1+0x628] ;  /* 0x0006280001787983 */ /* 0x000f280000100a00 */
[----:B------:R-:W-:Y:S04]  /*15f60*/  LDGSTS.E [R252+0x10300], desc[UR4][R118.64], P4 ;  /* 0x1030000076fc7fae */ /* 0x000fe8000a121844 */
[----:B------:R-:W4:Y:S04]  /*15f70*/  LDL.64 R236, [R1+0x650] ;  /* 0x0006500001ec7983 */ /* 0x000f280000100a00 */
[----:B------:R-:W-:Y:S04]  /*15f80*/  LDGSTS.E [R252+0x10700], desc[UR4][R204.64], P4 ;  /* 0x10700000ccfc7fae */ /* 0x000fe8000a121844 */
[----:B------:R-:W4:Y:S04]  /*15f90*/  LDL.64 R118, [R1+0x680] ;  /* 0x0006800001767983 */ /* 0x000f280000100a00 */
[----:B------:R-:W4:Y:S04]  /*15fa0*/  LDL.64 R122, [R1+0x6a8] ;  /* 0x0006a800017a7983 */ /* 0x000f280000100a00 */
        /* <DEDUP_REMOVED lines=23> */
[----:B------:R-:W-:Y:S04]  /*16120*/  LDGSTS.E [R252+0x13b00], desc[UR4][R132.64], P4 ;  /* 0x13b0000084fc7fae */ /* 0x000fe8000a121844 */
[----:B------:R-:W-:Y:S04]  /*16130*/  LDGSTS.E [R252+0x13f00], desc[UR4][R130.64], P4 ;  /* 0x13f0000082fc7fae */ /* 0x000fe8000a121844 */
[----:B------:R-:W4:Y:S04]  /*16140*/  LDL.LU.64 R134, [R1+0x2318] ;  /* 0x0023180001867983 */ /* 0x000f280000300a00 */
[----:B------:R-:W4:Y:S04]  /*16150*/  LDL.LU.64 R132, [R1+0x2310] ;  /* 0x0023100001847983 */ /* 0x000f280000300a00 */
        /* <DEDUP_REMOVED lines=20> */
[----:B------:R-:W4:Y:S04]  /*162a0*/  LDL.LU.64 R182, [R1+0x22b8] ;  /* 0x0022b80001b67983 */ /* 0x000f280000300a00 */
[----:B--2---:R-:W-:Y:S04]  /*162b0*/  LDGSTS.E [R252+0x16b00], desc[UR4][R180.64], P4 ;  /* 0x16b00000b4fc7fae */ /* 0x004fe8000a121844 */
[----:B---3--:R-:W-:Y:S04]  /*162c0*/  LDGSTS.E [R252+0x16f00], desc[UR4][R178.64], P4 ;  /* 0x16f00000b2fc7fae */ /* 0x008fe8000a121844 */
[----:B------:R-:W2:Y:S04]  /*162d0*/  LDL.LU.64 R180, [R1+0x22b0] ;  /* 0x0022b00001b47983 */ /* 0x000ea80000300a00 */
[----:B----4-:R-:W-:Y:S04]  /*162e0*/  LDGSTS.E [R252+0x17300], desc[UR4][R120.64], P4 ;  /* 0x1730000078fc7fae */ /* 0x010fe8000a121844 */
[----:B------:R-:W3:Y:S04]  /*162f0*/  LDL.LU.64 R178, [R1+0x22a8] ;  /* 0x0022a80001b27983 */ /* 0x000ee80000300a00 */
[----:B------:R-:W-:Y:S04]  /*16300*/  LDGSTS.E [R252+0x17700], desc[UR4][R236.64], P4 ;  /* 0x17700000ecfc7fae */ /* 0x000fe8000a121844 */
[----:B------:R-:W4:Y:S04]  /*16310*/  LDL.LU.64 R120, [R1+0x22a0] ;  /* 0x0022a00001787983 */ /* 0x000f280000300a00 */
[----:B------:R-:W-:Y:S04]  /*16320*/  LDGSTS.E [R252+0x17b00], desc[UR4][R118.64], P4 ;  /* 0x17b0000076fc7fae */ /* 0x000fe8000a121844 */
[----:B------:R-:W2:Y:S04]  /*16330*/  LDL.LU.64 R236, [R1+0x2298] ;  /* 0x0022980001ec7983 */ /* 0x000ea80000300a00 */
[----:B------:R1:W-:Y:S04]  /*16340*/  LDGSTS.E [R252+0x17f00], desc[UR4][R122.64], P4 ;  /* 0x17f000007afc7fae */ /* 0x0003e8000a121844 */
[----:B------:R-:W1:Y:S04]  /*16350*/  LDL.LU.64 R118, [R1+0x2290] ;  /* 0x0022900001767983 */ /* 0x000e680000300a00 */
[----:B------:R-:W0:Y:S01]  /*16360*/  LDGDEPBAR ;  /* 0x00000000000079af */ /* 0x000e220000000000 */
[----:B------:R-:W-:Y:S01]  /*16370*/  BAR.SYNC.DEFER_BLOCKING 0x0 ;  /* 0x0000000000007b1d */ /* 0x000fe20000010000 */
[----:B------:R-:W-:-:S07]  /*16380*/  ISETP.GE.U32.AND P4, PT, R2, 0x7fffff5f, PT ;  /* 0x7fffff5f0200780c */ /* 0x000fce0003f86070 */
[----:B------:R-:W1:Y:S02]  /*16390*/  LDC R2, c[0x0][0x230] ;  /* 0x00008c00ff027b82 */ /* 0x000e640000000800 */
[----:B-1----:R-:W-:-:S06]  /*163a0*/  IMAD.WIDE R122, R5, 0x4, R118 ;  /* 0x00000004057a7825 */ /* 0x002fcc00078e0276 */
[----:B------:R-:W1:Y:S01]  /*163b0*/  LDC R118, c[0x0][0x230] ;  /* 0x00008c00ff767b82 */ /* 0x000e620000000800 */
[----:B------:R2:W-:Y:S04]  /*163c0*/  STL.64 [R1+0xb08], R122 ;  /* 0x000b087a01007387 */ /* 0x0005e80000100a00 */
[----:B------:R-:W-:Y:S01]  /*163d0*/  @!PT LDS RZ, [RZ] ;  /* 0x00000000fffff984 */ /* 0x000fe20000000800 */
[----:B------:R-:W-:Y:S01]  /*163e0*/  @!PT LDS RZ, [RZ] ;  /* 0x00000000fffff984 */ /* 0x000fe20000000800 */
[----:B------:R-:W-:Y:S01]  /*163f0*/  @!PT LDS RZ, [RZ] ;  /* 0x00000000fffff984 */ /* 0x000fe20000000800 */
[----:B------:R2:W-:Y:S01]  /*16400*/  LDGSTS.E [R0+0x8000], desc[UR4][R122.64], !P3 ;  /* 0x080000007a007fae */ /* 0x0005e2000d921844 */
[----:B------:R-:W-:Y:S02]  /*16410*/  VIADD R2, R2, 0xffffff9d ;  /* 0xffffff9d02027836 */ /* 0x000fe40000000000 */
[----:B------:R-:W3:Y:S01]  /*16420*/  LDC R119, c[0x0][0x230] ;  /* 0x00008c00ff777b82 */ /* 0x000ee20000000800 */
[----:B--2---:R-:W-:Y:S02]  /*16430*/  IMAD.WIDE R122, R5, 0x4, R236 ;  /* 0x00000004057a7825 */ /* 0x004fe400078e02ec */
[----:B------:R-:W-:-:S05]  /*16440*/  ISETP.GE.U32.AND P3, PT, R2, 0x7fffff5e, PT ;  /* 0x7fffff5e0200780c */ /* 0x000fca0003f66070 */
[----:B------:R-:W2:Y:S01]  /*16450*/  LDC R236, c[0x0][0x230] ;  /* 0x00008c00ffec7b82 */ /* 0x000ea20000000800 */
[----:B------:R1:W-:Y:S04]  /*16460*/  STL.64 [R1+0xb00], R122 ;  /* 0x000b007a01007387 */ /* 0x0003e80000100a00 */
[----:B------:R-:W-:Y:S03]  /*16470*/  LDGSTS.E [R0+0x8004], desc[UR4][R122.64], !P1 ;  /* 0x080040007a007fae */ /* 0x000fe6000c921844 */
[----:B------:R-:W3:Y:S01]  /*16480*/  LDC R2, c[0x0][0x230] ;  /* 0x00008c00ff027b82 */ /* 0x000ee20000000800 */
[----:B----4-:R-:W-:-:S05]  /*16490*/  IMAD.WIDE R120, R5, 0x4, R120 ;  /* 0x0000000405787825 */ /* 0x010fca00078e0278 */
[----:B------:R4:W-:Y:S01]  /*164a0*/  LDGSTS.E [R0+0x8008], desc[UR4][R120.64], !P6 ;  /* 0x0800800078007fae */ /* 0x0009e2000f121844 */
[----:B-1----:R-:W-:Y:S01]  /*164b0*/  VIADD R118, R118, 0xffffff9c ;  /* 0xffffff9c76767836 */ /* 0x002fe20000000000 */
[----:B------:R-:W1:Y:S02]  /*164c0*/  LDC R237, c[0x0][0x230] ;  /* 0x00008c00ffed7b82 */ /* 0x000e640000000800 */
[----:B------:R-:W4:Y:S04]  /*164d0*/  LDL.LU.64 R122, [R1+0x2288] ;  /* 0x00228800017a7983 */ /* 0x000f280000300a00 */
[----:B------:R4:W-:Y:S01]  /*164e0*/  STL.64 [R1+0xaf8], R120 ;  /* 0x000af87801007387 */ /* 0x0009e20000100a00 */
[----:B---3--:R-:W-:-:S05]  /*164f0*/  VIADD R2, R2, 0xffffffbb ;  /* 0xffffffbb02027836 */ /* 0x008fca0000000000 */
[----:B------:R-:W-:Y:S02]  /*16500*/  ISETP.GE.U32.AND P6, PT, R2, 0x7fffff7c, PT ;  /* 0x7fffff7c0200780c */ /* 0x000fe40003fc6070 */
[----:B------:R-:W3:Y:S01]  /*16510*/  LDC R2, c[0x0][0x230] ;  /* 0x00008c00ff027b82 */ /* 0x000ee20000000800 */
[----:B------:R-:W-:-:S07]  /*16520*/  ISETP.GE.U32.AND P1, PT, R118, 0x7fffff5d, PT ;  /* 0x7fffff5d7600780c */ /* 0x000fce0003f26070 */
[----:B------:R-:W2:Y:S01]  /*16530*/  LDC R118, c[0x0][0x230] ;  /* 0x00008c00ff767b82 */ /* 0x000ea20000000800 */
[----:B---3--:R-:W-:Y:S01]  /*16540*/  VIADD R2, R2, 0xffffffba ;  /* 0xffffffba02027836 */ /* 0x008fe20000000000 */
[----:B--2---:R-:W-:Y:S01]  /*16550*/  IADD3 R118, R118, -0x47, RZ ;  /* 0xffffffb976767810 */ /* 0x004fe20007ffe0ff */
[----:B------:R-:W-:-:S04]  /*16560*/  IMAD.WIDE R124, R5, 0x4, R124 ;  /* 0x00000004057c7825 */ /* 0x000fc800078e027c */
[----:B------:R-:W-:-:S04]  /*16570*/  IMAD.WIDE R126, R5, 0x4, R126 ;  /* 0x00000004057e7825 */ /* 0x000fc800078e027e */
[----:B------:R-:W-:-:S04]  /*16580*/  IMAD.WIDE R128, R5, 0x4, R128 ;  /* 0x0000000405807825 */ /* 0x000fc800078e0280 */
[----:B----4-:R-:W-:-:S04]  /*16590*/  IMAD.WIDE R120, R5, 0x4, R122 ;  /* 0x0000000405787825 */ /* 0x010fc800078e027a */
[C---:B------:R-:W-:Y:S01]  /*165a0*/  IMAD.WIDE R122, R5.reuse, 0x4, R178 ;  /* 0x00000004057a7825 */ /* 0x040fe200078e02b2 */
[----:B------:R2:W-:Y:S03]  /*165b0*/  STL.64 [R1+0xaf0], R120 ;  /* 0x000af07801007387 */ /* 0x0005e60000100a00 */
[----:B------:R-:W-:Y:S02]  /*165c0*/  IMAD.MOV.U32 R178, RZ, RZ, R120 ;  /* 0x000000ffffb27224 */ /* 0x000fe400078e0078 */
[----:B------:R-:W-:Y:S01]  /*165d0*/  IMAD.MOV.U32 R179, RZ, RZ, R121 ;  /* 0x000000ffffb37224 */ /* 0x000fe200078e0079 */
[----:B------:R-:W-:Y:S04]  /*165e0*/  STL.64 [R1+0xae0], R122 ;  /* 0x000ae07a01007387 */ /* 0x000fe80000100a00 */
[----:B------:R-:W-:Y:S01]  /*165f0*/  LDGSTS.E [R0+0x800c], desc[UR4][R178.64], !P2 ;  /* 0x0800c000b2007fae */ /* 0x000fe2000d121844 */
[----:B--2---:R-:W-:-:S03]  /*16600*/  IMAD.WIDE R120, R5, 0x4, R180 ;  /* 0x0000000405787825 */ /* 0x004fc600078e02b4 */
[----:B------:R-:W-:Y:S01]  /*16610*/  LDGSTS.E [R0+0xc000], desc[UR4][R122.64], !P0 ;  /* 0x0c0000007a007fae */ /* 0x000fe2000c121844 */
[----:B------:R-:W2:Y:S03]  /*16620*/  LDC R181, c[0x0][0x230] ;  /* 0x00008c00ffb57b82 */ /* 0x000ea60000000800 */
[----:B------:R3:W-:Y:S04]  /*16630*/  STL.64 [R1+0xad8], R120 ;  /* 0x000ad87801007387 */ /* 0x0007e80000100a00 */
[----:B------:R3:W-:Y:S02]  /*16640*/  LDGSTS.E [R0+0xc004], desc[UR4][R120.64], !P4 ;  /* 0x0c00400078007fae */ /* 0x0007e4000e121844 */
[----:B---3--:R-:W3:Y:S01]  /*16650*/  LDC R121, c[0x0][0x230] ;  /* 0x00008c00ff797b82 */ /* 0x008ee20000000800 */
[----:B------:R-:W-:Y:S01]  /*16660*/  ISETP.GE.U32.AND P2, PT, R2, 0x7fffff7b, PT ;  /* 0x7fffff7b0200780c */ /* 0x000fe20003f46070 */
[----:B------:R-:W-:Y:S01]  /*16670*/  VIADD R2, R119, 0xffffffb8 ;  /* 0xffffffb877027836 */ /* 0x000fe20000000000 */
[----:B------:R-:W-:-:S05]  /*16680*/  ISETP.GE.U32.AND P0, PT, R118, 0x7fffff7a, PT ;  /* 0x7fffff7a7600780c */ /* 0x000fca0003f06070 */
[----:B------:R-:W4:Y:S01]  /*16690*/  LDC R119, c[0x0][0x230] ;  /* 0x00008c00ff777b82 */ /* 0x000f220000000800 */
[----:B------:R-:W-:-:S04]  /*166a0*/  IMAD.WIDE R178, R5, 0x4, R182 ;  /* 0x0000000405b27825 */ /* 0x000fc800078e02b6 */
[----:B------:R-:W-:-:S03]  /*166b0*/  IMAD.WIDE R122, R5, 0x4, R184 ;  /* 0x00000004057a7825 */ /* 0x000fc600078e02b8 */
[----:B------:R-:W4:Y:S01]  /*166c0*/  LDC R120, c[0x0][0x230] ;  /* 0x00008c00ff787b82 */ /* 0x000f220000000800 */
[----:B------:R-:W-:Y:S01]  /*166d0*/  ISETP.GE.U32.AND P4, PT, R2, 0x7fffff79, PT ;  /* 0x7fffff790200780c */ /* 0x000fe20003f86070 */
[----:B---3--:R-:W-:Y:S01]  /*166e0*/  VIADD R118, R121, 0xffffff9b ;  /* 0xffffff9b79767836 */ /* 0x008fe20000000000 */
[----:B------:R3:W-:Y:S05]  /*166f0*/  LDGSTS.E [R0+0xc008], desc[UR4][R178.64], !P3 ;  /* 0x0c008000b2007fae */ /* 0x0007ea000d921844 */
[----:B------:R-:W4:Y:S01]  /*16700*/  LDC R121, c[0x0][0x230] ;  /* 0x00008c00ff797b82 */ /* 0x000f220000000800 */
[----:B------:R-:W-:Y:S01]  /*16710*/  VIADD R2, R236, 0xffffff9a ;  /* 0xffffff9aec027836 */ /* 0x000fe20000000000 */
[----:B------:R3:W-:Y:S04]  /*16720*/  STL.64 [R1+0xad0], R178 ;  /* 0x000ad0b201007387 */ /* 0x0007e80000100a00 */
[----:B------:R1:W-:Y:S04]  /*16730*/  STL.64 [R1+0xac8], R122 ;  /* 0x000ac87a01007387 */ /* 0x0003e80000100a00 */
[----:B------:R1:W-:Y:S01]  /*16740*/  LDGSTS.E [R0+0xc00c], desc[UR4][R122.64], !P1 ;  /* 0x0c00c0007a007fae */ /* 0x0003e2000c921844 */
[----:B---3--:R-:W-:Y:S01]  /*16750*/  IMAD.WIDE R178, R5, 0x4, R234 ;  /* 0x0000000405b27825 */ /* 0x008fe200078e02ea */
[----:B------:R-:W-:-:S02]  /*16760*/  ISETP.GE.U32.AND P1, PT, R2, 0x7fffff5b, PT ;  /* 0x7fffff5b0200780c */ /* 0x000fc40003f26070 */
[----:B--2---:R-:W-:Y:S01]  /*16770*/  IADD3 R2, R181, -0x68, RZ ;  /* 0xffffff98b5027810 */ /* 0x004fe20007ffe0ff */
[----:B-1----:R-:W1:Y:S01]  /*16780*/  LDC R123, c[0x0][0x230] ;  /* 0x00008c00ff7b7b82 */ /* 0x002e620000000800 */
[----:B------:R-:W-:Y:S04]  /*16790*/  STL.64 [R1+0xae8], R178 ;  /* 0x000ae8b201007387 */ /* 0x000fe80000100a00 */
[----:B------:R-:W-:Y:S03]  /*167a0*/  LDGSTS.E [R3+0x8000], desc[UR4][R178.64], !P6 ;  /* 0x08000000b2037fae */ /* 0x000fe6000f121844 */
[----:B------:R-:W2:Y:S01]  /*167b0*/  LDC R122, c[0x0][0x230] ;  /* 0x00008c00ff7a7b82 */ /* 0x000ea20000000800 */
[----:B------:R3:W-:Y:S01]  /*167c0*/  STL.64 [R1+0xac0], R124 ;  /* 0x000ac07c01007387 */ /* 0x0007e20000100a00 */
[----:B------:R-:W-:-:S03]  /*167d0*/  ISETP.GE.U32.AND P3, PT, R118, 0x7fffff5c, PT ;  /* 0x7fffff5c7600780c */ /* 0x000fc60003f66070 */
[----:B------:R3:W-:Y:S01]  /*167e0*/  LDGSTS.E [R3+0x8004], desc[UR4][R124.64], !P2 ;  /* 0x080040007c037fae */ /* 0x0007e2000d121844 */
[----:B------:R-:W-:Y:S01]  /*167f0*/  VIADD R118, R237, 0xffffff99 ;  /* 0xffffff99ed767836 */ /* 0x000fe20000000000 */
[----:B------:R-:W-:Y:S01]  /*16800*/  ISETP.GE.U32.AND P2, PT, R2, 0x7fffff59, PT ;  /* 0x7fffff590200780c */ /* 0x000fe20003f46070 */
[----:B----4-:R-:W-:Y:S01]  /*16810*/  VIADD R2, R119, 0xffffffb7 ;  /* 0xffffffb777027836 */ /* 0x010fe20000000000 */
[----:B------:R4:W-:Y:S01]  /*16820*/  LDGSTS.E [R3+0x8008], desc[UR4][R126.64], !P0 ;  /* 0x080080007e037fae */ /* 0x0009e2000c121844 */
[----:B------:R-:W2:Y:S08]  /*16830*/  LDC R119, c[0x0][0x230] ;  /* 0x00008c00ff777b82 */ /* 0x000eb00000000800 */
[----:B---3--:R-:W3:Y:S08]  /*16840*/  LDC R124, c[0x0][0x230] ;  /* 0x00008c00ff7c7b82 */ /* 0x008ef00000000800 */
[----:B------:R-:W3:Y:S01]  /*16850*/  LDC R125, c[0x0][0x230] ;  /* 0x00008c00ff7d7b82 */ /* 0x000ee20000000800 */
[----:B------:R-:W-:-:S02]  /*16860*/  ISETP.GE.U32.AND P6, PT, R118, 0x7fffff5a, PT ;  /* 0x7fffff5a7600780c */ /* 0x000fc40003fc6070 */
[----:B------:R-:W-:Y:S01]  /*16870*/  ISETP.GE.U32.AND P0, PT, R2, 0x7fffff78, PT ;  /* 0x7fffff780200780c */ /* 0x000fe20003f06070 */
[----:B------:R-:W-:Y:S02]  /*16880*/  VIADD R2, R121, 0xffffffb5 ;  /* 0xffffffb579027836 */ /* 0x000fe40000000000 */
[----:B------:R-:W-:Y:S01]  /*16890*/  IMAD.WIDE R178, R5, 0x4, R186 ;  /* 0x0000000405b27825 */ /* 0x000fe200078e02ba */
[----:B------:R4:W-:Y:S01]  /*168a0*/  STL.64 [R1+0xab8], R126 ;  /* 0x000ab87e01007387 */ /* 0x0009e20000100a00 */
[----:B------:R-:W3:Y:S02]  /*168b0*/  LDC R121, c[0x0][0x230] ;  /* 0x00008c00ff797b82 */ /* 0x000ee40000000800 */
[----:B------:R-:W-:Y:S01]  /*168c0*/  VIADD R118, R120, 0xffffffb6 ;  /* 0xffffffb678767836 */ /* 0x000fe20000000000 */
[----:B------:R1:W-:Y:S04]  /*168d0*/  STL.64 [R1+0xab0], R128 ;  /* 0x000ab08001007387 */ /* 0x0003e80000100a00 */
[----:B------:R1:W-:Y:S01]  /*168e0*/  LDGSTS.E [R3+0x800c], desc[UR4][R128.64], !P4 ;  /* 0x0800c00080037fae */ /* 0x0003e2000e121844 */
[----:B------:R-:W3:Y:S01]  /*168f0*/  LDC R120, c[0x0][0x230] ;  /* 0x00008c00ff787b82 */ /* 0x000ee20000000800 */
[----:B------:R-:W-:-:S02]  /*16900*/  ISETP.GE.U32.AND P4, PT, R118, 0x7fffff77, PT ;  /* 0x7fffff777600780c */ /* 0x000fc40003f86070 */
[----:B------:R-:W-:Y:S01]  /*16910*/  LDGSTS.E [R3+0xc000], desc[UR4][R178.64], !P3 ;  /* 0x0c000000b2037fae */ /* 0x000fe2000d921844 */
[----:B----4-:R-:W-:Y:S01]  /*16920*/  IMAD.WIDE R126, R5, 0x4, R190 ;  /* 0x00000004057e7825 */ /* 0x010fe200078e02be */
[----:B------:R-:W-:Y:S02]  /*16930*/  ISETP.GE.U32.AND P3, PT, R2, 0x7fffff76, PT ;  /* 0x7fffff760200780c */ /* 0x000fe40003f66070 */
[----:B------:R-:W-:Y:S01]  /*16940*/  STL.64 [R1+0xaa0], R178 ;  /* 0x000aa0b201007387 */ /* 0x000fe20000100a00 */
[----:B-1----:R-:W-:Y:S02]  /*16950*/  VIADD R118, R123, 0xffffffb4 ;  /* 0xffffffb47b767836 */ /* 0x002fe40000000000 */
[----:B------:R-:W-:Y:S01]  /*16960*/  IMAD.WIDE R128, R5, 0x4, R188 ;  /* 0x0000000405807825 */ /* 0x000fe200078e02bc */
[----:B------:R-:W1:Y:S03]  /*16970*/  LDC R123, c[0x0][0x230] ;  /* 0x00008c00ff7b7b82 */ /* 0x000e660000000800 */
[----:B--2---:R-:W-:Y:S01]  /*16980*/  VIADD R2, R122, 0xffffff97 ;  /* 0xffffff977a027836 */ /* 0x004fe20000000000 */
[----:B------:R2:W-:Y:S04]  /*16990*/  STL.64 [R1+0xa98], R128 ;  /* 0x000a988001007387 */ /* 0x0005e80000100a00 */
[----:B------:R-:W4:Y:S01]  /*169a0*/  LDC R122, c[0x0][0x230] ;  /* 0x00008c00ff7a7b82 */ /* 0x000f220000000800 */
[----:B------:R2:W-:Y:S01]  /*169b0*/  LDGSTS.E [R3+0xc004], desc[UR4][R128.64], !P1 ;  /* 0x0c00400080037fae */ /* 0x0005e2000c921844 */
[----:B------:R-:W-:-:S03]  /*169c0*/  ISETP.GE.U32.AND P1, PT, R118, 0x7fffff75, PT ;  /* 0x7fffff757600780c */ /* 0x000fc60003f26070 */
[----:B------:R2:W-:Y:S01]  /*169d0*/  STL.64 [R1+0xa90], R126 ;  /* 0x000a907e01007387 */ /* 0x0005e20000100a00 */
[----:B---3--:R-:W-:Y:S02]  /*169e0*/  VIADD R118, R124, 0xffffff96 ;  /* 0xffffff967c767836 */ /* 0x008fe40000000000 */
[----:B------:R-:W3:Y:S01]  /*169f0*/  LDC R124, c[0x0][0x230] ;  /* 0x00008c00ff7c7b82 */ /* 0x000ee20000000800 */
[----:B------:R2:W-:Y:S01]  /*16a00*/  LDGSTS.E [R3+0xc008], desc[UR4][R126.64], !P6 ;  /* 0x0c0080007e037fae */ /* 0x0005e2000f121844 */
[----:B------:R-:W-:Y:S01]  /*16a10*/  ISETP.GE.U32.AND P6, PT, R2, 0x7fffff58, PT ;  /* 0x7fffff580200780c */ /* 0x000fe20003fc6070 */
[----:B--2---:R-:W-:Y:S01]  /*16a20*/  IMAD.WIDE R128, R5, 0x4, R192 ;  /* 0x0000000405807825 */ /* 0x004fe200078e02c0 */
[----:B------:R-:W-:-:S04]  /*16a30*/  IADD3 R2, R125, -0x6b, RZ ;  /* 0xffffff957d027810 */ /* 0x000fc80007ffe0ff */
[----:B------:R-:W2:Y:S01]  /*16a40*/  LDC R125, c[0x0][0x230] ;  /* 0x00008c00ff7d7b82 */ /* 0x000ea20000000800 */
[----:B------:R1:W-:Y:S01]  /*16a50*/  LDGSTS.E [R3+0xc00c], desc[UR4][R128.64], !P2 ;  /* 0x0c00c00080037fae */ /* 0x0003e2000d121844 */
[----:B------:R-:W-:-:S06]  /*16a60*/  IMAD.WIDE R126, R5, 0x4, R130 ;  /* 0x00000004057e7825 */ /* 0x000fcc00078e0282 */
[----:B------:R-:W2:Y:S01]  /*16a70*/  LDC R179, c[0x0][0x230] ;  /* 0x00008c00ffb37b82 */ /* 0x000ea20000000800 */
[----:B------:R-:W-:Y:S01]  /*16a80*/  IMAD.WIDE R130, R5, 0x4, R132 ;  /* 0x0000000405827825 */ /* 0x000fe200078e0284 */
[----:B------:R4:W-:Y:S01]  /*16a90*/  LDGSTS.E [R4+0x8000], desc[UR4][R126.64], !P0 ;  /* 0x080000007e047fae */ /* 0x0009e2000c121844 */
[----:B------:R-:W-:Y:S02]  /*16aa0*/  ISETP.GE.U32.AND P0, PT, R2, 0x7fffff56, PT ;  /* 0x7fffff560200780c */ /* 0x000fe40003f06070 */
[----:B------:R-:W-:Y:S01]  /*16ab0*/  VIADD R2, R119, 0xffffff94 ;  /* 0xffffff9477027836 */ /* 0x000fe20000000000 */
[----:B------:R1:W-:Y:S02]  /*16ac0*/  STL.64 [R1+0xa88], R128 ;  /* 0x000a888001007387 */ /* 0x0003e40000100a00 */
[----:B------:R-:W2:Y:S01]  /*16ad0*/  LDC R119, c[0x0][0x230] ;  /* 0x00008c00ff777b82 */ /* 0x000ea20000000800 */
[----:B------:R-:W-:Y:S01]  /*16ae0*/  ISETP.GE.U32.AND P2, PT, R118, 0x7fffff57, PT ;  /* 0x7fffff577600780c */ /* 0x000fe20003f46070 */
[----:B------:R-:W-:Y:S01]  /*16af0*/  LDGSTS.E [R4+0x8004], desc[UR4][R130.64], !P4 ;  /* 0x0800400082047fae */ /* 0x000fe2000e121844 */
[----:B------:R-:W-:Y:S01]  /*16b00*/  ISETP.GE.U32.AND P4, PT, R2, 0x7fffff55, PT ;  /* 0x7fffff550200780c */ /* 0x000fe20003f86070 */
[----:B------:R-:W-:-:S02]  /*16b10*/  VIADD R2, R121, 0xffffffb2 ;  /* 0xffffffb279027836 */ /* 0x000fc40000000000 */
[----:B------:R4:W-:Y:S01]  /*16b20*/  STL.64 [R1+0xaa8], R126 ;  /* 0x000aa87e01007387 */ /* 0x0009e20000100a00 */
[----:B------:R-:W-:Y:S01]  /*16b30*/  VIADD R118, R120, 0xffffffb3 ;  /* 0xffffffb378767836 */ /* 0x000fe20000000000 */
[----:B------:R-:W2:Y:S01]  /*16b40*/  LDC R121, c[0x0][0x230] ;  /* 0x00008c00ff797b82 */ /* 0x000ea20000000800 */
[C---:B-1----:R-:W-:Y:S01]  /*16b50*/  IMAD.WIDE R128, R5.reuse, 0x4, R134 ;  /* 0x0000000405807825 */ /* 0x042fe200078e0286 */
[----:B------:R-:W-:Y:S03]  /*16b60*/  STL.64 [R1+0xa80], R130 ;  /* 0x000a808201007387 */ /* 0x000fe60000100a00 */
[----:B----4-:R-:W-:-:S03]  /*16b70*/  IMAD.WIDE R126, R5, 0x4, R136 ;  /* 0x00000004057e7825 */ /* 0x010fc600078e0288 */
[----:B------:R-:W1:Y:S01]  /*16b80*/  LDC R120, c[0x0][0x230] ;  /* 0x00008c00ff787b82 */ /* 0x000e620000000800 */
[----:B------:R4:W-:Y:S04]  /*16b90*/  STL.64 [R1+0xa78], R128 ;  /* 0x000a788001007387 */ /* 0x0009e80000100a00 */
[----:B------:R4:W-:Y:S01]  /*16ba0*/  LDGSTS.E [R4+0x8008], desc[UR4][R128.64], !P3 ;  /* 0x0800800080047fae */ /* 0x0009e2000d921844 */
[----:B------:R-:W-:-:S03]  /*16bb0*/  ISETP.GE.U32.AND P3, PT, R118, 0x7fffff74, PT ;  /* 0x7fffff747600780c */ /* 0x000fc60003f66070 */
[----:B------:R3:W-:Y:S01]  /*16bc0*/  STL.64 [R1+0xa70], R126 ;  /* 0x000a707e01007387 */ /* 0x0007e20000100a00 */
[----:B------:R-:W-:Y:S02]  /*16bd0*/  VIADD R118, R123, 0xffffffb1 ;  /* 0xffffffb17b767836 */ /* 0x000fe40000000000 */
[----:B------:R-:W1:Y:S01]  /*16be0*/  LDC R123, c[0x0][0x230] ;  /* 0x00008c00ff7b7b82 */ /* 0x000e620000000800 */
[----:B------:R3:W-:Y:S01]  /*16bf0*/  LDGSTS.E [R4+0x800c], desc[UR4][R126.64], !P1 ;  /* 0x0800c0007e047fae */ /* 0x0007e2000c921844 */
[----:B------:R-:W-:Y:S01]  /*16c00*/  ISETP.GE.U32.AND P1, PT, R2, 0x7fffff73, PT ;  /* 0x7fffff730200780c */ /* 0x000fe20003f26070 */
[----:B----4-:R-:W-:-:S04]  /*16c10*/  IMAD.WIDE R128, R5, 0x4, R194 ;  /* 0x0000000405807825 */ /* 0x010fc800078e02c2 */
[----:B------:R-:W-:Y:S02]  /*16c20*/  VIADD R2, R122, 0xffffffb0 ;  /* 0xffffffb07a027836 */ /* 0x000fe40000000000 */
[----:B---3--:R-:W-:Y:S01]  /*16c30*/  IMAD.WIDE R126, R5, 0x4, R196 ;  /* 0x00000004057e7825 */ /* 0x008fe200078e02c4 */
[----:B------:R-:W3:Y:S01]  /*16c40*/  LDC R122, c[0x0][0x230] ;  /* 0x00008c00ff7a7b82 */ /* 0x000ee20000000800 */
[----:B------:R4:W-:Y:S04]  /*16c50*/  STL.64 [R1+0xa60], R128 ;  /* 0x000a608001007387 */ /* 0x0009e80000100a00 */
[----:B------:R4:W-:Y:S01]  /*16c60*/  LDGSTS.E [R4+0xc000], desc[UR4][R128.64], !P6 ;  /* 0x0c00000080047fae */ /* 0x0009e2000f121844 */
[----:B------:R-:W-:-:S03]  /*16c70*/  ISETP.GE.U32.AND P6, PT, R118, 0x7fffff72, PT ;  /* 0x7fffff727600780c */ /* 0x000fc60003fc6070 */
[----:B------:R2:W-:Y:S01]  /*16c80*/  STL.64 [R1+0xa58], R126 ;  /* 0x000a587e01007387 */ /* 0x0005e20000100a00 */
[----:B------:R-:W-:Y:S02]  /*16c90*/  VIADD R118, R124, 0xffffff93 ;  /* 0xffffff937c767836 */ /* 0x000fe40000000000 */
[----:B------:R-:W3:Y:S01]  /*16ca0*/  LDC R124, c[0x0][0x230] ;  /* 0x00008c00ff7c7b82 */ /* 0x000ee20000000800 */
[----:B------:R2:W-:Y:S01]  /*16cb0*/  LDGSTS.E [R4+0xc004], desc[UR4][R126.64], !P2 ;  /* 0x0c0040007e047fae */ /* 0x0005e2000d121844 */
[----:B------:R-:W-:Y:S01]  /*16cc0*/  ISETP.GE.U32.AND P2, PT, R2, 0x7fffff71, PT ;  /* 0x7fffff710200780c */ /* 0x000fe20003f46070 */
[----:B----4-:R-:W-:Y:S01]  /*16cd0*/  IMAD.WIDE R128, R5, 0x4, R198 ;  /* 0x0000000405807825 */ /* 0x010fe200078e02c6 */
[----:B--2---:R-:W-:-:S04]  /*16ce0*/  IADD3 R2, R125, -0x6e, RZ ;  /* 0xffffff927d027810 */ /* 0x004fc80007ffe0ff */
[----:B------:R-:W2:Y:S01]  /*16cf0*/  LDC R125, c[0x0][0x230] ;  /* 0x00008c00ff7d7b82 */ /* 0x000ea20000000800 */
[----:B------:R4:W-:Y:S01]  /*16d00*/  LDGSTS.E [R4+0xc008], desc[UR4][R128.64], !P0 ;  /* 0x0c00800080047fae */ /* 0x0009e2000c121844 */
[----:B------:R-:W-:-:S04]  /*16d10*/  IMAD.WIDE R126, R5, 0x4, R200 ;  /* 0x00000004057e7825 */ /* 0x000fc800078e02c8 */
[----:B------:R-:W-:Y:S01]  /*16d20*/  IMAD.WIDE R130, R5, 0x4, R138 ;  /* 0x0000000405827825 */ /* 0x000fe200078e028a */
[----:B------:R1:W-:Y:S01]  /*16d30*/  LDGSTS.E [R4+0xc00c], desc[UR4][R126.64], !P4 ;  /* 0x0c00c0007e047fae */ /* 0x0003e2000e121844 */
[----:B------:R-:W-:Y:S02]  /*16d40*/  ISETP.GE.U32.AND P4, PT, R2, 0x7fffff53, PT ;  /* 0x7fffff530200780c */ /* 0x000fe40003f86070 */
[----:B------:R-:W-:Y:S01]  /*16d50*/  VIADD R2, R119, 0xffffff91 ;  /* 0xffffff9177027836 */ /* 0x000fe20000000000 */
[----:B------:R4:W-:Y:S01]  /*16d60*/  STL.64 [R1+0xa50], R128 ;  /* 0x000a508001007387 */ /* 0x0009e20000100a00 */
[----:B------:R-:W2:Y:S01]  /*16d70*/  LDC R119, c[0x0][0x230] ;  /* 0x00008c00ff777b82 */ /* 0x000ea20000000800 */
[----:B------:R-:W-:Y:S02]  /*16d80*/  ISETP.GE.U32.AND P0, PT, R118, 0x7fffff54, PT ;  /* 0x7fffff547600780c */ /* 0x000fe40003f06070 */
[----:B------:R-:W-:Y:S01]  /*16d90*/  LDGSTS.E [R7+0x8000], desc[UR4][R130.64], !P3 ;  /* 0x0800000082077fae */ /* 0x000fe2000d921844 */
[----:B------:R-:W-:Y:S01]  /*16da0*/  ISETP.GE.U32.AND P3, PT, R2, 0x7fffff52, PT ;  /* 0x7fffff520200780c */ /* 0x000fe20003f66070 */
[----:B------:R-:W-:-:S02]  /*16db0*/  VIADD R2, R121, 0xffffffaf ;  /* 0xffffffaf79027836 */ /* 0x000fc40000000000 */
[----:B------:R1:W-:Y:S01]  /*16dc0*/  STL.64 [R1+0xa48], R126 ;  /* 0x000a487e01007387 */ /* 0x0003e20000100a00 */
[----:B------:R-:W2:Y:S01]  /*16dd0*/  LDC R121, c[0x0][0x230] ;  /* 0x00008c00ff797b82 */ /* 0x000ea20000000800 */
[C---:B----4-:R-:W-:Y:S02]  /*16de0*/  IMAD.WIDE R128, R5.reuse, 0x4, R140 ;  /* 0x0000000405807825 */ /* 0x050fe400078e028c */
[----:B------:R-:W-:Y:S02]  /*16df0*/  STL.64 [R1+0xa68], R130 ;  /* 0x000a688201007387 */ /* 0x000fe40000100a00 */
[----:B-1----:R-:W-:Y:S02]  /*16e00*/  VIADD R118, R120, 0xffffff90 ;  /* 0xffffff9078767836 */ /* 0x002fe40000000000 */
[----:B------:R-:W-:Y:S01]  /*16e10*/  IMAD.WIDE R126, R5, 0x4, R142 ;  /* 0x00000004057e7825 */ /* 0x000fe200078e028e */
        /* <DEDUP_REMOVED lines=10> */
[----:B---3--:R-:W-:Y:S02]  /*16ec0*/  VIADD R2, R122, 0xffffffad ;  /* 0xffffffad7a027836 */ /* 0x008fe40000000000 */
[----:B------:R-:W-:Y:S01]  /*16ed0*/  IMAD.WIDE R126, R5, 0x4, R202 ;  /* 0x00000004057e7825 */ /* 0x000fe200078e02ca */
        /* <DEDUP_REMOVED lines=21> */
[----:B------:R1:W-:Y:S04]  /*17030*/  STL.64 [R1+0xa18], R126 ;  /* 0x000a187e01007387 */ /* 0x0003e80000100a00 */
[----:B------:R3:W-:Y:S01]  /*17040*/  LDGSTS.E [R7+0xc00c], desc[UR4][R130.64], !P1 ;  /* 0x0c00c00082077fae */ /* 0x0007e2000c921844 */
[----:B------:R-:W-:Y:S01]  /*17050*/  ISETP.GE.U32.AND P1, PT, R2, 0x7fffff4f, PT ;  /* 0x7fffff4f0200780c */ /* 0x000fe20003f26070 */
[----:B------:R-:W-:-:S02]  /*17060*/  VIADD R2, R121, 0xffffff8c ;  /* 0xffffff8c79027836 */ /* 0x000fc40000000000 */
[C---:B----4-:R-:W-:Y:S01]  /*17070*/  IMAD.WIDE R128, R5.reuse, 0x4, R146 ;  /* 0x0000000405807825 */ /* 0x050fe200078e0292 */
[----:B------:R-:W-:Y:S01]  /*17080*/  STL.64 [R1+0xa10], R130 ;  /* 0x000a108201007387 */ /* 0x000fe20000100a00 */
[----:B------:R-:W4:Y:S02]  /*17090*/  LDC R121, c[0x0][0x230] ;  /* 0x00008c00ff797b82 */ /* 0x000f240000000800 */
[----:B-1----:R-:W-:Y:S01]  /*170a0*/  IMAD.WIDE R126, R5, 0x4, R148 ;  /* 0x00000004057e7825 */ /* 0x002fe200078e0294 */
[----:B------:R3:W-:Y:S03]  /*170b0*/  STL.64 [R1+0x1fe8], R6 ;  /* 0x001fe80601007387 */ /* 0x0007e60000100a00 */
[----:B------:R-:W-:Y:S01]  /*170c0*/  VIADD R118, R120, 0xffffff8d ;  /* 0xffffff8d78767836 */ /* 0x000fe20000000000 */
[----:B------:R-:W-:Y:S01]  /*170d0*/  STL.64 [R1+0xa08], R128 ;  /* 0x000a088001007387 */ /* 0x000fe20000100a00 */
[----:B------:R-:W1:Y:S03]  /*170e0*/  LDC R120, c[0x0][0x230] ;  /* 0x00008c00ff787b82 */ /* 0x000e660000000800 */
[----:B------:R-:W-:Y:S01]  /*170f0*/  LDGSTS.E [R13+0x8000], desc[UR4][R128.64], !P6 ;  /* 0x08000000800d7fae */ /* 0x000fe2000f121844 */
[----:B------:R-:W-:-:S03]  /*17100*/  ISETP.GE.U32.AND P6, PT, R118, 0x7fffff4e, PT ;  /* 0x7fffff4e7600780c */ /* 0x000fc60003fc6070 */
[----:B------:R2:W-:Y:S01]  /*17110*/  STL.64 [R1+0xa00], R126 ;  /* 0x000a007e01007387 */ /* 0x0005e20000100a00 */
[----:B---3--:R-:W-:-:S03]  /*17120*/  IMAD.WIDE R6, R5, 0x4, R152 ;  /* 0x0000000405067825 */ /* 0x008fc600078e0298 */
[----:B------:R2:W-:Y:S01]  /*17130*/  LDGSTS.E [R13+0x8004], desc[UR4][R126.64], !P2 ;  /* 0x080040007e0d7fae */ /* 0x0005e2000d121844 */
[----:B------:R-:W-:Y:S01]  /*17140*/  ISETP.GE.U32.AND P2, PT, R2, 0x7fffff4d, PT ;  /* 0x7fffff4d0200780c */ /* 0x000fe20003f46070 */
[----:B------:R-:W-:Y:S02]  /*17150*/  VIADD R118, R123, 0xffffffab ;  /* 0xffffffab7b767836 */ /* 0x000fe40000000000 */
[----:B------:R-:W-:Y:S01]  /*17160*/  VIADD R2, R122, 0xffffffaa ;  /* 0xffffffaa7a027836 */ /* 0x000fe20000000000 */
[----:B------:R-:W3:Y:S01]  /*17170*/  LDC R123, c[0x0][0x230] ;  /* 0x00008c00ff7b7b82 */ /* 0x000ee20000000800 */
[----:B--2---:R-:W-:-:S07]  /*17180*/  IMAD.WIDE R126, R5, 0x4, R150 ;  /* 0x00000004057e7825 */ /* 0x004fce00078e0296 */
[----:B------:R-:W2:Y:S01]  /*17190*/  LDC R122, c[0x0][0x230] ;  /* 0x00008c00ff7a7b82 */ /* 0x000ea20000000800 */
[----:B------:R4:W-:Y:S04]  /*171a0*/  STL.64 [R1+0x9f8], R126 ;  /* 0x0009f87e01007387 */ /* 0x0009e80000100a00 */
[----:B------:R4:W-:Y:S01]  /*171b0*/  LDGSTS.E [R13+0x8008], desc[UR4][R126.64], !P0 ;  /* 0x080080007e0d7fae */ /* 0x0009e2000c121844 */
[----:B------:R-:W-:-:S03]  /*171c0*/  ISETP.GE.U32.AND P0, PT, R118, 0x7fffff6c, PT ;  /* 0x7fffff6c7600780c */ /* 0x000fc60003f06070 */
[----:B------:R1:W-:Y:S01]  /*171d0*/  STL.64 [R1+0x9f0], R6 ;  /* 0x0009f00601007387 */ /* 0x0003e20000100a00 */
[----:B------:R-:W-:Y:S02]  /*171e0*/  VIADD R118, R124, 0xffffffa9 ;  /* 0xffffffa97c767836 */ /* 0x000fe40000000000 */
[----:B------:R-:W2:Y:S01]  /*171f0*/  LDC R124, c[0x0][0x230] ;  /* 0x00008c00ff7c7b82 */ /* 0x000ea20000000800 */
[----:B------:R1:W-:Y:S01]  /*17200*/  LDGSTS.E [R13+0x800c], desc[UR4][R6.64], !P4 ;  /* 0x0800c000060d7fae */ /* 0x0003e2000e121844 */
[----:B------:R-:W-:Y:S01]  /*17210*/  ISETP.GE.U32.AND P4, PT, R2, 0x7fffff6b, PT ;  /* 0x7fffff6b0200780c */ /* 0x000fe20003f86070 */
[----:B----4-:R-:W-:Y:S01]  /*17220*/  IMAD.WIDE R126, R5, 0x4, R210 ;  /* 0x00000004057e7825 */ /* 0x010fe200078e02d2 */
[----:B------:R-:W-:-:S04]  /*17230*/  IADD3 R2, R125, -0x58, RZ ;  /* 0xffffffa87d027810 */ /* 0x000fc80007ffe0ff */
[----:B------:R-:W4:Y:S01]  /*17240*/  LDC R125, c[0x0][0x230] ;  /* 0x00008c00ff7d7b82 */ /* 0x000f220000000800 */
[----:B------:R3:W-:Y:S01]  /*17250*/  LDGSTS.E [R13+0xc000], desc[UR4][R126.64], !P3 ;  /* 0x0c0000007e0d7fae */ /* 0x0007e2000d921844 */
[----:B-1----:R-:W-:-:S04]  /*17260*/  IMAD.WIDE R6, R5, 0x4, R212 ;  /* 0x0000000405067825 */ /* 0x002fc800078e02d4 */
[----:B------:R-:W-:Y:S01]  /*17270*/  IMAD.WIDE R128, R5, 0x4, R214 ;  /* 0x0000000405807825 */ /* 0x000fe200078e02d6 */
[----:B------:R1:W-:Y:S01]  /*17280*/  LDGSTS.E [R13+0xc004], desc[UR4][R6.64], !P1 ;  /* 0x0c004000060d7fae */ /* 0x0003e2000c921844 */
[----:B------:R-:W-:Y:S02]  /*17290*/  ISETP.GE.U32.AND P1, PT, R2, 0x7fffff69, PT ;  /* 0x7fffff690200780c */ /* 0x000fe40003f26070 */
[----:B------:R-:W-:Y:S01]  /*172a0*/  VIADD R2, R119, 0xffffff8b ;  /* 0xffffff8b77027836 */ /* 0x000fe20000000000 */
[----:B------:R3:W-:Y:S01]  /*172b0*/  STL.64 [R1+0x9e8], R126 ;  /* 0x0009e87e01007387 */ /* 0x0007e20000100a00 */
[----:B------:R-:W-:Y:S01]  /*172c0*/  ISETP.GE.U32.AND P3, PT, R118, 0x7fffff6a, PT ;  /* 0x7fffff6a7600780c */ /* 0x000fe20003f66070 */
[----:B------:R-:W4:Y:S02]  /*172d0*/  LDC R119, c[0x0][0x230] ;  /* 0x00008c00ff777b82 */ /* 0x000f240000000800 */
[----:B------:R-:W-:Y:S01]  /*172e0*/  LDGSTS.E [R13+0xc008], desc[UR4][R128.64], !P6 ;  /* 0x0c008000800d7fae */ /* 0x000fe2000f121844 */
[----:B------:R-:W-:Y:S01]  /*172f0*/  ISETP.GE.U32.AND P6, PT, R2, 0x7fffff4c, PT ;  /* 0x7fffff4c0200780c */ /* 0x000fe20003fc6070 */
[----:B------:R-:W-:-:S02]  /*17300*/  VIADD R2, R121, 0xffffff89 ;  /* 0xffffff8979027836 */ /* 0x000fc40000000000 */
[----:B------:R1:W-:Y:S01]  /*17310*/  STL.64 [R1+0x9e0], R6 ;  /* 0x0009e00601007387 */ /* 0x0003e20000100a00 */
[----:B------:R-:W-:Y:S01]  /*17320*/  VIADD R118, R120, 0xffffff8a ;  /* 0xffffff8a78767836 */ /* 0x000fe20000000000 */
[----:B------:R-:W4:Y:S01]  /*17330*/  LDC R121, c[0x0][0x230] ;  /* 0x00008c00ff797b82 */ /* 0x000f220000000800 */
[C---:B---3--:R-:W-:Y:S01]  /*17340*/  IMAD.WIDE R126, R5.reuse, 0x4, R216 ;  /* 0x00000004057e7825 */ /* 0x048fe200078e02d8 */
[----:B------:R-:W-:Y:S03]  /*17350*/  STL.64 [R1+0x9d8], R128 ;  /* 0x0009d88001007387 */ /* 0x000fe60000100a00 */
[----:B-1----:R-:W-:Y:S01]  /*17360*/  IMAD.WIDE R6, R5, 0x4, R154 ;  /* 0x0000000405067825 */ /* 0x002fe200078e029a */
[----:B------:R-:W-:Y:S02]  /*17370*/  STL.64 [R1+0x9d0], R126 ;  /* 0x0009d07e01007387 */ /* 0x000fe40000100a00 */
[----:B------:R-:W1:Y:S02]  /*17380*/  LDC R120, c[0x0][0x230] ;  /* 0x00008c00ff787b82 */ /* 0x000e640000000800 */
[----:B------:R-:W-:Y:S04]  /*17390*/  STL.64 [R1+0x9c8], R6 ;  /* 0x0009c80601007387 */ /* 0x000fe80000100a00 */
[----:B------:R3:W-:Y:S01]  /*173a0*/  LDGSTS.E [R13+0xc00c], desc[UR4][R126.64], !P2 ;  /* 0x0c00c0007e0d7fae */ /* 0x0007e2000d121844 */
[----:B------:R-:W-:Y:S01]  /*173b0*/  ISETP.GE.U32.AND P2, PT, R118, 0x7fffff4b, PT ;  /* 0x7fffff4b7600780c */ /* 0x000fe20003f46070 */
[----:B------:R-:W-:-:S02]  /*173c0*/  VIADD R118, R123, 0xffffff88 ;  /* 0xffffff887b767836 */ /* 0x000fc40000000000 */
[----:B------:R3:W-:Y:S01]  /*173d0*/  STL.64 [R1+0x1fe0], R12 ;  /* 0x001fe00c01007387 */ /* 0x0007e20000100a00 */
[----:B------:R-:W1:Y:S03]  /*173e0*/  LDC R123, c[0x0][0x230] ;  /* 0x00008c00ff7b7b82 */ /* 0x000e660000000800 */
[----:B------:R3:W-:Y:S01]  /*173f0*/  LDGSTS.E [R246+0x8000], desc[UR4][R6.64], !P0 ;  /* 0x0800000006f67fae */ /* 0x0007e2000c121844 */
[----:B------:R-:W-:Y:S01]  /*17400*/  ISETP.GE.U32.AND P0, PT, R2, 0x7fffff4a, PT ;  /* 0x7fffff4a0200780c */ /* 0x000fe20003f06070 */
[----:B--2---:R-:W-:-:S03]  /*17410*/  VIADD R2, R122, 0xffffffa7 ;  /* 0xffffffa77a027836 */ /* 0x004fc60000000000 */
[----:B------:R-:W2:Y:S01]  /*17420*/  LDC R122, c[0x0][0x230] ;  /* 0x00008c00ff7a7b82 */ /* 0x000ea20000000800 */
[----:B---3--:R-:W-:-:S04]  /*17430*/  IMAD.WIDE R12, R5, 0x4, R156 ;  /* 0x00000004050c7825 */ /* 0x008fc800078e029c */
[----:B------:R-:W-:Y:S01]  /*17440*/  IMAD.WIDE R6, R5, 0x4, R158 ;  /* 0x0000000405067825 */ /* 0x000fe200078e029e */
[----:B------:R3:W-:Y:S01]  /*17450*/  LDGSTS.E [R246+0x8004], desc[UR4][R12.64], !P4 ;  /* 0x080040000cf67fae */ /* 0x0007e2000e121844 */
[----:B------:R-:W-:Y:S01]  /*17460*/  ISETP.GE.U32.AND P4, PT, R118, 0x7fffff49, PT ;  /* 0x7fffff497600780c */ /* 0x000fe20003f86070 */
[----:B------:R-:W2:Y:S01]  /*17470*/  LDC R126, c[0x0][0x230] ;  /* 0x00008c00ff7e7b82 */ /* 0x000ea20000000800 */
[----:B------:R-:W-:Y:S01]  /*17480*/  VIADD R118, R124, 0xffffffa6 ;  /* 0xffffffa67c767836 */ /* 0x000fe20000000000 */
[----:B------:R3:W-:Y:S01]  /*17490*/  LDGSTS.E [R246+0x8008], desc[UR4][R6.64], !P3 ;  /* 0x0800800006f67fae */ /* 0x0007e2000d921844 */
[----:B------:R-:W-:Y:S02]  /*174a0*/  ISETP.GE.U32.AND P3, PT, R2, 0x7fffff68, PT ;  /* 0x7fffff680200780c */ /* 0x000fe40003f66070 */
[----:B----4-:R-:W-:Y:S01]  /*174b0*/  IADD3 R2, R125, -0x5b, RZ ;  /* 0xffffffa57d027810 */ /* 0x010fe20007ffe0ff */
[----:B------:R3:W-:Y:S02]  /*174c0*/  STL.64 [R1+0x9c0], R12 ;  /* 0x0009c00c01007387 */ /* 0x0007e40000100a00 */
[----:B------:R-:W4:Y:S02]  /*174d0*/  LDC R124, c[0x0][0x230] ;  /* 0x00008c00ff7c7b82 */ /* 0x000f240000000800 */
[----:B------:R3:W-:Y:S06]  /*174e0*/  STL.64 [R1+0x9b8], R6 ;  /* 0x0009b80601007387 */ /* 0x0007ec0000100a00 */
[----:B------:R-:W4:Y:S01]  /*174f0*/  LDC R125, c[0x0][0x230] ;  /* 0x00008c00ff7d7b82 */ /* 0x000f220000000800 */
[----:B---3--:R-:W-:-:S04]  /*17500*/  IMAD.WIDE R12, R5, 0x4, R160 ;  /* 0x00000004050c7825 */ /* 0x008fc800078e02a0 */
[----:B------:R-:W-:Y:S01]  /*17510*/  IMAD.WIDE R6, R5, 0x4, R218 ;  /* 0x0000000405067825 */ /* 0x000fe200078e02da */
[----:B------:R3:W-:Y:S04]  /*17520*/  LDGSTS.E [R246+0x800c], desc[UR4][R12.64], !P1 ;  /* 0x0800c0000cf67fae */ /* 0x0007e8000c921844 */
[----:B------:R3:W-:Y:S04]  /*17530*/  STL.64 [R1+0x9b0], R12 ;  /* 0x0009b00c01007387 */ /* 0x0007e80000100a00 */
[----:B------:R1:W-:Y:S01]  /*17540*/  LDGSTS.E [R246+0xc000], desc[UR4][R6.64], !P6 ;  /* 0x0c00000006f67fae */ /* 0x0003e2000f121844 */
[----:B------:R-:W-:Y:S01]  /*17550*/  ISETP.GE.U32.AND P6, PT, R2, 0x7fffff66, PT ;  /* 0x7fffff660200780c */ /* 0x000fe20003fc6070 */
[----:B------:R-:W-:-:S02]  /*17560*/  VIADD R2, R121, 0xffffff87 ;  /* 0xffffff8779027836 */ /* 0x000fc40000000000 */
[----:B------:R1:W-:Y:S01]  /*17570*/  STL.64 [R1+0x9a8], R6 ;  /* 0x0009a80601007387 */ /* 0x0003e20000100a00 */
[----:B------:R-:W4:Y:S01]  /*17580*/  LDC R121, c[0x0][0x230] ;  /* 0x00008c00ff797b82 */ /* 0x000f220000000800 */
[----:B---3--:R-:W-:Y:S01]  /*17590*/  IMAD.WIDE R12, R5, 0x4, R222 ;  /* 0x00000004050c7825 */ /* 0x008fe200078e02de */
[----:B------:R-:W-:-:S03]  /*175a0*/  ISETP.GE.U32.AND P1, PT, R118, 0x7fffff67, PT ;  /* 0x7fffff677600780c */ /* 0x000fc60003f26070 */
[----:B-1----:R-:W-:-:S04]  /*175b0*/  IMAD.WIDE R6, R5, 0x4, R220 ;  /* 0x0000000405067825 */ /* 0x002fc800078e02dc */
[----:B------:R-:W-:Y:S01]  /*175c0*/  VIADD R118, R119, 0xffffffa4 ;  /* 0xffffffa477767836 */ /* 0x000fe20000000000 */
[----:B------:R1:W-:Y:S01]  /*175d0*/  STL.64 [R1+0x9a0], R6 ;  /* 0x0009a00601007387 */ /* 0x0003e20000100a00 */
[----:B------:R-:W3:Y:S03]  /*175e0*/  LDC R119, c[0x0][0x230] ;  /* 0x00008c00ff777b82 */ /* 0x000ee60000000800 */
[----:B------:R1:W-:Y:S04]  /*175f0*/  LDGSTS.E [R246+0xc004], desc[UR4][R6.64], !P2 ;  /* 0x0c00400006f67fae */ /* 0x0003e8000d121844 */
[----:B------:R2:W-:Y:S01]  /*17600*/  LDGSTS.E [R246+0xc008], desc[UR4][R12.64], !P0 ;  /* 0x0c0080000cf67fae */ /* 0x0005e2000c121844 */
[----:B------:R-:W-:Y:S01]  /*17610*/  ISETP.GE.U32.AND P0, PT, R2, 0x7fffff48, PT ;  /* 0x7fffff480200780c */ /* 0x000fe20003f06070 */
[----:B------:R-:W-:Y:S01]  /*17620*/  VIADD R2, R120, 0xffffff86 ;  /* 0xffffff8678027836 */ /* 0x000fe20000000000 */
[----:B------:R-:W-:Y:S01]  /*17630*/  ISETP.GE.U32.AND P2, PT, R118, 0x7fffff65, PT ;  /* 0x7fffff657600780c */ /* 0x000fe20003f46070 */
[----:B------:R2:W-:Y:S01]  /*17640*/  STL.64 [R1+0x998], R12 ;  /* 0x0009980c01007387 */ /* 0x0005e20000100a00 */
[C---:B-1----:R-:W-:Y:S01]  /*17650*/  IMAD.WIDE R6, R5.reuse, 0x4, R224 ;  /* 0x0000000405067825 */ /* 0x042fe200078e02e0 */
[----:B------:R-:W1:Y:S01]  /*17660*/  S2R R178, SR_TID.X ;  /* 0x0000000000b27919 */ /* 0x000e620000002100 */
[----:B------:R-:W3:Y:S02]  /*17670*/  LDC R120, c[0x0][0x230] ;  /* 0x00008c00ff787b82 */ /* 0x000ee40000000800 */
[----:B--2---:R-:W-:Y:S01]  /*17680*/  VIADD R118, R122, 0xffffff85 ;  /* 0xffffff857a767836 */ /* 0x004fe20000000000 */
[----:B------:R2:W-:Y:S01]  /*17690*/  STL.64 [R1+0x990], R6 ;  /* 0x0009900601007387 */ /* 0x0005e20000100a00 */
[----:B------:R-:W-:-:S03]  /*176a0*/  IMAD.WIDE R12, R5, 0x4, R162 ;  /* 0x00000004050c7825 */ /* 0x000fc600078e02a2 */
[----:B------:R2:W-:Y:S01]  /*176b0*/  LDGSTS.E [R246+0xc00c], desc[UR4][R6.64], !P4 ;  /* 0x0c00c00006f67fae */ /* 0x0005e2000e121844 */
[----:B------:R-:W-:Y:S01]  /*176c0*/  ISETP.GE.U32.AND P4, PT, R2, 0x7fffff47, PT ;  /* 0x7fffff470200780c */ /* 0x000fe20003f86070 */
[----:B------:R-:W3:Y:S01]  /*176d0*/  LDC R122, c[0x0][0x230] ;  /* 0x00008c00ff7a7b82 */ /* 0x000ee20000000800 */
[----:B----4-:R-:W-:Y:S01]  /*176e0*/  VIADD R2, R124, 0xffffff84 ;  /* 0xffffff847c027836 */ /* 0x010fe20000000000 */
[----:B------:R4:W-:Y:S04]  /*176f0*/  STL.64 [R1+0x988], R12 ;  /* 0x0009880c01007387 */ /* 0x0009e80000100a00 */
[----:B------:R4:W-:Y:S01]  /*17700*/  LDGSTS.E [R247+0x8000], desc[UR4][R12.64], !P3 ;  /* 0x080000000cf77fae */ /* 0x0009e2000d921844 */
[----:B--2---:R-:W-:Y:S01]  /*17710*/  IMAD.WIDE R6, R5, 0x4, R164 ;  /* 0x0000000405067825 */ /* 0x004fe200078e02a4 */
[----:B------:R-:W-:Y:S01]  /*17720*/  ISETP.GE.U32.AND P3, PT, R118, 0x7fffff46, PT ;  /* 0x7fffff467600780c */ /* 0x000fe20003f66070 */
[----:B------:R-:W2:Y:S02]  /*17730*/  LDC R124, c[0x0][0x230] ;  /* 0x00008c00ff7c7b82 */ /* 0x000ea40000000800 */
[----:B------:R-:W-:Y:S01]  /*17740*/  VIADD R118, R125, 0xffffffa3 ;  /* 0xffffffa37d767836 */ /* 0x000fe20000000000 */
[----:B------:R1:W-:Y:S01]  /*17750*/  STL.64 [R1+0x980], R6 ;  /* 0x0009800601007387 */ /* 0x0003e20000100a00 */
[----:B----4-:R-:W-:-:S03]  /*17760*/  IMAD.WIDE R12, R5, 0x4, R166 ;  /* 0x00000004050c7825 */ /* 0x010fc600078e02a6 */
[----:B------:R1:W-:Y:S01]  /*17770*/  LDGSTS.E [R247+0x8004], desc[UR4][R6.64], !P1 ;  /* 0x0800400006f77fae */ /* 0x0003e2000c921844 */
[----:B------:R-:W-:Y:S01]  /*17780*/  ISETP.GE.U32.AND P1, PT, R2, 0x7fffff45, PT ;  /* 0x7fffff450200780c */ /* 0x000fe20003f26070 */
[----:B------:R-:W4:Y:S01]  /*17790*/  LDC R125, c[0x0][0x230] ;  /* 0x00008c00ff7d7b82 */ /* 0x000f220000000800 */
[----:B------:R-:W-:Y:S01]  /*177a0*/  IADD3 R2, R126, -0x5e, RZ ;  /* 0xffffffa27e027810 */ /* 0x000fe20007ffe0ff */
[----:B------:R1:W-:Y:S01]  /*177b0*/  STL.64 [R1+0x978], R12 ;  /* 0x0009780c01007387 */ /* 0x0003e20000100a00 */
[----:B------:R-:W-:-:S03]  /*177c0*/  IMAD.WIDE R126, R5, 0x4, R226 ;  /* 0x00000004057e7825 */ /* 0x000fc600078e02e2 */
[----:B------:R3:W-:Y:S01]  /*177d0*/  LDGSTS.E [R247+0x8008], desc[UR4][R12.64], !P6 ;  /* 0x080080000cf77fae */ /* 0x0007e2000f121844 */
[----:B-1----:R-:W-:Y:S01]  /*177e0*/  IMAD.WIDE R6, R5, 0x4, R168 ;  /* 0x0000000405067825 */ /* 0x002fe200078e02a8 */
[----:B------:R-:W-:-:S04]  /*177f0*/  ISETP.GE.U32.AND P6, PT, R118, 0x7fffff64, PT ;  /* 0x7fffff647600780c */ /* 0x000fc80003fc6070 */
[----:B------:R1:W-:Y:S01]  /*17800*/  STL.64 [R1+0x970], R6 ;  /* 0x0009700601007387 */ /* 0x0003e20000100a00 */
[----:B---3--:R-:W-:-:S03]  /*17810*/  IMAD.WIDE R12, R5, 0x4, R228 ;  /* 0x00000004050c7825 */ /* 0x008fc600078e02e4 */
[----:B------:R1:W-:Y:S01]  /*17820*/  LDGSTS.E [R247+0x800c], desc[UR4][R6.64], !P2 ;  /* 0x0800c00006f77fae */ /* 0x0003e2000d121844 */
[----:B------:R-:W-:Y:S01]  /*17830*/  ISETP.GE.U32.AND P2, PT, R2, 0x7fffff63, PT ;  /* 0x7fffff630200780c */ /* 0x000fe20003f46070 */
[----:B------:R-:W-:Y:S02]  /*17840*/  VIADD R2, R121, 0xffffffa1 ;  /* 0xffffffa179027836 */ /* 0x000fe40000000000 */
[----:B------:R3:W-:Y:S01]  /*17850*/  STL.64 [R1+0x968], R126 ;  /* 0x0009687e01007387 */ /* 0x0007e20000100a00 */
[----:B------:R-:W-:Y:S01]  /*17860*/  VIADD R118, R123, 0xffffffa0 ;  /* 0xffffffa07b767836 */ /* 0x000fe20000000000 */
[----:B------:R-:W-:Y:S01]  /*17870*/  LOP3.LUT R178, R178, 0x3f, RZ, 0xc0, !PT ;  /* 0x0000003fb2b27812 */ /* 0x000fe200078ec0ff */
[----:B------:R-:W-:Y:S01]  /*17880*/  VIADD R179, R179, 0x3f ;  /* 0x0000003fb3b37836 */ /* 0x000fe20000000000 */
[----:B------:R3:W-:Y:S01]  /*17890*/  LDGSTS.E [R247+0xc000], desc[UR4][R126.64], !P0 ;  /* 0x0c0000007ef77fae */ /* 0x0007e2000c121844 */
[----:B-1----:R-:W-:-:S03]  /*178a0*/  IMAD.WIDE R6, R5, 0x4, R230 ;  /* 0x0000000405067825 */ /* 0x002fc600078e02e6 */
[----:B------:R1:W-:Y:S01]  /*178b0*/  STL.64 [R1+0x960], R12 ;  /* 0x0009600c01007387 */ /* 0x0003e20000100a00 */
[----:B------:R-:W-:Y:S01]  /*178c0*/  ISETP.GE.U32.AND P0, PT, R2, 0x7fffff62, PT ;  /* 0x7fffff620200780c */ /* 0x000fe20003f06070 */
[----:B------:R-:W4:Y:S02]  /*178d0*/  LDC R121, c[0x0][0x230] ;  /* 0x00008c00ff797b82 */ /* 0x000f240000000800 */
[----:B------:R1:W-:Y:S04]  /*178e0*/  LDGSTS.E [R247+0xc004], desc[UR4][R12.64], !P4 ;  /* 0x0c0040000cf77fae */ /* 0x0003e8000e121844 */
[----:B------:R2:W-:Y:S01]  /*178f0*/  STL.64 [R1+0x958], R6 ;  /* 0x0009580601007387 */ /* 0x0005e20000100a00 */
[----:B------:R-:W-:Y:S01]  /*17900*/  VIADD R120, R120, 0xffffff82 ;  /* 0xffffff8278787836 */ /* 0x000fe20000000000 */
[----:B---3--:R-:W3:Y:S02]  /*17910*/  LDC R126, c[0x0][0x230] ;  /* 0x00008c00ff7e7b82 */ /* 0x008ee40000000800 */
[----:B------:R2:W-:Y:S01]  /*17920*/  LDGSTS.E [R247+0xc008], desc[UR4][R6.64], !P3 ;  /* 0x0c00800006f77fae */ /* 0x0005e2000d921844 */
[----:B-1----:R-:W-:-:S05]  /*17930*/  IMAD.WIDE R12, R5, 0x4, R232 ;  /* 0x00000004050c7825 */ /* 0x002fca00078e02e8 */
[----:B------:R-:W1:Y:S01]  /*17940*/  LDC R123, c[0x0][0x230] ;  /* 0x00008c00ff7b7b82 */ /* 0x000e620000000800 */
[----:B------:R2:W-:Y:S02]  /*17950*/  STL.64 [R1+0x950], R12 ;  /* 0x0009500c01007387 */ /* 0x0005e40000100a00 */
[C---:B--2---:R-:W-:Y:S02]  /*17960*/  IMAD.WIDE R6, R5.reuse, 0x4, R170 ;  /* 0x0000000405067825 */ /* 0x044fe400078e02aa */
[----:B------:R2:W-:Y:S04]  /*17970*/  LDGSTS.E [R247+0xc00c], desc[UR4][R12.64], !P1 ;  /* 0x0c00c0000cf77fae */ /* 0x0005e8000c921844 */
[----:B------:R-:W-:Y:S04]  /*17980*/  STL.64 [R1+0x1ff0], R246 ;  /* 0x001ff0f601007387 */ /* 0x000fe80000100a00 */
[----:B------:R4:W-:Y:S04]  /*17990*/  STL.64 [R1+0x948], R6 ;  /* 0x0009480601007387 */ /* 0x0009e80000100a00 */
[----:B------:R4:W-:Y:S01]  /*179a0*/  LDGSTS.E [R248+0x8000], desc[UR4][R6.64], !P6 ;  /* 0x0800000006f87fae */ /* 0x0009e2000f121844 */
[----:B--2---:R-:W-:Y:S01]  /*179b0*/  IMAD.WIDE R12, R5, 0x4, R172 ;  /* 0x00000004050c7825 */ /* 0x004fe200078e02ac */
[----:B------:R-:W-:-:S04]  /*179c0*/  ISETP.GE.U32.AND P4, PT, R118, 0x7fffff61, PT ;  /* 0x7fffff617600780c */ /* 0x000fc80003f86070 */
[----:B------:R2:W-:Y:S01]  /*179d0*/  STL.64 [R1+0x940], R12 ;  /* 0x0009400c01007387 */ /* 0x0005e20000100a00 */
[----:B----4-:R-:W-:-:S03]  /*179e0*/  IMAD.WIDE R6, R5, 0x4, R174 ;  /* 0x0000000405067825 */ /* 0x010fc600078e02ae */
[----:B------:R2:W-:Y:S04]  /*179f0*/  LDGSTS.E [R248+0x8004], desc[UR4][R12.64], !P2 ;  /* 0x080040000cf87fae */ /* 0x0005e8000d121844 */
[----:B------:R4:W-:Y:S01]  /*17a00*/  STL.64 [R1+0x938], R6 ;  /* 0x0009380601007387 */ /* 0x0009e20000100a00 */
[----:B------:R-:W-:-:S03]  /*17a10*/  VIADD R118, R119, 0xffffff80 ;  /* 0xffffff8077767836 */ /* 0x000fc60000000000 */
[----:B------:R-:W3:Y:S04]  /*17a20*/  LDL.LU R181, [R1+0x41c] ;  /* 0x00041c0001b57983 */ /* 0x000ee80000300800 */
[----:B------:R4:W-:Y:S01]  /*17a30*/  LDGSTS.E [R248+0x8008], desc[UR4][R6.64], !P0 ;  /* 0x0800800006f87fae */ /* 0x0009e2000c121844 */
[----:B--2---:R-:W-:Y:S01]  /*17a40*/  IMAD.WIDE R12, R5, 0x4, R176 ;  /* 0x00000004050c7825 */ /* 0x004fe200078e02b0 */
[----:B------:R-:W-:Y:S02]  /*17a50*/  ISETP.GE.AND P1, PT, R178, R118, PT ;  /* 0x00000076b200720c */ /* 0x000fe40003f26270 */
[----:B------:R-:W-:Y:S02]  /*17a60*/  ISETP.GT.AND P6, PT, R179, 0xbf, PT ;  /* 0x000000bfb300780c */ /* 0x000fe40003fc4270 */
[----:B------:R2:W-:Y:S01]  /*17a70*/  STL.64 [R1+0x930], R12 ;  /* 0x0009300c01007387 */ /* 0x0005e20000100a00 */
[----:B------:R-:W-:-:S02]  /*17a80*/  VIADD R2, R122, 0xffffff83 ;  /* 0xffffff837a027836 */ /* 0x000fc40000000000 */
[----:B------:R-:W1:Y:S01]  /*17a90*/  LDC R122, c[0x0][0x230] ;  /* 0x00008c00ff7a7b82 */ /* 0x000e620000000800 */
[----:B------:R-:W-:Y:S01]  /*17aa0*/  IADD3 R119, R124, -0x7f, RZ ;  /* 0xffffff817c777810 */ /* 0x000fe20007ffe0ff */
[----:B------:R2:W-:Y:S01]  /*17ab0*/  LDGSTS.E [R248+0x800c], desc[UR4][R12.64], !P4 ;  /* 0x0800c0000cf87fae */ /* 0x0005e2000e121844 */
[----:B----4-:R-:W-:-:S05]  /*17ac0*/  IMAD.WIDE R6, R5, 0x4, R238 ;  /* 0x0000000405067825 */ /* 0x010fca00078e02ee */
[----:B------:R4:W-:Y:S04]  /*17ad0*/  STL.64 [R1+0x928], R6 ;  /* 0x0009280601007387 */ /* 0x0009e80000100a00 */
[----:B------:R-:W3:Y:S04]  /*17ae0*/  LDL.LU.64 R178, [R1+0x1a8] ;  /* 0x0001a80001b27983 */ /* 0x000ee80000300a00 */
[----:B------:R-:W3:Y:S04]  /*17af0*/  LDL.LU.64 R188, [R1+0x1a0] ;  /* 0x0001a00001bc7983 */ /* 0x000ee80000300a00 */
[----:B------:R-:W3:Y:S04]  /*17b00*/  LDL.LU.64 R186, [R1+0x198] ;  /* 0x0001980001ba7983 */ /* 0x000ee80000300a00 */
[----:B------:R-:W3:Y:S04]  /*17b10*/  LDL.LU.64 R128, [R1+0x188] ;  /* 0x0001880001807983 */ /* 0x000ee80000300a00 */
[----:B------:R-:W3:Y:S01]  /*17b20*/  LDL.LU.64 R236, [R1+0x180] ;  /* 0x0001800001ec7983 */ /* 0x000ee20000300a00 */
[----:B------:R-:W-:-:S02]  /*17b30*/  ISETP.GE.U32.AND P3, PT, R2, 0x7fffff44, PT ;  /* 0x7fffff440200780c */ /* 0x000fc40003f66070 */
[----:B------:R-:W-:Y:S02]  /*17b40*/  SEL R2, RZ, 0x4, P1 ;  /* 0x00000004ff027807 */ /* 0x000fe40000800000 */
[----:B------:R-:W-:Y:S02]  /*17b50*/  ISETP.GE.U32.AND P1, PT, R120, 0x7fffff43, PT ;  /* 0x7fffff437800780c */ /* 0x000fe40003f26070 */
[----:B------:R-:W-:Y:S02]  /*17b60*/  SEL R2, R2, RZ, P6 ;  /* 0x000000ff02027207 */ /* 0x000fe40003000000 */
[----:B------:R-:W-:Y:S01]  /*17b70*/  ISETP.GE.U32.AND P6, PT, R118, 0x7fffff41, PT ;  /* 0x7fffff417600780c */ /* 0x000fe20003fc6070 */
[----:B------:R-:W-:Y:S01]  /*17b80*/  VIADD R118, R121, 0xffffff7f ;  /* 0xffffff7f79767836 */ /* 0x000fe20000000000 */
[----:B------:R-:W-:Y:S01]  /*17b90*/  ISETP.GE.U32.AND P2, PT, R119, 0x7fffff42, PT ;  /* 0x7fffff427700780c */ /* 0x000fe20003f46070 */
[C---:B------:R-:W-:Y:S01]  /*17ba0*/  IMAD.WIDE R120, R5.reuse, 0x4, R240 ;  /* 0x0000000405787825 */ /* 0x040fe200078e02f0 */
[----:B------:R-:W3:Y:S01]  /*17bb0*/  LDC R119, c[0x0][0x230] ;  /* 0x00008c00ff777b82 */ /* 0x000ee20000000800 */
[----:B------:R4:W-:Y:S02]  /*17bc0*/  LDGSTS.E [R248+0xc000], desc[UR4][R6.64], !P3 ;  /* 0x0c00000006f87fae */ /* 0x0009e4000d921844 */
[----:B--2---:R-:W-:-:S02]  /*17bd0*/  IMAD.WIDE R12, R5, 0x4, R242 ;  /* 0x00000004050c7825 */ /* 0x004fc400078e02f2 */
[----:B------:R-:W-:Y:S04]  /*17be0*/  STL.64 [R1+0x920], R120 ;  /* 0x0009207801007387 */ /* 0x000fe80000100a00 */
[----:B------:R-:W-:Y:S01]  /*17bf0*/  STL.64 [R1+0x1ff8], R4 ;  /* 0x001ff80401007387 */ /* 0x000fe20000100a00 */
[----:B----4-:R-:W-:-:S03]  /*17c00*/  IMAD.WIDE R6, R5, 0x4, R244 ;  /* 0x0000000405067825 */ /* 0x010fc600078e02f4 */
[----:B------:R2:W-:Y:S04]  /*17c10*/  STL.64 [R1+0x918], R12 ;  /* 0x0009180c01007387 */ /* 0x0005e80000100a00 */
[----:B------:R-:W-:Y:S04]  /*17c20*/  STL.64 [R1+0x910], R6 ;  /* 0x0009100601007387 */ /* 0x000fe80000100a00 */
[----:B------:R-:W4:Y:S01]  /*17c30*/  LDL.LU.64 R134, [R1+0x168] ;  /* 0x0001680001867983 */ /* 0x000f220000300a00 */
[----:B------:R-:W-:-:S03]  /*17c40*/  ISETP.NE.U32.AND P0, PT, R2, RZ, PT ;  /* 0x000000ff0200720c */ /* 0x000fc60003f05070 */
[----:B------:R-:W4:Y:S01]  /*17c50*/  LDL.LU.64 R234, [R1+0x160] ;  /* 0x0001600001ea7983 */ /* 0x000f220000300a00 */
[----:B-1----:R-:W-:-:S03]  /*17c60*/  VIADD R2, R122, 0xffffff7e ;  /* 0xffffff7e7a027836 */ /* 0x002fc60000000000 */
[----:B------:R-:W-:Y:S04]  /*17c70*/  LDGSTS.E [R248+0xc004], desc[UR4][R120.64], !P1 ;  /* 0x0c00400078f87fae */ /* 0x000fe8000c921844 */
[----:B------:R2:W-:Y:S01]  /*17c80*/  LDGSTS.E [R248+0xc008], desc[UR4][R12.64], !P2 ;  /* 0x0c0080000cf87fae */ /* 0x0005e2000d121844 */
[----:B------:R-:W-:Y:S01]  /*17c90*/  ISETP.GE.U32.AND P3, PT, R2, 0x7fffff3f, PT ;  /* 0x7fffff3f0200780c */ /* 0x000fe20003f66070 */
[----:B------:R-:W-:Y:S02]  /*17ca0*/  VIADD R2, R125, 0xffffff7d ;  /* 0xffffff7d7d027836 */ /* 0x000fe40000000000 */
[----:B------:R-:W4:Y:S04]  /*17cb0*/  LDL.LU.64 R184, [R1+0x148] ;  /* 0x0001480001b87983 */ /* 0x000f280000300a00 */
[----:B------:R-:W4:Y:S01]  /*17cc0*/  LDL.LU.64 R182, [R1+0x140] ;  /* 0x0001400001b67983 */ /* 0x000f220000300a00 */
[----:B--2---:R-:W1:Y:S01]  /*17cd0*/  LDC R13, c[0x0][0x230] ;  /* 0x00008c00ff0d7b82 */ /* 0x004e620000000800 */
[----:B------:R-:W-:Y:S01]  /*17ce0*/  ISETP.GE.U32.AND P1, PT, R2, 0x7fffff3e, PT ;  /* 0x7fffff3e0200780c */ /* 0x000fe20003f26070 */
[----:B---3--:R-:W-:Y:S01]  /*17cf0*/  VIADD R2, R126, 0xffffff5f ;  /* 0xffffff5f7e027836 */ /* 0x008fe20000000000 */
[----:B------:R2:W-:Y:S01]  /*17d00*/  LDGSTS.E [R248+0xc00c], desc[UR4][R6.64], !P6 ;  /* 0x0c00c00006f87fae */ /* 0x0005e2000f121844 */
[----:B------:R-:W-:-:S03]  /*17d10*/  IADD3 R12, R119, -0xa2, RZ ;  /* 0xffffff5e770c7810 */ /* 0x000fc60007ffe0ff */
[----:B------:R-:W-:Y:S01]  /*17d20*/  ISETP.GE.U32.AND P6, PT, R2, 0x7fffff20, PT ;  /* 0x7fffff200200780c */ /* 0x000fe20003fc6070 */
[----:B------:R-:W3:Y:S01]  /*17d30*/  LDL.LU.64 R132, [R1+0x128] ;  /* 0x0001280001847983 */ /* 0x000ee20000300a00 */
[----:B------:R-:W-:-:S03]  /*17d40*/  ISETP.GE.U32.AND P4, PT, R118, 0x7fffff40, PT ;  /* 0x7fffff407600780c */ /* 0x000fc60003f86070 */
[----:B------:R-:W0:Y:S01]  /*17d50*/  LDGDEPBAR ;  /* 0x00000000000079af */ /* 0x000e220000000000 */
[----:B------:R-:W-:-:S03]  /*17d60*/  IMAD.SHL.U32 R2, R181, 0x40, RZ ;  /* 0x00000040b5027824 */ /* 0x000fc600078e00ff */
[----:B------:R-:W3:Y:S04]  /*17d70*/  LDL.LU.64 R180, [R1+0x120] ;  /* 0x0001200001b47983 */ /* 0x000ee80000300a00 */
[----:B-1----:R1:W-:Y:S04]  /*17d80*/  STL.64 [R1+0x2000], R12 ;  /* 0x0020000c01007387 */ /* 0x0023e80000100a00 */
[----:B------:R-:W3:Y:S01]  /*17d90*/  LDL.LU.64 R130, [R1+0x108] ;  /* 0x0001080001827983 */ /* 0x000ee20000300a00 */
[----:B------:R-:W-:-:S03]  /*17da0*/  IMAD.WIDE R4, R2, 0x4, R178 ;  /* 0x0000000402047825 */ /* 0x000fc600078e02b2 */
[----:B------:R-:W3:Y:S01]  /*17db0*/  LDL.LU.64 R178, [R1+0x100] ;  /* 0x0001000001b27983 */ /* 0x000ee20000300a00 */
[----:B-1----:R-:W-:-:S03]  /*17dc0*/  IMAD.WIDE R12, R2, 0x4, R188 ;  /* 0x00000004020c7825 */ /* 0x002fc600078e02bc */
[----:B------:R1:W-:Y:S01]  /*17dd0*/  STL.64 [R1+0x908], R4 ;  /* 0x0009080401007387 */ /* 0x0003e20000100a00 */
[----:B--2---:R-:W-:-:S03]  /*17de0*/  IMAD.WIDE R6, R2, 0x4, R186 ;  /* 0x0000000402067825 */ /* 0x004fc600078e02ba */
[----:B------:R-:W-:Y:S01]  /*17df0*/  STL.64 [R1+0x900], R12 ;  /* 0x0009000c01007387 */ /* 0x000fe20000100a00 */
[----:B-1----:R-:W-:-:S03]  /*17e00*/  IMAD.WIDE R4, R2, 0x4, R104 ;  /* 0x0000000402047825 */ /* 0x002fc600078e0268 */
[----:B------:R-:W2:Y:S04]  /*17e10*/  LDL.LU.64 R104, [R1+0x2280] ;  /* 0x0022800001687983 */ /* 0x000ea80000300a00 */
[----:B------:R1:W-:Y:S04]  /*17e20*/  STL.64 [R1+0x8f8], R6 ;  /* 0x0008f80601007387 */ /* 0x0003e80000100a00 */
[----:B------:R-:W2:Y:S04]  /*17e30*/  LDL.LU.64 R192, [R1+0xe8] ;  /* 0x0000e80001c07983 */ /* 0x000ea80000300a00 */
[----:B------:R-:W2:Y:S01]  /*17e40*/  LDL.LU.64 R190, [R1+0xe0] ;  /* 0x0000e00001be7983 */ /* 0x000ea20000300a00 */
[----:B-1----:R-:W-:-:S03]  /*17e50*/  IMAD.WIDE R6, R2, 0x4, R128 ;  /* 0x0000000402067825 */ /* 0x002fc600078e0280 */
[----:B------:R1:W-:Y:S04]  /*17e60*/  STL.64 [R1+0x8f0], R4 ;  /* 0x0008f00401007387 */ /* 0x0003e80000100a00 */
[----:B------:R-:W2:Y:S04]  /*17e70*/  LDL.LU.64 R188, [R1+0xc8] ;  /* 0x0000c80001bc7983 */ /* 0x000ea80000300a00 */
[----:B------:R1:W-:Y:S04]  /*17e80*/  STL.64 [R1+0x8e8], R6 ;  /* 0x0008e80601007387 */ /* 0x0003e80000100a00 */
[----:B------:R-:W2:Y:S01]  /*17e90*/  LDL.LU.64 R186, [R1+0xc0] ;  /* 0x0000c00001ba7983 */ /* 0x000ea20000300a00 */
[----:B-1----:R-:W-:-:S05]  /*17ea0*/  IMAD.WIDE R4, R2, 0x4, R236 ;  /* 0x0000000402047825 */ /* 0x002fca00078e02ec */
[----:B------:R1:W-:Y:S01]  /*17eb0*/  STL.64 [R1+0x8e0], R4 ;  /* 0x0008e00401007387 */ /* 0x0003e20000100a00 */
[----:B------:R-:W-:-:S03]  /*17ec0*/  IMAD.WIDE R6, R2, 0x4, R96 ;  /* 0x0000000402067825 */ /* 0x000fc600078e0260 */
[----:B------:R-:W2:Y:S01]  /*17ed0*/  LDL.LU.64 R96, [R1+0x2278] ;  /* 0x0022780001607983 */ /* 0x000ea20000300a00 */
[----:B-1----:R-:W-:-:S03]  /*17ee0*/  IMAD.WIDE R4, R2, 0x4, R88 ;  /* 0x0000000402047825 */ /* 0x002fc600078e0258 */
[----:B------:R-:W2:Y:S04]  /*17ef0*/  LDL.LU.64 R88, [R1+0x2270] ;  /* 0x0022700001587983 */ /* 0x000ea80000300a00 */
[----:B------:R4:W-:Y:S04]  /*17f00*/  STL.64 [R1+0x8d8], R6 ;  /* 0x0008d80601007387 */ /* 0x0009e80000100a00 */
[----:B------:R-:W2:Y:S04]  /*17f10*/  LDL.LU.64 R128, [R1+0xa8] ;  /* 0x0000a80001807983 */ /* 0x000ea80000300a00 */
[----:B------:R-:W2:Y:S01]  /*17f20*/  LDL.LU.64 R236, [R1+0xa0] ;  /* 0x0000a00001ec7983 */ /* 0x000ea20000300a00 */
[----:B----4-:R-:W-:-:S03]  /*17f30*/  IMAD.WIDE R6, R2, 0x4, R134 ;  /* 0x0000000402067825 */ /* 0x010fc600078e0286 */
[----:B------:R1:W-:Y:S02]  /*17f40*/  STL.64 [R1+0x8d0], R4 ;  /* 0x0008d00401007387 */ /* 0x0003e40000100a00 */
[C---:B-1----:R-:W-:Y:S02]  /*17f50*/  IMAD.WIDE R4, R2.reuse, 0x4, R234 ;  /* 0x0000000402047825 */ /* 0x042fe400078e02ea */
[----:B------:R-:W4:Y:S04]  /*17f60*/  LDL.LU.64 R234, [R1+0x88] ;  /* 0x0000880001ea7983 */ /* 0x000f280000300a00 */
[----:B------:R1:W-:Y:S04]  /*17f70*/  STL.64 [R1+0x8c8], R6 ;  /* 0x0008c80601007387 */ /* 0x0003e80000100a00 */
[----:B------:R1:W-:Y:S02]  /*17f80*/  STL.64 [R1+0x8c0], R4 ;  /* 0x0008c00401007387 */ /* 0x0003e40000100a00 */
[----:B-1----:R-:W-:-:S02]  /*17f90*/  IMAD.WIDE R6, R2, 0x4, R80 ;  /* 0x0000000402067825 */ /* 0x002fc400078e0250 */
[----:B------:R-:W4:Y:S02]  /*17fa0*/  LDL.LU.64 R80, [R1+0x2268] ;  /* 0x0022680001507983 */ /* 0x000f240000300a00 */
[C---:B------:R-:W-:Y:S02]  /*17fb0*/  IMAD.WIDE R4, R2.reuse, 0x4, R72 ;  /* 0x0000000402047825 */ /* 0x040fe400078e0248 */
[----:B------:R-:W4:Y:S04]  /*17fc0*/  LDL.LU.64 R72, [R1+0x2260] ;  /* 0x0022600001487983 */ /* 0x000f280000300a00 */
[----:B------:R1:W-:Y:S01]  /*17fd0*/  STL.64 [R1+0x8b8], R6 ;  /* 0x0008b80601007387 */ /* 0x0003e20000100a00 */
[----:B---3--:R-:W-:-:S04]  /*17fe0*/  IMAD.WIDE R12, R2, 0x4, R132 ;  /* 0x00000004020c7825 */ /* 0x008fc800078e0284 */
[C---:B-1----:R-:W-:Y:S02]  /*17ff0*/  IMAD.WIDE R6, R2.reuse, 0x4, R184 ;  /* 0x0000000402067825 */ /* 0x042fe400078e02b8 */
[----:B------:R-:W3:Y:S04]  /*18000*/  LDL.LU.64 R184, [R1+0x68] ;  /* 0x0000680001b87983 */ /* 0x000ee80000300a00 */
[----:B------:R1:W-:Y:S04]  /*18010*/  STL.64 [R1+0x8b0], R4 ;  /* 0x0008b00401007387 */ /* 0x0003e80000100a00 */
[----:B------:R1:W-:Y:S02]  /*18020*/  STL.64 [R1+0x8a8], R6 ;  /* 0x0008a80601007387 */ /* 0x0003e40000100a00 */
[----:B-1----:R-:W-:-:S04]  /*18030*/  IMAD.WIDE R4, R2, 0x4, R182 ;  /* 0x0000000402047825 */ /* 0x002fc800078e02b6 */
[C---:B------:R-:W-:Y:S02]  /*18040*/  IMAD.WIDE R6, R2.reuse, 0x4, R64 ;  /* 0x0000000402067825 */ /* 0x040fe400078e0240 */
[----:B------:R-:W3:Y:S04]  /*18050*/  LDL.LU.64 R64, [R1+0x2258] ;  /* 0x0022580001407983 */ /* 0x000ee80000300a00 */
[----:B------:R1:W-:Y:S02]  /*18060*/  STL.64 [R1+0x8a0], R4 ;  /* 0x0008a00401007387 */ /* 0x0003e40000100a00 */
[C---:B-1----:R-:W-:Y:S02]  /*18070*/  IMAD.WIDE R4, R2.reuse, 0x4, R56 ;  /* 0x0000000402047825 */ /* 0x042fe400078e0238 */
[----:B------:R-:W3:Y:S04]  /*18080*/  LDL.LU.64 R56, [R1+0x2250] ;  /* 0x0022500001387983 */ /* 0x000ee80000300a00 */
[----:B------:R-:W-:Y:S04]  /*18090*/  STL.64 [R1+0x898], R6 ;  /* 0x0008980601007387 */ /* 0x000fe80000100a00 */
[----:B------:R-:W3:Y:S04]  /*180a0*/  LDL.LU.64 R182, [R1+0x48] ;  /* 0x0000480001b67983 */ /* 0x000ee80000300a00 */
[----:B------:R1:W-:Y:S04]  /*180b0*/  STL.64 [R1+0x890], R4 ;  /* 0x0008900401007387 */ /* 0x0003e80000100a00 */
[----:B------:R1:W-:Y:S02]  /*180c0*/  STL.64 [R1+0x888], R12 ;  /* 0x0008880c01007387 */ /* 0x0003e40000100a00 */
[----:B-1----:R-:W-:-:S02]  /*180d0*/  IMAD.WIDE R4, R2, 0x4, R48 ;  /* 0x0000000402047825 */ /* 0x002fc400078e0230 */
[----:B------:R-:W3:Y:S02]  /*180e0*/  LDL.LU.64 R48, [R1+0x2248] ;  /* 0x0022480001307983 */ /* 0x000ee40000300a00 */
[----:B------:R-:W-:-:S04]  /*180f0*/  IMAD.WIDE R12, R2, 0x4, R40 ;  /* 0x00000004020c7825 */ /* 0x000fc800078e0228 */
[----:B------:R-:W-:-:S05]  /*18100*/  IMAD.WIDE R6, R2, 0x4, R180 ;  /* 0x0000000402067825 */ /* 0x000fca00078e02b4 */
[----:B------:R1:W-:Y:S04]  /*18110*/  STL.64 [R1+0x880], R6 ;  /* 0x0008800601007387 */ /* 0x0003e80000100a00 */
[----:B------:R-:W3:Y:S04]  /*18120*/  LDL.LU.64 R180, [R1+0x28] ;  /* 0x0000280001b47983 */ /* 0x000ee80000300a00 */
[----:B------:R1:W-:Y:S02]  /*18130*/  STL.64 [R1+0x878], R4 ;  /* 0x0008780401007387 */ /* 0x0003e40000100a00 */
[----:B-1----:R-:W-:-:S02]  /*18140*/  IMAD.WIDE R6, R2, 0x4, R130 ;  /* 0x0000000402067825 */ /* 0x002fc400078e0282 */
[----:B------:R-:W3:Y:S04]  /*18150*/  LDL.LU.64 R40, [R1+0x2240] ;  /* 0x0022400001287983 */ /* 0x000ee80000300a00 */
[----:B------:R-:W-:Y:S01]  /*18160*/  STL.64 [R1+0x870], R12 ;  /* 0x0008700c01007387 */ /* 0x000fe20000100a00 */
[----:B------:R-:W-:-:S03]  /*18170*/  IMAD.WIDE R4, R2, 0x4, R178 ;  /* 0x0000000402047825 */ /* 0x000fc600078e02b2 */
[----:B------:R-:W3:Y:S04]  /*18180*/  LDL.LU.64 R178, [R1+0x8] ;  /* 0x0000080001b27983 */ /* 0x000ee80000300a00 */
[----:B------:R1:W-:Y:S04]  /*18190*/  STL.64 [R1+0x868], R6 ;  /* 0x0008680601007387 */ /* 0x0003e80000100a00 */
[----:B------:R1:W-:Y:S02]  /*181a0*/  STL.64 [R1+0x860], R4 ;  /* 0x0008600401007387 */ /* 0x0003e40000100a00 */
[----:B-1----:R-:W-:-:S02]  /*181b0*/  IMAD.WIDE R6, R2, 0x4, R32 ;  /* 0x0000000402067825 */ /* 0x002fc400078e0220 */
[----:B------:R-:W3:Y:S02]  /*181c0*/  LDL.LU.64 R32, [R1+0x2238] ;  /* 0x0022380001207983 */ /* 0x000ee40000300a00 */
[C---:B------:R-:W-:Y:S02]  /*181d0*/  IMAD.WIDE R4, R2.reuse, 0x4, R24 ;  /* 0x0000000402047825 */ /* 0x040fe400078e0218 */
[----:B------:R-:W3:Y:S02]  /*181e0*/  LDL.LU.64 R24, [R1+0x2230] ;  /* 0x0022300001187983 */ /* 0x000ee40000300a00 */
[C---:B--2---:R-:W-:Y:S02]  /*181f0*/  IMAD.WIDE R12, R2.reuse, 0x4, R192 ;  /* 0x00000004020c7825 */ /* 0x044fe400078e02c0 */
[----:B------:R1:W-:Y:S04]  /*18200*/  STL.64 [R1+0x858], R6 ;  /* 0x0008580601007387 */ /* 0x0003e80000100a00 */
[----:B------:R2:W-:Y:S04]  /*18210*/  STL.64 [R1+0x850], R4 ;  /* 0x0008500401007387 */ /* 0x0005e80000100a00 */
[----:B------:R2:W-:Y:S01]  /*18220*/  STL.64 [R1+0x848], R12 ;  /* 0x0008480c01007387 */ /* 0x0005e20000100a00 */
[----:B-1----:R-:W-:-:S04]  /*18230*/  IMAD.WIDE R6, R2, 0x4, R190 ;  /* 0x0000000402067825 */ /* 0x002fc800078e02be */
[C---:B--2---:R-:W-:Y:S02]  /*18240*/  IMAD.WIDE R4, R2.reuse, 0x4, R16 ;  /* 0x0000000402047825 */ /* 0x044fe400078e0210 */
[----:B------:R-:W2:Y:S02]  /*18250*/  LDL.LU.64 R16, [R1+0x2228] ;  /* 0x0022280001107983 */ /* 0x000ea40000300a00 */
[C---:B------:R-:W-:Y:S02]  /*18260*/  IMAD.WIDE R12, R2.reuse, 0x4, R188 ;  /* 0x00000004020c7825 */ /* 0x040fe400078e02bc */
[----:B------:R1:W-:Y:S02]  /*18270*/  STL.64 [R1+0x840], R6 ;  /* 0x0008400601007387 */ /* 0x0003e40000100a00 */
[C---:B-1----:R-:W-:Y:S02]  /*18280*/  IMAD.WIDE R6, R2.reuse, 0x4, R22 ;  /* 0x0000000402067825 */ /* 0x042fe400078e0216 */
[----:B------:R-:W2:Y:S04]  /*18290*/  LDL.LU.64 R22, [R1+0x2220] ;  /* 0x0022200001167983 */ /* 0x000ea80000300a00 */
[----:B------:R1:W-:Y:S04]  /*182a0*/  STL.64 [R1+0x838], R4 ;  /* 0x0008380401007387 */ /* 0x0003e80000100a00 */
[----:B------:R1:W-:Y:S04]  /*182b0*/  STL.64 [R1+0x830], R6 ;  /* 0x0008300601007387 */ /* 0x0003e80000100a00 */
[----:B------:R1:W-:Y:S02]  /*182c0*/  STL.64 [R1+0x828], R12 ;  /* 0x0008280c01007387 */ /* 0x0003e40000100a00 */
[----:B-1----:R-:W-:-:S04]  /*182d0*/  IMAD.WIDE R4, R2, 0x4, R186 ;  /* 0x0000000402047825 */ /* 0x002fc800078e02ba */
[C---:B------:R-:W-:Y:S02]  /*182e0*/  IMAD.WIDE R6, R2.reuse, 0x4, R38 ;  /* 0x0000000402067825 */ /* 0x040fe400078e0226 */
[----:B------:R-:W2:Y:S04]  /*182f0*/  LDL.LU.64 R38, [R1+0x2218] ;  /* 0x0022180001267983 */ /* 0x000ea80000300a00 */
[----:B------:R1:W-:Y:S01]  /*18300*/  STL.64 [R1+0x820], R4 ;  /* 0x0008200401007387 */ /* 0x0003e20000100a00 */
[----:B------:R-:W-:-:S04]  /*18310*/  IMAD.WIDE R12, R2, 0x4, R128 ;  /* 0x00000004020c7825 */ /* 0x000fc800078e0280 */
[C---:B-1----:R-:W-:Y:S02]  /*18320*/  IMAD.WIDE R4, R2.reuse, 0x4, R110 ;  /* 0x0000000402047825 */ /* 0x042fe400078e026e */
[----:B------:R-:W3:Y:S04]  /*18330*/  LDL.LU.64 R110, [R1+0x2210] ;  /* 0x00221000016e7983 */ /* 0x000ee80000300a00 */
[----:B------:R1:W-:Y:S04]  /*18340*/  STL.64 [R1+0x818], R6 ;  /* 0x0008180601007387 */ /* 0x0003e80000100a00 */
[----:B------:R4:W-:Y:S04]  /*18350*/  STL.64 [R1+0x810], R4 ;  /* 0x0008100401007387 */ /* 0x0009e80000100a00 */
[----:B------:R4:W-:Y:S01]  /*18360*/  STL.64 [R1+0x808], R12 ;  /* 0x0008080c01007387 */ /* 0x0009e20000100a00 */
[----:B-1----:R-:W-:-:S04]  /*18370*/  IMAD.WIDE R6, R2, 0x4, R236 ;  /* 0x0000000402067825 */ /* 0x002fc800078e02ec */
[C---:B----4-:R-:W-:Y:S02]  /*18380*/  IMAD.WIDE R4, R2.reuse, 0x4, R62 ;  /* 0x0000000402047825 */ /* 0x050fe400078e023e */
[----:B------:R-:W4:Y:S02]  /*18390*/  LDL.LU.64 R62, [R1+0x2208] ;  /* 0x00220800013e7983 */ /* 0x000f240000300a00 */
[C---:B------:R-:W-:Y:S02]  /*183a0*/  IMAD.WIDE R12, R2.reuse, 0x4, R86 ;  /* 0x00000004020c7825 */ /* 0x040fe400078e0256 */
[----:B------:R-:W-:Y:S04]  /*183b0*/  STL.64 [R1+0x800], R6 ;  /* 0x0008000601007387 */ /* 0x000fe80000100a00 */
[----:B------:R-:W2:Y:S04]  /*183c0*/  LDL.LU.64 R86, [R1+0x2200] ;  /* 0x0022000001567983 */ /* 0x000ea80000300a00 */
[----:B------:R1:W-:Y:S04]  /*183d0*/  STL.64 [R1+0x7f8], R4 ;  /* 0x0007f80401007387 */ /* 0x0003e80000100a00 */
[----:B------:R1:W-:Y:S02]  /*183e0*/  STL.64 [R1+0x7f0], R12 ;  /* 0x0007f00c01007387 */ /* 0x0003e40000100a00 */
[----:B-1----:R-:W-:-:S04]  /*183f0*/  IMAD.WIDE R4, R2, 0x4, R234 ;  /* 0x0000000402047825 */ /* 0x002fc800078e02ea */
[----:B------:R-:W-:-:S04]  /*18400*/  IMAD.WIDE R12, R2, 0x4, R94 ;  /* 0x00000004020c7825 */ /* 0x000fc800078e025e */
[C---:B---3--:R-:W-:Y:S02]  /*18410*/  IMAD.WIDE R6, R2.reuse, 0x4, R110 ;  /* 0x0000000402067825 */ /* 0x048fe400078e026e */
[----:B------:R-:W3:Y:S04]  /*18420*/  LDL.LU.64 R110, [R1+0x21f8] ;  /* 0x0021f800016e7983 */ /* 0x000ee80000300a00 */
[----:B------:R1:W-:Y:S02]  /*18430*/  STL.64 [R1+0x7e8], R4 ;  /* 0x0007e80401007387 */ /* 0x0003e40000100a00 */
[C---:B-1----:R-:W-:Y:S02]  /*18440*/  IMAD.WIDE R4, R2.reuse, 0x4, R102 ;  /* 0x0000000402047825 */ /* 0x042fe400078e0266 */
[----:B------:R-:W3:Y:S04]  /*18450*/  LDL.LU.64 R102, [R1+0x21f0] ;  /* 0x0021f00001667983 */ /* 0x000ee80000300a00 */
[----:B------:R2:W-:Y:S04]  /*18460*/  STL.64 [R1+0x7e0], R6 ;  /* 0x0007e00601007387 */ /* 0x0005e80000100a00 */
[----:B------:R-:W3:Y:S04]  /*18470*/  LDL.LU.64 R94, [R1+0x21e8] ;  /* 0x0021e800015e7983 */ /* 0x000ee80000300a00 */
[----:B------:R1:W-:Y:S01]  /*18480*/  STL.64 [R1+0x7d8], R4 ;  /* 0x0007d80401007387 */ /* 0x0003e20000100a00 */
[----:B--2---:R-:W-:-:S03]  /*18490*/  IMAD.WIDE R6, R2, 0x4, R86 ;  /* 0x0000000402067825 */ /* 0x004fc600078e0256 */
[----:B------:R2:W-:Y:S04]  /*184a0*/  STL.64 [R1+0x7d0], R12 ;  /* 0x0007d00c01007387 */ /* 0x0005e80000100a00 */
[----:B------:R-:W3:Y:S01]  /*184b0*/  LDL.LU.64 R86, [R1+0x21e0] ;  /* 0x0021e00001567983 */ /* 0x000ee20000300a00 */
[----:B-1----:R-:W-:-:S05]  /*184c0*/  IMAD.WIDE R4, R2, 0x4, R184 ;  /* 0x0000000402047825 */ /* 0x002fca00078e02b8 */
[----:B------:R1:W-:Y:S01]  /*184d0*/  STL.64 [R1+0x7c8], R4 ;  /* 0x0007c80401007387 */ /* 0x0003e20000100a00 */
[----:B--2---:R-:W-:-:S04]  /*184e0*/  IMAD.WIDE R12, R2, 0x4, R70 ;  /* 0x00000004020c7825 */ /* 0x004fc800078e0246 */
[C---:B-1----:R-:W-:Y:S02]  /*184f0*/  IMAD.WIDE R4, R2.reuse, 0x4, R78 ;  /* 0x0000000402047825 */ /* 0x042fe400078e024e */
[----:B------:R-:W2:Y:S04]  /*18500*/  LDL.LU.64 R78, [R1+0x21d8] ;  /* 0x0021d800014e7983 */ /* 0x000ea80000300a00 */
[----:B------:R4:W-:Y:S04]  /*18510*/  STL.64 [R1+0x7c0], R6 ;  /* 0x0007c00601007387 */ /* 0x0009e80000100a00 */
[----:B------:R-:W3:Y:S04]  /*18520*/  LDL.LU.64 R70, [R1+0x21d0] ;  /* 0x0021d00001467983 */ /* 0x000ee80000300a00 */
[----:B------:R1:W-:Y:S01]  /*18530*/  STL.64 [R1+0x7b8], R4 ;  /* 0x0007b80401007387 */ /* 0x0003e20000100a00 */
[----:B----4-:R-:W-:-:S03]  /*18540*/  IMAD.WIDE R6, R2, 0x4, R62 ;  /* 0x0000000402067825 */ /* 0x010fc600078e023e */
[----:B------:R4:W-:Y:S04]  /*18550*/  STL.64 [R1+0x7b0], R12 ;  /* 0x0007b00c01007387 */ /* 0x0009e80000100a00 */
[----:B------:R-:W2:Y:S01]  /*18560*/  LDL.LU.64 R62, [R1+0x21c8] ;  /* 0x0021c800013e7983 */ /* 0x000ea20000300a00 */
[----:B-1----:R-:W-:-:S05]  /*18570*/  IMAD.WIDE R4, R2, 0x4, R182 ;  /* 0x0000000402047825 */ /* 0x002fca00078e02b6 */
[----:B------:R1:W-:Y:S01]  /*18580*/  STL.64 [R1+0x7a8], R4 ;  /* 0x0007a80401007387 */ /* 0x0003e20000100a00 */
[----:B----4-:R-:W-:-:S04]  /*18590*/  IMAD.WIDE R12, R2, 0x4, R46 ;  /* 0x00000004020c7825 */ /* 0x010fc800078e022e */
[C---:B-1----:R-:W-:Y:S02]  /*185a0*/  IMAD.WIDE R4, R2.reuse, 0x4, R54 ;  /* 0x0000000402047825 */ /* 0x042fe400078e0236 */
[----:B------:R-:W4:Y:S04]  /*185b0*/  LDL.LU.64 R54, [R1+0x21c0] ;  /* 0x0021c00001367983 */ /* 0x000f280000300a00 */
[----:B------:R1:W-:Y:S04]  /*185c0*/  STL.64 [R1+0x7a0], R6 ;  /* 0x0007a00601007387 */ /* 0x0003e80000100a00 */
[----:B------:R-:W3:Y:S04]  /*185d0*/  LDL.LU.64 R46, [R1+0x21b8] ;  /* 0x0021b800012e7983 */ /* 0x000ee80000300a00 */
[----:B------:R1:W-:Y:S02]  /*185e0*/  STL.64 [R1+0x798], R4 ;  /* 0x0007980401007387 */ /* 0x0003e40000100a00 */
[----:B-1----:R-:W-:-:S02]  /*185f0*/  IMAD.WIDE R6, R2, 0x4, R38 ;  /* 0x0000000402067825 */ /* 0x002fc400078e0226 */
[----:B------:R1:W-:Y:S04]  /*18600*/  STL.64 [R1+0x790], R12 ;  /* 0x0007900c01007387 */ /* 0x0003e80000100a00 */
[----:B------:R-:W2:Y:S01]  /*18610*/  LDL.LU.64 R38, [R1+0x21b0] ;  /* 0x0021b00001267983 */ /* 0x000ea20000300a00 */
[----:B------:R-:W-:-:S05]  /*18620*/  IMAD.WIDE R4, R2, 0x4, R180 ;  /* 0x0000000402047825 */ /* 0x000fca00078e02b4 */
[----:B------:R1:W-:Y:S02]  /*18630*/  STL.64 [R1+0x788], R4 ;  /* 0x0007880401007387 */ /* 0x0003e40000100a00 */
[----:B-1----:R-:W-:-:S04]  /*18640*/  IMAD.WIDE R12, R2, 0x4, R30 ;  /* 0x00000004020c7825 */ /* 0x002fc800078e021e */
[C---:B------:R-:W-:Y:S02]  /*18650*/  IMAD.WIDE R4, R2.reuse, 0x4, R14 ;  /* 0x0000000402047825 */ /* 0x040fe400078e020e */
[----:B------:R-:W4:Y:S04]  /*18660*/  LDL.LU.64 R14, [R1+0x21a8] ;  /* 0x0021a800010e7983 */ /* 0x000f280000300a00 */
[----:B------:R-:W-:Y:S04]  /*18670*/  STL.64 [R1+0x780], R6 ;  /* 0x0007800601007387 */ /* 0x000fe80000100a00 */
[----:B------:R-:W3:Y:S04]  /*18680*/  LDL.LU.64 R30, [R1+0x21a0] ;  /* 0x0021a000011e7983 */ /* 0x000ee80000300a00 */
[----:B------:R1:W-:Y:S04]  /*18690*/  STL.64 [R1+0x778], R4 ;  /* 0x0007780401007387 */ /* 0x0003e80000100a00 */
[----:B------:R-:W-:Y:S01]  /*186a0*/  STL.64 [R1+0x770], R12 ;  /* 0x0007700c01007387 */ /* 0x000fe20000100a00 */
[----:B-1----:R-:W-:-:S03]  /*186b0*/  IMAD.WIDE R4, R2, 0x4, R22 ;  /* 0x0000000402047825 */ /* 0x002fc600078e0216 */
[----:B------:R-:W2:Y:S01]  /*186c0*/  LDL.LU.64 R22, [R1+0x2198] ;  /* 0x0021980001167983 */ /* 0x000ea20000300a00 */
[----:B------:R-:W-:-:S04]  /*186d0*/  IMAD.WIDE R6, R2, 0x4, R178 ;  /* 0x0000000402067825 */ /* 0x000fc800078e02b2 */
[C---:B------:R-:W-:Y:S01]  /*186e0*/  IMAD.WIDE R8, R2.reuse, 0x4, R8 ;  /* 0x0000000402087825 */ /* 0x040fe200078e0208 */
[----:B------:R1:W-:Y:S04]  /*186f0*/  STL.64 [R1+0x768], R6 ;  /* 0x0007680601007387 */ /* 0x0003e80000100a00 */
[----:B------:R-:W-:Y:S04]  /*18700*/  STL.64 [R1+0x760], R4 ;  /* 0x0007600401007387 */ /* 0x000fe80000100a00 */
[----:B------:R1:W-:Y:S02]  /*18710*/  STL.64 [R1+0x758], R8 ;  /* 0x0007580801007387 */ /* 0x0003e40000100a00 */
[----:B-1----:R-:W-:-:S05]  /*18720*/  IMAD.WIDE R6, R2, 0x4, R10 ;  /* 0x0000000402067825 */ /* 0x002fca00078e020a */
[----:B------:R1:W-:Y:S01]  /*18730*/  STL.64 [R1+0x750], R6 ;  /* 0x0007500601007387 */ /* 0x0003e20000100a00 */
[----:B------:R-:W-:-:S04]  /*18740*/  IMAD.WIDE R8, R2, 0x4, R16 ;  /* 0x0000000402087825 */ /* 0x000fc800078e0210 */
[----:B-1----:R-:W-:-:S04]  /*18750*/  IMAD.WIDE R6, R2, 0x4, R18 ;  /* 0x0000000402067825 */ /* 0x002fc800078e0212 */
[----:B----4-:R-:W-:-:S05]  /*18760*/  IMAD.WIDE R4, R2, 0x4, R14 ;  /* 0x0000000402047825 */ /* 0x010fca00078e020e */
[----:B------:R1:W-:Y:S04]  /*18770*/  STL.64 [R1+0x748], R4 ;  /* 0x0007480401007387 */ /* 0x0003e80000100a00 */
[----:B------:R2:W-:Y:S04]  /*18780*/  STL.64 [R1+0x740], R8 ;  /* 0x0007400801007387 */ /* 0x0005e80000100a00 */
[----:B------:R4:W-:Y:S01]  /*18790*/  STL.64 [R1+0x738], R6 ;  /* 0x0007380601007387 */ /* 0x0009e20000100a00 */
[----:B-1----:R-:W-:-:S05]  /*187a0*/  IMAD.WIDE R4, R2, 0x4, R20 ;  /* 0x0000000402047825 */ /* 0x002fca00078e0214 */
[----:B------:R1:W-:Y:S01]  /*187b0*/  STL.64 [R1+0x730], R4 ;  /* 0x0007300401007387 */ /* 0x0003e20000100a00 */
[----:B--2---:R-:W-:-:S04]  /*187c0*/  IMAD.WIDE R8, R2, 0x4, R22 ;  /* 0x0000000402087825 */ /* 0x004fc800078e0216 */
[C---:B----4-:R-:W-:Y:S01]  /*187d0*/  IMAD.WIDE R6, R2.reuse, 0x4, R24 ;  /* 0x0000000402067825 */ /* 0x050fe200078e0218 */
[----:B------:R2:W-:Y:S03]  /*187e0*/  STL.64 [R1+0x728], R8 ;  /* 0x0007280801007387 */ /* 0x0005e60000100a00 */
[C---:B-1----:R-:W-:Y:S01]  /*187f0*/  IMAD.WIDE R4, R2.reuse, 0x4, R26 ;  /* 0x0000000402047825 */ /* 0x042fe200078e021a */
[----:B------:R3:W-:Y:S04]  /*18800*/  STL.64 [R1+0x720], R6 ;  /* 0x0007200601007387 */ /* 0x0007e80000100a00 */
[----:B------:R1:W-:Y:S01]  /*18810*/  STL.64 [R1+0x718], R4 ;  /* 0x0007180401007387 */ /* 0x0003e20000100a00 */
[----:B--2---:R-:W-:-:S04]  /*18820*/  IMAD.WIDE R8, R2, 0x4, R28 ;  /* 0x0000000402087825 */ /* 0x004fc800078e021c */
[C---:B---3--:R-:W-:Y:S01]  /*18830*/  IMAD.WIDE R6, R2.reuse, 0x4, R30 ;  /* 0x0000000402067825 */ /* 0x048fe200078e021e */
[----:B------:R2:W-:Y:S03]  /*18840*/  STL.64 [R1+0x710], R8 ;  /* 0x0007100801007387 */ /* 0x0005e60000100a00 */
[C---:B-1----:R-:W-:Y:S01]  /*18850*/  IMAD.WIDE R4, R2.reuse, 0x4, R32 ;  /* 0x0000000402047825 */ /* 0x042fe200078e0220 */
[----:B------:R1:W-:Y:S04]  /*18860*/  STL.64 [R1+0x708], R6 ;  /* 0x0007080601007387 */ /* 0x0003e80000100a00 */
[----:B------:R3:W-:Y:S01]  /*18870*/  STL.64 [R1+0x700], R4 ;  /* 0x0007000401007387 */ /* 0x0007e20000100a00 */
[----:B--2---:R-:W-:-:S04]  /*18880*/  IMAD.WIDE R8, R2, 0x4, R34 ;  /* 0x0000000402087825 */ /* 0x004fc800078e0222 */
[C---:B-1----:R-:W-:Y:S01]  /*18890*/  IMAD.WIDE R6, R2.reuse, 0x4, R36 ;  /* 0x0000000402067825 */ /* 0x042fe200078e0224 */
[----:B------:R1:W-:Y:S03]  /*188a0*/  STL.64 [R1+0x6f8], R8 ;  /* 0x0006f80801007387 */ /* 0x0003e60000100a00 */
[C---:B---3--:R-:W-:Y:S01]  /*188b0*/  IMAD.WIDE R4, R2.reuse, 0x4, R38 ;  /* 0x0000000402047825 */ /* 0x048fe200078e0226 */
[----:B------:R2:W-:Y:S04]  /*188c0*/  STL.64 [R1+0x6f0], R6 ;  /* 0x0006f00601007387 */ /* 0x0005e80000100a00 */
[----:B------:R3:W-:Y:S01]  /*188d0*/  STL.64 [R1+0x6e8], R4 ;  /* 0x0006e80401007387 */ /* 0x0007e20000100a00 */
[----:B-1----:R-:W-:-:S04]  /*188e0*/  IMAD.WIDE R8, R2, 0x4, R40 ;  /* 0x0000000402087825 */ /* 0x002fc800078e0228 */
[C---:B--2---:R-:W-:Y:S01]  /*188f0*/  IMAD.WIDE R6, R2.reuse, 0x4, R42 ;  /* 0x0000000402067825 */ /* 0x044fe200078e022a */
        /* <DEDUP_REMOVED lines=34> */
[----:B-1----:R-:W-:-:S05]  /*18b20*/  IMAD.WIDE R8, R2, 0x4, R76 ;  /* 0x0000000402087825 */ /* 0x002fca00078e024c */
[----:B------:R-:W-:Y:S04]  /*18b30*/  STL.64 [R1+0x418], R8 ;  /* 0x0004180801007387 */ /* 0x000fe80000100a00 */
[----:B------:R-:W4:Y:S01]  /*18b40*/  LDL.LU.64 R178, [R1+0x1b0] ;  /* 0x0001b00001b27983 */ /* 0x000f220000300a00 */
[----:B--2---:R-:W-:-:S04]  /*18b50*/  IMAD.WIDE R6, R2, 0x4, R78 ;  /* 0x0000000402067825 */ /* 0x004fc800078e024e */
[C---:B---3--:R-:W-:Y:S01]  /*18b60*/  IMAD.WIDE R4, R2.reuse, 0x4, R80 ;  /* 0x0000000402047825 */ /* 0x048fe200078e0250 */
[----:B------:R1:W-:Y:S04]  /*18b70*/  STL.64 [R1+0x198], R6 ;  /* 0x0001980601007387 */ /* 0x0003e80000100a00 */
[----:B------:R2:W-:Y:S04]  /*18b80*/  STL.64 [R1+0x188], R4 ;  /* 0x0001880401007387 */ /* 0x0005e80000100a00 */
[----:B------:R-:W3:Y:S01]  /*18b90*/  LDL.LU.64 R234, [R1+0x1b8] ;  /* 0x0001b80001ea7983 */ /* 0x000ee20000300a00 */
[----:B-1----:R-:W-:-:S04]  /*18ba0*/  IMAD.WIDE R6, R2, 0x4, R82 ;  /* 0x0000000402067825 */ /* 0x002fc800078e0252 */
[C---:B--2---:R-:W-:Y:S01]  /*18bb0*/  IMAD.WIDE R4, R2.reuse, 0x4, R84 ;  /* 0x0000000402047825 */ /* 0x044fe200078e0254 */
        /* <DEDUP_REMOVED lines=35> */
[----:B------:R1:W-:Y:S03]  /*18df0*/  STL.64 [R1+0x38], R6 ;  /* 0x0000380601007387 */ /* 0x0003e60000100a00 */
[C---:B------:R-:W-:Y:S01]  /*18e00*/  IMAD.WIDE R244, R2.reuse, 0x4, R114 ;  /* 0x0000000402f47825 */ /* 0x040fe200078e0272 */
[----:B------:R-:W2:Y:S03]  /*18e10*/  LDL.LU.64 R190, [R1+0x1f8] ;  /* 0x0001f80001be7983 */ /* 0x000ea60000300a00 */
[C---:B------:R-:W-:Y:S01]  /*18e20*/  IMAD.WIDE R242, R2.reuse, 0x4, R116 ;  /* 0x0000000402f27825 */ /* 0x040fe200078e0274 */
[----:B------:R-:W-:Y:S04]  /*18e30*/  STL.64 [R1+0x18], R4 ;  /* 0x0000180401007387 */ /* 0x000fe80000100a00 */
[----:B------:R-:W2:Y:S04]  /*18e40*/  LDL.LU.64 R132, [R1+0x200] ;  /* 0x0002000001847983 */ /* 0x000ea80000300a00 */
[----:B------:R-:W-:Y:S04]  /*18e50*/  STL.64 [R1+0x2048], R244 ;  /* 0x002048f401007387 */ /* 0x000fe80000100a00 */
[----:B------:R-:W-:Y:S01]  /*18e60*/  STL.64 [R1+0x2008], R242 ;  /* 0x002008f201007387 */ /* 0x000fe20000100a00 */
[----:B----4-:R-:W-:-:S03]  /*18e70*/  IMAD.WIDE R240, R2, 0x4, R178 ;  /* 0x0000000402f07825 */ /* 0x010fc600078e02b2 */
[----:B------:R-:W4:Y:S04]  /*18e80*/  LDL.LU.64 R178, [R1+0x208] ;  /* 0x0002080001b27983 */ /* 0x000f280000300a00 */
[----:B------:R-:W-:Y:S04]  /*18e90*/  STL.64 [R1+0x20c0], R240 ;  /* 0x0020c0f001007387 */ /* 0x000fe80000100a00 */
[----:B------:R-:W4:Y:S01]  /*18ea0*/  LDL.LU.64 R188, [R1+0x210] ;  /* 0x0002100001bc7983 */ /* 0x000f220000300a00 */
[----:B---3--:R-:W-:-:S05]  /*18eb0*/  IMAD.WIDE R238, R2, 0x4, R234 ;  /* 0x0000000402ee7825 */ /* 0x008fca00078e02ea */
[----:B------:R-:W-:Y:S01]  /*18ec0*/  STL.64 [R1+0x2088], R238 ;  /* 0x002088ee01007387 */ /* 0x000fe20000100a00 */
[----:B------:R-:W-:-:S03]  /*18ed0*/  IMAD.WIDE R236, R2, 0x4, R182 ;  /* 0x0000000402ec7825 */ /* 0x000fc600078e02b6 */
[----:B------:R-:W3:Y:S04]  /*18ee0*/  LDL.LU.64 R182, [R1+0x218] ;  /* 0x0002180001b67983 */ /* 0x000ee80000300a00 */
[----:B------:R-:W-:Y:S01]  /*18ef0*/  STL.64 [R1+0x2050], R236 ;  /* 0x002050ec01007387 */ /* 0x000fe20000100a00 */
[----:B------:R-:W-:-:S03]  /*18f00*/  IMAD.WIDE R234, R2, 0x4, R184 ;  /* 0x0000000402ea7825 */ /* 0x000fc600078e02b8 */
[----:B------:R-:W3:Y:S04]  /*18f10*/  LDL.LU.64 R184, [R1+0x220] ;  /* 0x0002200001b87983 */ /* 0x000ee80000300a00 */
[----:B------:R1:W-:Y:S01]  /*18f20*/  STL.64 [R1+0x2010], R234 ;  /* 0x002010ea01007387 */ /* 0x0003e20000100a00 */
[----:B------:R-:W-:-:S03]  /*18f30*/  IMAD.WIDE R232, R2, 0x4, R186 ;  /* 0x0000000402e87825 */ /* 0x000fc600078e02ba */
[----:B------:R-:W3:Y:S04]  /*18f40*/  LDL.LU.64 R186, [R1+0x228] ;  /* 0x0002280001ba7983 */ /* 0x000ee80000300a00 */
[----:B------:R-:W-:Y:S01]  /*18f50*/  STL.64 [R1+0x20c8], R232 ;  /* 0x0020c8e801007387 */ /* 0x000fe20000100a00 */
        /* <DEDUP_REMOVED lines=12> */
[----:B--2---:R-:W-:-:S03]  /*19020*/  IMAD.WIDE R14, R2, 0x4, R190 ;  /* 0x00000004020e7825 */ /* 0x004fc600078e02be */
[----:B------:R-:W2:Y:S01]  /*19030*/  LDL.LU.64 R190, [R1+0x250] ;  /* 0x0002500001be7983 */ /* 0x000ea20000300a00 */
[----:B------:R-:W-:-:S03]  /*19040*/  IMAD.WIDE R16, R2, 0x4, R132 ;  /* 0x0000000402107825 */ /* 0x000fc600078e0284 */
[----:B------:R-:W-:Y:S04]  /*19050*/  STL.64 [R1+0x2098], R14 ;  /* 0x0020980e01007387 */ /* 0x000fe80000100a00 */
[----:B------:R-:W-:Y:S01]  /*19060*/  STL.64 [R1+0x2060], R16 ;  /* 0x0020601001007387 */ /* 0x000fe20000100a00 */
[----:B----4-:R-:W-:-:S03]  /*19070*/  IMAD.WIDE R18, R2, 0x4, R178 ;  /* 0x0000000402127825 */ /* 0x010fc600078e02b2 */
[----:B------:R-:W4:Y:S01]  /*19080*/  LDL.LU.64 R178, [R1+0x258] ;  /* 0x0002580001b27983 */ /* 0x000f220000300a00 */
[----:B------:R-:W-:-:S03]  /*19090*/  IMAD.WIDE R20, R2, 0x4, R188 ;  /* 0x0000000402147825 */ /* 0x000fc600078e02bc */
[----:B------:R-:W-:Y:S04]  /*190a0*/  STL.64 [R1+0x2020], R18 ;  /* 0x0020201201007387 */ /* 0x000fe80000100a00 */
[----:B------:R-:W4:Y:S04]  /*190b0*/  LDL.LU.64 R188, [R1+0x260] ;  /* 0x0002600001bc7983 */ /* 0x000f280000300a00 */
[----:B------:R-:W-:Y:S01]  /*190c0*/  STL.64 [R1+0x20d8], R20 ;  /* 0x0020d81401007387 */ /* 0x000fe20000100a00 */
[----:B---3--:R-:W-:-:S03]  /*190d0*/  IMAD.WIDE R22, R2, 0x4, R182 ;  /* 0x0000000402167825 */ /* 0x008fc600078e02b6 */
        /* <DEDUP_REMOVED lines=10> */
[----:B------:R-:W-:Y:S04]  /*19180*/  STL.64 [R1+0x20e0], R28 ;  /* 0x0020e01c01007387 */ /* 0x000fe80000100a00 */
[----:B------:R-:W3:Y:S01]  /*19190*/  LDL.LU.64 R136, [R1+0x288] ;  /* 0x0002880001887983 */ /* 0x000ee20000300a00 */
[----:B------:R-:W-:-:S05]  /*191a0*/  IMAD.WIDE R30, R2, 0x4, R130 ;  /* 0x00000004021e7825 */ /* 0x000fca00078e0282 */
[----:B------:R-:W-:Y:S01]  /*191b0*/  STL.64 [R1+0x20a8], R30 ;  /* 0x0020a81e01007387 */ /* 0x000fe20000100a00 */
[----:B------:R-:W-:-:S03]  /*191c0*/  IMAD.WIDE R32, R2, 0x4, R180 ;  /* 0x0000000402207825 */ /* 0x000fc600078e02b4 */
[----:B------:R-:W3:Y:S04]  /*191d0*/  LDL.LU.64 R180, [R1+0x290] ;  /* 0x0002900001b47983 */ /* 0x000ee80000300a00 */
[----:B------:R-:W-:Y:S04]  /*191e0*/  STL.64 [R1+0x2070], R32 ;  /* 0x0020702001007387 */ /* 0x000fe80000100a00 */
[----:B------:R-:W3:Y:S04]  /*191f0*/  LDL.LU.64 R134, [R1+0x298] ;  /* 0x0002980001867983 */ /* 0x000ee80000300a00 */
[----:B------:R-:W3:Y:S01]  /*19200*/  LDL.LU.64 R132, [R1+0x2a0] ;  /* 0x0002a00001847983 */ /* 0x000ee20000300a00 */
[----:B------:R-:W-:-:S05]  /*19210*/  IMAD.WIDE R34, R2, 0x4, R192 ;  /* 0x0000000402227825 */ /* 0x000fca00078e02c0 */
[----:B------:R-:W-:Y:S04]  /*19220*/  STL.64 [R1+0x2030], R34 ;  /* 0x0020302201007387 */ /* 0x000fe80000100a00 */
[----:B------:R-:W3:Y:S01]  /*19230*/  LDL.LU.64 R130, [R1+0x2a8] ;  /* 0x0002a80001827983 */ /* 0x000ee20000300a00 */
[----:B--2---:R-:W-:-:S03]  /*19240*/  IMAD.WIDE R36, R2, 0x4, R190 ;  /* 0x0000000402247825 */ /* 0x004fc600078e02be */
[----:B------:R-:W2:Y:S04]  /*19250*/  LDL.LU.64 R192, [R1+0x2b0] ;  /* 0x0002b00001c07983 */ /* 0x000ea80000300a00 */
[----:B------:R-:W-:Y:S01]  /*19260*/  STL.64 [R1+0x20e8], R36 ;  /* 0x0020e82401007387 */ /* 0x000fe20000100a00 */
[----:B----4-:R-:W-:-:S03]  /*19270*/  IMAD.WIDE R38, R2, 0x4, R178 ;  /* 0x0000000402267825 */ /* 0x010fc600078e02b2 */
[----:B------:R-:W4:Y:S04]  /*19280*/  LDL.LU.64 R178, [R1+0x2b8] ;  /* 0x0002b80001b27983 */ /* 0x000f280000300a00 */
[----:B------:R-:W-:Y:S04]  /*19290*/  STL.64 [R1+0x20b8], R38 ;  /* 0x0020b82601007387 */ /* 0x000fe80000100a00 */
[----:B------:R-:W4:Y:S01]  /*192a0*/  LDL.LU.64 R190, [R1+0x2c0] ;  /* 0x0002c00001be7983 */ /* 0x000f220000300a00 */
[----:B------:R-:W-:-:S05]  /*192b0*/  IMAD.WIDE R40, R2, 0x4, R188 ;  /* 0x0000000402287825 */ /* 0x000fca00078e02bc */
[----:B------:R-:W-:Y:S01]  /*192c0*/  STL.64 [R1+0x2078], R40 ;  /* 0x0020782801007387 */ /* 0x000fe20000100a00 */
[----:B---3--:R-:W-:-:S03]  /*192d0*/  IMAD.WIDE R42, R2, 0x4, R182 ;  /* 0x00000004022a7825 */ /* 0x008fc600078e02b6 */
[----:B------:R-:W3:Y:S04]  /*192e0*/  LDL.LU.64 R182, [R1+0x2c8] ;  /* 0x0002c80001b67983 */ /* 0x000ee80000300a00 */
[----:B------:R-:W-:Y:S04]  /*192f0*/  STL.64 [R1+0x2038], R42 ;  /* 0x0020382a01007387 */ /* 0x000fe80000100a00 */
[----:B------:R-:W3:Y:S01]  /*19300*/  LDL.LU.64 R188, [R1+0x2d0] ;  /* 0x0002d00001bc7983 */ /* 0x000ee20000300a00 */
[----:B------:R-:W-:-:S03]  /*19310*/  IMAD.WIDE R44, R2, 0x4, R184 ;  /* 0x00000004022c7825 */ /* 0x000fc600078e02b8 */
[----:B------:R-:W3:Y:S04]  /*19320*/  LDL.LU.64 R184, [R1+0x2d8] ;  /* 0x0002d80001b87983 */ /* 0x000ee80000300a00 */
[----:B------:R-:W-:Y:S01]  /*19330*/  STL.64 [R1+0x20f0], R44 ;  /* 0x0020f02c01007387 */ /* 0x000fe20000100a00 */
[----:B------:R-:W-:-:S03]  /*19340*/  IMAD.WIDE R46, R2, 0x4, R186 ;  /* 0x00000004022e7825 */ /* 0x000fc600078e02ba */
[----:B------:R-:W3:Y:S04]  /*19350*/  LDL.LU.64 R186, [R1+0x2e0] ;  /* 0x0002e00001ba7983 */ /* 0x000ee80000300a00 */
[----:B------:R-:W-:Y:S01]  /*19360*/  STL.64 [R1+0x20f8], R46 ;  /* 0x0020f82e01007387 */ /* 0x000fe20000100a00 */
[----:B------:R-:W-:-:S03]  /*19370*/  IMAD.WIDE R48, R2, 0x4, R128 ;  /* 0x0000000402307825 */ /* 0x000fc600078e0280 */
[----:B------:R-:W3:Y:S01]  /*19380*/  LDL.LU.64 R128, [R1+0x2e8] ;  /* 0x0002e80001807983 */ /* 0x000ee20000300a00 */
[----:B------:R-:W-:-:S03]  /*19390*/  IMAD.WIDE R50, R2, 0x4, R136 ;  /* 0x0000000402327825 */ /* 0x000fc600078e0288 */
[----:B------:R-:W-:Y:S04]  /*193a0*/  STL.64 [R1+0x2080], R48 ;  /* 0x0020803001007387 */ /* 0x000fe80000100a00 */
[----:B------:R-:W-:Y:S01]  /*193b0*/  STL.64 [R1+0x2040], R50 ;  /* 0x0020403201007387 */ /* 0x000fe20000100a00 */
[----:B------:R-:W-:-:S03]  /*193c0*/  IMAD.WIDE R52, R2, 0x4, R180 ;  /* 0x0000000402347825 */ /* 0x000fc600078e02b4 */
[----:B------:R-:W3:Y:S01]  /*193d0*/  LDL.LU.64 R180, [R1+0x2f0] ;  /* 0x0002f00001b47983 */ /* 0x000ee20000300a00 */
[----:B------:R-:W-:-:S03]  /*193e0*/  IMAD.WIDE R54, R2, 0x4, R134 ;  /* 0x0000000402367825 */ /* 0x000fc600078e0286 */
[----:B------:R-:W-:Y:S01]  /*193f0*/  STL.64 [R1+0x2100], R52 ;  /* 0x0021003401007387 */ /* 0x000fe20000100a00 */
[----:B------:R-:W-:-:S03]  /*19400*/  IMAD.WIDE R56, R2, 0x4, R132 ;  /* 0x0000000402387825 */ /* 0x000fc600078e0284 */
[----:B------:R-:W-:Y:S04]  /*19410*/  STL.64 [R1+0x2108], R54 ;  /* 0x0021083601007387 */ /* 0x000fe80000100a00 */
[----:B------:R-:W-:Y:S01]  /*19420*/  STL.64 [R1+0x2110], R56 ;  /* 0x0021103801007387 */ /* 0x000fe20000100a00 */
[----:B------:R-:W-:-:S04]  /*19430*/  IMAD.WIDE R58, R2, 0x4, R130 ;  /* 0x00000004023a7825 */ /* 0x000fc800078e0282 */
[C---:B--2---:R-:W-:Y:S01]  /*19440*/  IMAD.WIDE R60, R2.reuse, 0x4, R192 ;  /* 0x00000004023c7825 */ /* 0x044fe200078e02c0 */
[----:B------:R-:W-:Y:S04]  /*19450*/  STL.64 [R1+0x2118], R58 ;  /* 0x0021183a01007387 */ /* 0x000fe80000100a00 */
[----:B------:R-:W-:Y:S01]  /*19460*/  STL.64 [R1+0x2120], R60 ;  /* 0x0021203c01007387 */ /* 0x000fe20000100a00 */
[----:B----4-:R-:W-:-:S03]  /*19470*/  IMAD.WIDE R62, R2, 0x4, R178 ;  /* 0x00000004023e7825 */ /* 0x010fc600078e02b2 */
[----:B------:R-:W2:Y:S04]  /*19480*/  LDL.LU.64 R178, [R1+0x2f8] ;  /* 0x0002f80001b27983 */ /* 0x000ea80000300a00 */
[----:B------:R-:W-:Y:S01]  /*19490*/  STL.64 [R1+0x2128], R62 ;  /* 0x0021283e01007387 */ /* 0x000fe20000100a00 */
[----:B------:R-:W-:-:S03]  /*194a0*/  IMAD.WIDE R64, R2, 0x4, R190 ;  /* 0x0000000402407825 */ /* 0x000fc600078e02be */
[----:B------:R-:W4:Y:S04]  /*194b0*/  LDL.LU.64 R192, [R1+0x300] ;  /* 0x0003000001c07983 */ /* 0x000f280000300a00 */
[----:B------:R-:W-:Y:S01]  /*194c0*/  STL.64 [R1+0x2130], R64 ;  /* 0x0021304001007387 */ /* 0x000fe20000100a00 */
[----:B---3--:R-:W-:-:S03]  /*194d0*/  IMAD.WIDE R66, R2, 0x4, R182 ;  /* 0x0000000402427825 */ /* 0x008fc600078e02b6 */
[----:B------:R-:W3:Y:S01]  /*194e0*/  LDL.LU.64 R182, [R1+0x308] ;  /* 0x0003080001b67983 */ /* 0x000ee20000300a00 */
[----:B------:R-:W-:-:S03]  /*194f0*/  IMAD.WIDE R68, R2, 0x4, R188 ;  /* 0x0000000402447825 */ /* 0x000fc600078e02bc */
[----:B------:R-:W-:Y:S04]  /*19500*/  STL.64 [R1+0x2138], R66 ;  /* 0x0021384201007387 */ /* 0x000fe80000100a00 */
[----:B------:R-:W-:Y:S01]  /*19510*/  STL.64 [R1+0x2140], R68 ;  /* 0x0021404401007387 */ /* 0x000fe20000100a00 */
[----:B------:R-:W-:-:S03]  /*19520*/  IMAD.WIDE R70, R2, 0x4, R184 ;  /* 0x0000000402467825 */ /* 0x000fc600078e02b8 */
[----:B------:R-:W3:Y:S04]  /*19530*/  LDL.LU.64 R184, [R1+0x310] ;  /* 0x0003100001b87983 */ /* 0x000ee80000300a00 */
[----:B------:R-:W-:Y:S01]  /*19540*/  STL.64 [R1+0x2148], R70 ;  /* 0x0021484601007387 */ /* 0x000fe20000100a00 */
[----:B------:R-:W-:-:S03]  /*19550*/  IMAD.WIDE R72, R2, 0x4, R186 ;  /* 0x0000000402487825 */ /* 0x000fc600078e02ba */
[----:B------:R-:W3:Y:S04]  /*19560*/  LDL.LU.64 R186, [R1+0x318] ;  /* 0x0003180001ba7983 */ /* 0x000ee80000300a00 */
[----:B------:R-:W-:Y:S04]  /*19570*/  STL.64 [R1+0x2150], R72 ;  /* 0x0021504801007387 */ /* 0x000fe80000100a00 */
[----:B------:R-:W3:Y:S04]  /*19580*/  LDL.LU.64 R138, [R1+0x320] ;  /* 0x00032000018a7983 */ /* 0x000ee80000300a00 */
[----:B------:R-:W3:Y:S01]  /*19590*/  LDL.LU.64 R200, [R1+0x328] ;  /* 0x0003280001c87983 */ /* 0x000ee20000300a00 */
[----:B------:R-:W-:-:S03]  /*195a0*/  IMAD.WIDE R74, R2, 0x4, R128 ;  /* 0x00000004024a7825 */ /* 0x000fc600078e0280 */
[----:B------:R-:W3:Y:S04]  /*195b0*/  LDL.LU.64 R188, [R1+0x330] ;  /* 0x0003300001bc7983 */ /* 0x000ee80000300a00 */
[----:B------:R-:W-:Y:S04]  /*195c0*/  STL.64 [R1+0x2158], R74 ;  /* 0x0021584a01007387 */ /* 0x000fe80000100a00 */
[----:B------:R-:W3:Y:S04]  /*195d0*/  LDL.LU.64 R198, [R1+0x338] ;  /* 0x0003380001c67983 */ /* 0x000ee80000300a00 */
[----:B------:R-:W3:Y:S04]  /*195e0*/  LDL.LU.64 R196, [R1+0x340] ;  /* 0x0003400001c47983 */ /* 0x000ee80000300a00 */
[----:B------:R-:W3:Y:S04]  /*195f0*/  LDL.LU.64 R194, [R1+0x348] ;  /* 0x0003480001c27983 */ /* 0x000ee80000300a00 */
[----:B------:R-:W3:Y:S04]  /*19600*/  LDL.LU.64 R136, [R1+0x350] ;  /* 0x0003500001887983 */ /* 0x000ee80000300a00 */
[----:B------:R-:W3:Y:S04]  /*19610*/  LDL.LU.64 R134, [R1+0x358] ;  /* 0x0003580001867983 */ /* 0x000ee80000300a00 */
[----:B------:R-:W3:Y:S04]  /*19620*/  LDL.LU.64 R132, [R1+0x360] ;  /* 0x0003600001847983 */ /* 0x000ee80000300a00 */
[----:B------:R-:W3:Y:S01]  /*19630*/  LDL.LU.64 R190, [R1+0x368] ;  /* 0x0003680001be7983 */ /* 0x000ee20000300a00 */
[----:B------:R-:W-:-:S03]  /*19640*/  IMAD.WIDE R76, R2, 0x4, R180 ;  /* 0x00000004024c7825 */ /* 0x000fc600078e02b4 */
[----:B------:R-:W3:Y:S04]  /*19650*/  LDL.LU.64 R128, [R1+0x370] ;  /* 0x0003700001807983 */ /* 0x000ee80000300a00 */
[----:B------:R-:W3:Y:S04]  /*19660*/  LDL.LU.64 R180, [R1+0x378] ;  /* 0x0003780001b47983 */ /* 0x000ee80000300a00 */
[----:B------:R-:W-:Y:S01]  /*19670*/  STL.64 [R1+0x2160], R76 ;  /* 0x0021604c01007387 */ /* 0x000fe20000100a00 */
[----:B--2---:R-:W-:-:S03]  /*19680*/  IMAD.WIDE R78, R2, 0x4, R178 ;  /* 0x00000004024e7825 */ /* 0x004fc600078e02b2 */
[----:B------:R-:W2:Y:S01]  /*19690*/  LDL.LU.64 R178, [R1+0x380] ;  /* 0x0003800001b27983 */ /* 0x000ea20000300a00 */
[----:B----4-:R-:W-:-:S03]  /*196a0*/  IMAD.WIDE R80, R2, 0x4, R192 ;  /* 0x0000000402507825 */ /* 0x010fc600078e02c0 */
[----:B------:R-:W-:Y:S04]  /*196b0*/  STL.64 [R1+0x2168], R78 ;  /* 0x0021684e01007387 */ /* 0x000fe80000100a00 */
[----:B------:R-:W-:Y:S04]  /*196c0*/  STL.64 [R1+0x2170], R80 ;  /* 0x0021705001007387 */ /* 0x000fe80000100a00 */
[----:B------:R-:W4:Y:S04]  /*196d0*/  LDL.LU.64 R130, [R1+0x388] ;  /* 0x0003880001827983 */ /* 0x000f280000300a00 */
[----:B------:R-:W4:Y:S01]  /*196e0*/  LDL.LU.64 R192, [R1+0x390] ;  /* 0x0003900001c07983 */ /* 0x000f220000300a00 */
[----:B---3--:R-:W-:-:S03]  /*196f0*/  IMAD.WIDE R82, R2, 0x4, R182 ;  /* 0x0000000402527825 */ /* 0x008fc600078e02b6 */
[----:B------:R-:W3:Y:S04]  /*19700*/  LDL.LU.64 R182, [R1+0x398] ;  /* 0x0003980001b67983 */ /* 0x000ee80000300a00 */
[----:B------:R-:W-:Y:S01]  /*19710*/  STL.64 [R1+0x2178], R82 ;  /* 0x0021785201007387 */ /* 0x000fe20000100a00 */
[----:B------:R-:W-:-:S03]  /*19720*/  IMAD.WIDE R84, R2, 0x4, R184 ;  /* 0x0000000402547825 */ /* 0x000fc600078e02b8 */
[----:B------:R-:W4:Y:S04]  /*19730*/  LDL.LU.64 R184, [R1+0x3a0] ;  /* 0x0003a00001b87983 */ /* 0x000f280000300a00 */
[----:B------:R-:W-:Y:S01]  /*19740*/  STL.64 [R1+0x2180], R84 ;  /* 0x0021805401007387 */ /* 0x000fe20000100a00 */
[----:B------:R-:W-:-:S03]  /*19750*/  IMAD.WIDE R86, R2, 0x4, R186 ;  /* 0x0000000402567825 */ /* 0x000fc600078e02ba */
[----:B------:R-:W4:Y:S01]  /*19760*/  LDL.LU.64 R186, [R1+0x3a8] ;  /* 0x0003a80001ba7983 */ /* 0x000f220000300a00 */
[----:B------:R-:W-:-:S03]  /*19770*/  IMAD.WIDE R88, R2, 0x4, R138 ;  /* 0x0000000402587825 */ /* 0x000fc600078e028a */
[----:B------:R-:W-:Y:S04]  /*19780*/  STL.64 [R1+0x2188], R86 ;  /* 0x0021885601007387 */ /* 0x000fe80000100a00 */
[----:B------:R-:W-:Y:S01]  /*19790*/  STL.64 [R1+0x2190], R88 ;  /* 0x0021905801007387 */ /* 0x000fe20000100a00 */
[----:B------:R-:W-:-:S03]  /*197a0*/  IMAD.WIDE R92, R2, 0x4, R188 ;  /* 0x00000004025c7825 */ /* 0x000fc600078e02bc */
[----:B------:R-:W4:Y:S01]  /*197b0*/  LDL.LU.64 R188, [R1+0x3b0] ;  /* 0x0003b00001bc7983 */ /* 0x000f220000300a00 */
[----:B------:R-:W-:-:S04]  /*197c0*/  IMAD.WIDE R102, R2, 0x4, R134 ;  /* 0x0000000402667825 */ /* 0x000fc800078e0286 */
[C---:B------:R-:W-:Y:S02]  /*197d0*/  IMAD.WIDE R106, R2.reuse, 0x4, R190 ;  /* 0x00000004026a7825 */ /* 0x040fe400078e02be */
[----:B------:R-:W4:Y:S02]  /*197e0*/  LDL.LU.64 R190, [R1+0x3b8] ;  /* 0x0003b80001be7983 */ /* 0x000f240000300a00 */
[C---:B------:R-:W-:Y:S02]  /*197f0*/  IMAD.WIDE R108, R2.reuse, 0x4, R128 ;  /* 0x00000004026c7825 */ /* 0x040fe400078e0280 */
[----:B------:R-:W4:Y:S02]  /*19800*/  LDL.LU.64 R128, [R1+0x3c0] ;  /* 0x0003c00001807983 */ /* 0x000f240000300a00 */
[C---:B------:R-:W-:Y:S02]  /*19810*/  IMAD.WIDE R110, R2.reuse, 0x4, R180 ;  /* 0x00000004026e7825 */ /* 0x040fe400078e02b4 */
[----:B------:R-:W4:Y:S02]  /*19820*/  LDL.LU.64 R180, [R1+0x3c8] ;  /* 0x0003c80001b47983 */ /* 0x000f240000300a00 */
[----:B------:R-:W-:-:S02]  /*19830*/  IMAD.WIDE R104, R2, 0x4, R132 ;  /* 0x0000000402687825 */ /* 0x000fc400078e0284 */
[----:B------:R-:W4:Y:S04]  /*19840*/  LDL.LU.64 R132, [R1+0x3d0] ;  /* 0x0003d00001847983 */ /* 0x000f280000300a00 */
[----:B------:R-:W4:Y:S01]  /*19850*/  LDL.LU.64 R134, [R1+0x3d8] ;  /* 0x0003d80001867983 */ /* 0x000f220000300a00 */
[----:B--2---:R-:W-:-:S03]  /*19860*/  IMAD.WIDE R112, R2, 0x4, R178 ;  /* 0x0000000402707825 */ /* 0x004fc600078e02b2 */
[----:B------:R-:W2:Y:S01]  /*19870*/  LDL.LU.64 R178, [R1+0x3e0] ;  /* 0x0003e00001b27983 */ /* 0x000ea20000300a00 */
[----:B------:R-:W-:-:S03]  /*19880*/  VIADD R118, R123, 0xffffff7c ;  /* 0xffffff7c7b767836 */ /* 0x000fc60000000000 */
[----:B------:R-:W2:Y:S02]  /*19890*/  LDL.LU.64 R140, [R1+0x3f0] ;  /* 0x0003f000018c7983 */ /* 0x000ea40000300a00 */
[----:B------:R-:W-:Y:S02]  /*198a0*/  ISETP.GE.U32.AND P2, PT, R118, 0x7fffff3d, PT ;  /* 0x7fffff3d7600780c */ /* 0x000fe40003f46070 */
[----:B------:R-:W2:Y:S01]  /*198b0*/  LDL.LU.64 R142, [R1+0x3f8] ;  /* 0x0003f800018e7983 */ /* 0x000ea20000300a00 */
[----:B------:R-:W-:-:S04]  /*198c0*/  IMAD.WIDE R90, R2, 0x4, R200 ;  /* 0x00000004025a7825 */ /* 0x000fc800078e02c8 */
[----:B------:R-:W-:-:S04]  /*198d0*/  IMAD.WIDE R94, R2, 0x4, R198 ;  /* 0x00000004025e7825 */ /* 0x000fc800078e02c6 */
[----:B------:R-:W-:-:S04]  /*198e0*/  IMAD.WIDE R96, R2, 0x4, R196 ;  /* 0x0000000402607825 */ /* 0x000fc800078e02c4 */
[C---:B---3--:R-:W-:Y:S02]  /*198f0*/  IMAD.WIDE R118, R2.reuse, 0x4, R182 ;  /* 0x0000000402767825 */ /* 0x048fe400078e02b6 */
[----:B------:R-:W3:Y:S04]  /*19900*/  LDL.LU.64 R182, [R1+0x400] ;  /* 0x0004000001b67983 */ /* 0x000ee80000300a00 */
[----:B------:R-:W3:Y:S01]  /*19910*/  LDL.LU.64 R146, [R1+0x408] ;  /* 0x0004080001927983 */ /* 0x000ee20000300a00 */
[----:B------:R-:W-:-:S04]  /*19920*/  IMAD.WIDE R98, R2, 0x4, R194 ;  /* 0x0000000402627825 */ /* 0x000fc800078e02c2 */
[C---:B----4-:R-:W-:Y:S02]  /*19930*/  IMAD.WIDE R120, R2.reuse, 0x4, R184 ;  /* 0x0000000402787825 */ /* 0x050fe400078e02b8 */
[----:B------:R-:W4:Y:S04]  /*19940*/  LDL.LU.64 R184, [R1+0x410] ;  /* 0x0004100001b87983 */ /* 0x000f280000300a00 */
[----:B-1----:R-:W4:Y:S04]  /*19950*/  LDL.LU.64 R6, [R1+0x420] ;  /* 0x0004200001067983 */ /* 0x002f280000300a00 */
[----:B------:R-:W4:Y:S04]  /*19960*/  LDL.LU.64 R208, [R1+0x428] ;  /* 0x0004280001d07983 */ /* 0x000f280000300a00 */
[----:B------:R-:W4:Y:S01]  /*19970*/  LDL.LU.64 R206, [R1+0x430] ;  /* 0x0004300001ce7983 */ /* 0x000f220000300a00 */
[----:B------:R-:W-:-:S03]  /*19980*/  IMAD.WIDE R122, R2, 0x4, R186 ;  /* 0x00000004027a7825 */ /* 0x000fc600078e02ba */
[----:B------:R-:W4:Y:S04]  /*19990*/  LDL.LU.64 R186, [R1+0x438] ;  /* 0x0004380001ba7983 */ /* 0x000f280000300a00 */
[----:B------:R-:W4:Y:S04]  /*199a0*/  LDL.LU.64 R204, [R1+0x440] ;  /* 0x0004400001cc7983 */ /* 0x000f280000300a00 */
[----:B------:R-:W4:Y:S01]  /*199b0*/  LDL.LU.64 R202, [R1+0x448] ;  /* 0x0004480001ca7983 */ /* 0x000f220000300a00 */
[----:B------:R-:W-:-:S03]  /*199c0*/  IMAD.WIDE R116, R2, 0x4, R192 ;  /* 0x0000000402747825 */ /* 0x000fc600078e02c0 */
[----:B------:R-:W4:Y:S04]  /*199d0*/  LDL.LU.64 R200, [R1+0x450] ;  /* 0x0004500001c87983 */ /* 0x000f280000300a00 */
[----:B------:R-:W4:Y:S01]  /*199e0*/  LDL.LU.64 R198, [R1+0x458] ;  /* 0x0004580001c67983 */ /* 0x000f220000300a00 */
[----:B------:R-:W-:-:S03]  /*199f0*/  IMAD.WIDE R124, R2, 0x4, R188 ;  /* 0x00000004027c7825 */ /* 0x000fc600078e02bc */
[----:B------:R-:W4:Y:S04]  /*19a00*/  LDL.LU.64 R196, [R1+0x460] ;  /* 0x0004600001c47983 */ /* 0x000f280000300a00 */
[----:B------:R-:W4:Y:S04]  /*19a10*/  LDL.LU.64 R194, [R1+0x468] ;  /* 0x0004680001c27983 */ /* 0x000f280000300a00 */
[----:B------:R-:W4:Y:S04]  /*19a20*/  LDL.LU.64 R192, [R1+0x470] ;  /* 0x0004700001c07983 */ /* 0x000f280000300a00 */
[----:B------:R-:W4:Y:S01]  /*19a30*/  LDL.LU.64 R188, [R1+0x478] ;  /* 0x0004780001bc7983 */ /* 0x000f220000300a00 */
[----:B------:R-:W-:-:S04]  /*19a40*/  IMAD.WIDE R114, R2, 0x4, R130 ;  /* 0x0000000402727825 */ /* 0x000fc800078e0282 */
[----:B------:R-:W-:-:S04]  /*19a50*/  IMAD.WIDE R100, R2, 0x4, R136 ;  /* 0x0000000402647825 */ /* 0x000fc800078e0288 */
[C---:B------:R-:W-:Y:S02]  /*19a60*/  IMAD.WIDE R126, R2.reuse, 0x4, R190 ;  /* 0x00000004027e7825 */ /* 0x040fe400078e02be */
[----:B------:R-:W4:Y:S02]  /*19a70*/  LDL.LU.64 R190, [R1+0x480] ;  /* 0x0004800001be7983 */ /* 0x000f240000300a00 */
[----:B------:R-:W-:-:S04]  /*19a80*/  IMAD.WIDE R138, R2, 0x4, R250 ;  /* 0x00000004028a7825 */ /* 0x000fc800078e02fa */
[C---:B------:R-:W-:Y:S02]  /*19a90*/  IMAD.WIDE R130, R2.reuse, 0x4, R180 ;  /* 0x0000000402827825 */ /* 0x040fe400078e02b4 */
[----:B------:R-:W4:Y:S02]  /*19aa0*/  LDL.LU.64 R180, [R1+0x488] ;  /* 0x0004880001b47983 */ /* 0x000f240000300a00 */
[C---:B--2---:R-:W-:Y:S02]  /*19ab0*/  IMAD.WIDE R136, R2.reuse, 0x4, R178 ;  /* 0x0000000402887825 */ /* 0x044fe400078e02b2 */
[----:B------:R-:W2:Y:S04]  /*19ac0*/  LDL.LU.64 R178, [R1+0x490] ;  /* 0x0004900001b27983 */ /* 0x000ea80000300a00 */
[----:B------:R-:W2:Y:S01]  /*19ad0*/  LDL.LU.64 R250, [R1+0x498] ;  /* 0x0004980001fa7983 */ /* 0x000ea20000300a00 */
[----:B---3--:R-:W-:-:S03]  /*19ae0*/  IMAD.WIDE R144, R2, 0x4, R182 ;  /* 0x0000000402907825 */ /* 0x008fc600078e02b6 */
[----:B------:R-:W3:Y:S01]  /*19af0*/  LDL.LU.64 R182, [R1+0x4a0] ;  /* 0x0004a00001b67983 */ /* 0x000ee20000300a00 */
[----:B----4-:R-:W-:-:S03]  /*19b00*/  IMAD.WIDE R148, R2, 0x4, R184 ;  /* 0x0000000402947825 */ /* 0x010fc600078e02b8 */
[----:B------:R-:W4:Y:S01]  /*19b10*/  LDL.LU.64 R184, [R1+0x4a8] ;  /* 0x0004a80001b87983 */ /* 0x000f220000300a00 */
[----:B------:R-:W-:-:S03]  /*19b20*/  IMAD.WIDE R156, R2, 0x4, R186 ;  /* 0x00000004029c7825 */ /* 0x000fc600078e02ba */
[----:B------:R-:W4:Y:S01]  /*19b30*/  LDL.LU.64 R186, [R1+0x4b0] ;  /* 0x0004b00001ba7983 */ /* 0x000f220000300a00 */
[----:B------:R-:W-:-:S04]  /*19b40*/  IMAD.WIDE R158, R2, 0x4, R204 ;  /* 0x00000004029e7825 */ /* 0x000fc800078e02cc */
[----:B------:R-:W-:-:S04]  /*19b50*/  IMAD.WIDE R160, R2, 0x4, R202 ;  /* 0x0000000402a07825 */ /* 0x000fc800078e02ca */
[----:B------:R-:W-:-:S04]  /*19b60*/  IMAD.WIDE R162, R2, 0x4, R200 ;  /* 0x0000000402a27825 */ /* 0x000fc800078e02c8 */
[----:B------:R-:W-:-:S04]  /*19b70*/  IMAD.WIDE R164, R2, 0x4, R198 ;  /* 0x0000000402a47825 */ /* 0x000fc800078e02c6 */
[----:B------:R-:W-:-:S04]  /*19b80*/  IMAD.WIDE R166, R2, 0x4, R196 ;  /* 0x0000000402a67825 */ /* 0x000fc800078e02c4 */
[----:B------:R-:W-:-:S04]  /*19b90*/  IMAD.WIDE R168, R2, 0x4, R194 ;  /* 0x0000000402a87825 */ /* 0x000fc800078e02c2 */
[----:B------:R-:W-:-:S04]  /*19ba0*/  IMAD.WIDE R170, R2, 0x4, R192 ;  /* 0x0000000402aa7825 */ /* 0x000fc800078e02c0 */
[C---:B------:R-:W-:Y:S02]  /*19bb0*/  IMAD.WIDE R172, R2.reuse, 0x4, R188 ;  /* 0x0000000402ac7825 */ /* 0x040fe400078e02bc */
[----:B------:R-:W3:Y:S02]  /*19bc0*/  LDL.LU.64 R188, [R1+0x4b8] ;  /* 0x0004b80001bc7983 */ /* 0x000ee40000300a00 */
[----:B------:R-:W-:-:S04]  /*19bd0*/  IMAD.WIDE R152, R2, 0x4, R208 ;  /* 0x0000000402987825 */ /* 0x000fc800078e02d0 */
[C---:B------:R-:W-:Y:S02]  /*19be0*/  IMAD.WIDE R174, R2.reuse, 0x4, R190 ;  /* 0x0000000402ae7825 */ /* 0x040fe400078e02be */
[----:B------:R-:W4:Y:S04]  /*19bf0*/  LDL.LU.64 R190, [R1+0x4c0] ;  /* 0x0004c00001be7983 */ /* 0x000f280000300a00 */
[----:B------:R-:W4:Y:S04]  /*19c00*/  LDL.LU.64 R192, [R1+0x4c8] ;  /* 0x0004c80001c07983 */ /* 0x000f280000300a00 */
[----:B------:R-:W4:Y:S01]  /*19c10*/  LDL.LU.64 R194, [R1+0x4d0] ;  /* 0x0004d00001c27983 */ /* 0x000f220000300a00 */
[----:B------:R-:W-:-:S03]  /*19c20*/  IMAD.WIDE R176, R2, 0x4, R180 ;  /* 0x0000000402b07825 */ /* 0x000fc600078e02b4 */
[----:B------:R-:W4:Y:S04]  /*19c30*/  LDL.LU.64 R196, [R1+0x4d8] ;  /* 0x0004d80001c47983 */ /* 0x000f280000300a00 */
[----:B------:R-:W4:Y:S04]  /*19c40*/  LDL.LU.64 R198, [R1+0x4e0] ;  /* 0x0004e00001c67983 */ /* 0x000f280000300a00 */
[----:B------:R-:W4:Y:S04]  /*19c50*/  LDL.LU.64 R200, [R1+0x4e8] ;  /* 0x0004e80001c87983 */ /* 0x000f280000300a00 */
[----:B------:R-:W4:Y:S04]  /*19c60*/  LDL.LU.64 R202, [R1+0x4f0] ;  /* 0x0004f00001ca7983 */ /* 0x000f280000300a00 */
[----:B------:R-:W4:Y:S01]  /*19c70*/  LDL.LU.64 R204, [R1+0x4f8] ;  /* 0x0004f80001cc7983 */ /* 0x000f220000300a00 */
[----:B------:R-:W-:-:S04]  /*19c80*/  IMAD.WIDE R150, R2, 0x4, R6 ;  /* 0x0000000402967825 */ /* 0x000fc800078e0206 */
[C---:B--2---:R-:W-:Y:S02]  /*19c90*/  IMAD.WIDE R180, R2.reuse, 0x4, R250 ;  /* 0x0000000402b47825 */ /* 0x044fe400078e02fa */
[----:B------:R-:W2:Y:S04]  /*19ca0*/  LDL.LU.64 R250, [R1+0x500] ;  /* 0x0005000001fa7983 */ /* 0x000ea80000300a00 */
[----:B------:R-:W4:Y:S04]  /*19cb0*/  LDL.LU.64 R208, [R1+0x508] ;  /* 0x0005080001d07983 */ /* 0x000f280000300a00 */
        /* <DEDUP_REMOVED lines=9> */
[----:B------:R-:W3:Y:S04]  /*19d50*/  LDL.LU.64 R234, [R1+0x558] ;  /* 0x0005580001ea7983 */ /* 0x000ee80000300a00 */
[----:B------:R-:W4:Y:S04]  /*19d60*/  LDL.LU.64 R236, [R1+0x560] ;  /* 0x0005600001ec7983 */ /* 0x000f280000300a00 */
[----:B------:R-:W4:Y:S04]  /*19d70*/  LDL.LU.64 R238, [R1+0x568] ;  /* 0x0005680001ee7983 */ /* 0x000f280000300a00 */
[----:B------:R-:W4:Y:S04]  /*19d80*/  LDL.LU.64 R246, [R1+0x570] ;  /* 0x0005700001f67983 */ /* 0x000f280000300a00 */
[----:B------:R-:W4:Y:S04]  /*19d90*/  LDL.LU.64 R6, [R1+0x580] ;  /* 0x0005800001067983 */ /* 0x000f280000300a00 */
[----:B------:R-:W4:Y:S04]  /*19da0*/  LDL.LU.64 R240, [R1+0x588] ;  /* 0x0005880001f07983 */ /* 0x000f280000300a00 */
[----:B------:R-:W4:Y:S01]  /*19db0*/  LDL.LU.64 R242, [R1+0x590] ;  /* 0x0005900001f27983 */ /* 0x000f220000300a00 */
[----:B------:R-:W-:-:S03]  /*19dc0*/  IMAD.WIDE R154, R2, 0x4, R206 ;  /* 0x00000004029a7825 */ /* 0x000fc600078e02ce */
[----:B------:R-:W4:Y:S01]  /*19dd0*/  LDL.LU.64 R12, [R1+0x5a0] ;  /* 0x0005a000010c7983 */ /* 0x000f220000300a00 */
[----:B--2---:R-:W-:-:S03]  /*19de0*/  IMAD.WIDE R206, R2, 0x4, R250 ;  /* 0x0000000402ce7825 */ /* 0x004fc600078e02fa */
[----:B------:R-:W2:Y:S04]  /*19df0*/  LDL.LU.64 R250, [R1+0x5a8] ;  /* 0x0005a80001fa7983 */ /* 0x000ea80000300a00 */
[----:B------:R-:W2:Y:S04]  /*19e00*/  LDL.LU.64 R244, [R1+0x5b8] ;  /* 0x0005b80001f47983 */ /* 0x000ea80000300a00 */
[----:B------:R-:W2:Y:S01]  /*19e10*/  LDL.LU.64 R4, [R1+0x5c0] ;  /* 0x0005c00001047983 */ /* 0x000ea20000300a00 */
[----:B---3--:R-:W-:-:S05]  /*19e20*/  IMAD.WIDE R8, R2, 0x4, R234 ;  /* 0x0000000402087825 */ /* 0x008fca00078e02ea */
[----:B------:R4:W-:Y:S02]  /*19e30*/  STL.64 [R1], R8 ;  /* 0x0000000801007387 */ /* 0x0009e40000100a00 */
[C---:B----4-:R-:W-:Y:S02]  /*19e40*/  IMAD.WIDE R8, R2.reuse, 0x4, R246 ;  /* 0x0000000402087825 */ /* 0x050fe400078e02f6 */
[----:B------:R-:W3:Y:S02]  /*19e50*/  LDL.LU.64 R246, [R1+0x5c8] ;  /* 0x0005c80001f67983 */ /* 0x000ee40000300a00 */
[C---:B------:R-:W-:Y:S02]  /*19e60*/  IMAD.WIDE R38, R2.reuse, 0x4, R6 ;  /* 0x0000000402267825 */ /* 0x040fe400078e0206 */
[----:B------:R1:W-:Y:S04]  /*19e70*/  STL.64 [R1+0x20], R8 ;  /* 0x0000200801007387 */ /* 0x0003e80000100a00 */
[----:B------:R-:W4:Y:S01]  /*19e80*/  LDL.LU.64 R6, [R1+0x5d8] ;  /* 0x0005d80001067983 */ /* 0x000f220000300a00 */
[----:B------:R-:W-:-:S04]  /*19e90*/  IMAD.WIDE R48, R2, 0x4, R236 ;  /* 0x0000000402307825 */ /* 0x000fc800078e02ec */
[C---:B------:R-:W-:Y:S01]  /*19ea0*/  IMAD.WIDE R50, R2.reuse, 0x4, R238 ;  /* 0x0000000402327825 */ /* 0x040fe200078e02ee */
[----:B------:R-:W-:Y:S03]  /*19eb0*/  STL.64 [R1+0x8], R48 ;  /* 0x0000083001007387 */ /* 0x000fe60000100a00 */
[C---:B------:R-:W-:Y:S01]  /*19ec0*/  IMAD.WIDE R40, R2.reuse, 0x4, R240 ;  /* 0x0000000402287825 */ /* 0x040fe200078e02f0 */
[----:B------:R-:W4:Y:S04]  /*19ed0*/  LDL.LU.64 R22, [R1+0x5e0] ;  /* 0x0005e00001167983 */ /* 0x000f280000300a00 */
[----:B------:R-:W4:Y:S04]  /*19ee0*/  LDL.LU.64 R20, [R1+0x5f0] ;  /* 0x0005f00001147983 */ /* 0x000f280000300a00 */
[----:B------:R-:W-:Y:S04]  /*19ef0*/  STL.64 [R1+0x10], R50 ;  /* 0x0000103201007387 */ /* 0x000fe80000100a00 */
[----:B------:R-:W-:Y:S01]  /*19f00*/  STL.64 [R1+0x28], R38 ;  /* 0x0000282601007387 */ /* 0x000fe20000100a00 */
[----:B------:R-:W-:-:S03]  /*19f10*/  IMAD.WIDE R42, R2, 0x4, R242 ;  /* 0x00000004022a7825 */ /* 0x000fc600078e02f2 */
[----:B------:R-:W4:Y:S04]  /*19f20*/  LDL.LU.64 R18, [R1+0x5f8] ;  /* 0x0005f80001127983 */ /* 0x000f280000300a00 */
[----:B------:R-:W4:Y:S04]  /*19f30*/  LDL.LU.64 R16, [R1+0x600] ;  /* 0x0006000001107983 */ /* 0x000f280000300a00 */
[----:B------:R-:W-:Y:S04]  /*19f40*/  STL.64 [R1+0x30], R40 ;  /* 0x0000302801007387 */ /* 0x000fe80000100a00 */
[----:B------:R-:W4:Y:S04]  /*19f50*/  LDL.LU.64 R14, [R1+0x610] ;  /* 0x00061000010e7983 */ /* 0x000f280000300a00 */
[----:B------:R-:W4:Y:S04]  /*19f60*/  LDL.LU.64 R10, [R1+0x618] ;  /* 0x00061800010a7983 */ /* 0x000f280000300a00 */
[----:B-1----:R-:W4:Y:S04]  /*19f70*/  LDL.LU.64 R8, [R1+0x628] ;  /* 0x0006280001087983 */ /* 0x002f280000300a00 */
[----:B------:R-:W4:Y:S01]  /*19f80*/  LDL.LU.64 R228, [R1+0x630] ;  /* 0x0006300001e47983 */ /* 0x000f220000300a00 */
[----:B------:R-:W-:-:S03]  /*19f90*/  IMAD.WIDE R12, R2, 0x4, R12 ;  /* 0x00000004020c7825 */ /* 0x000fc600078e020c */
[----:B------:R-:W4:Y:S04]  /*19fa0*/  LDL.LU.64 R230, [R1+0x638] ;  /* 0x0006380001e67983 */ /* 0x000f280000300a00 */
[----:B------:R-:W-:Y:S04]  /*19fb0*/  STL.64 [R1+0x40], R42 ;  /* 0x0000402a01007387 */ /* 0x000fe80000100a00 */
[----:B------:R-:W4:Y:S04]  /*19fc0*/  LDL.LU.64 R232, [R1+0x648] ;  /* 0x0006480001e87983 */ /* 0x000f280000300a00 */
[----:B------:R-:W4:Y:S04]  /*19fd0*/  LDL.LU.64 R234, [R1+0x650] ;  /* 0x0006500001ea7983 */ /* 0x000f280000300a00 */
[----:B------:R-:W4:Y:S04]  /*19fe0*/  LDL.LU.64 R236, [R1+0x660] ;  /* 0x0006600001ec7983 */ /* 0x000f280000300a00 */
[----:B------:R-:W4:Y:S04]  /*19ff0*/  LDL.LU.64 R238, [R1+0x668] ;  /* 0x0006680001ee7983 */ /* 0x000f280000300a00 */
[----:B------:R-:W4:Y:S01]  /*1a000*/  LDL.LU.64 R240, [R1+0x670] ;  /* 0x0006700001f07983 */ /* 0x000f220000300a00 */
[----:B--2---:R-:W-:-:S04]  /*1a010*/  IMAD.WIDE R250, R2, 0x4, R250 ;  /* 0x0000000402fa7825 */ /* 0x004fc800078e02fa */
[C---:B------:R-:W-:Y:S01]  /*1a020*/  IMAD.WIDE R32, R2.reuse, 0x4, R244 ;  /* 0x0000000402207825 */ /* 0x040fe200078e02f4 */
[----:B------:R-:W-:Y:S03]  /*1a030*/  STL.64 [R1+0x50], R250 ;  /* 0x000050fa01007387 */ /* 0x000fe60000100a00 */
[C---:B------:R-:W-:Y:S01]  /*1a040*/  IMAD.WIDE R34, R2.reuse, 0x4, R4 ;  /* 0x0000000402227825 */ /* 0x040fe200078e0204 */
[----:B------:R-:W-:Y:S04]  /*1a050*/  STL.64 [R1+0x48], R12 ;  /* 0x0000480c01007387 */ /* 0x000fe80000100a00 */
[----:B------:R-:W-:Y:S01]  /*1a060*/  STL.64 [R1+0x58], R32 ;  /* 0x0000582001007387 */ /* 0x000fe20000100a00 */
[----:B---3--:R-:W-:-:S03]  /*1a070*/  IMAD.WIDE R4, R2, 0x4, R246 ;  /* 0x0000000402047825 */ /* 0x008fc600078e02f6 */
[----:B------:R-:W2:Y:S04]  /*1a080*/  LDL.LU.64 R246, [R1+0x680] ;  /* 0x0006800001f67983 */ /* 0x000ea80000300a00 */
[----:B------:R-:W3:Y:S01]  /*1a090*/  LDL.LU.64 R242, [R1+0x688] ;  /* 0x0006880001f27983 */ /* 0x000ee20000300a00 */
[----:B----4-:R-:W-:-:S03]  /*1a0a0*/  IMAD.WIDE R30, R2, 0x4, R6 ;  /* 0x00000004021e7825 */ /* 0x010fc600078e0206 */
[----:B------:R-:W4:Y:S04]  /*1a0b0*/  LDL.LU.64 R244, [R1+0x698] ;  /* 0x0006980001f47983 */ /* 0x000f280000300a00 */
[----:B------:R-:W2:Y:S01]  /*1a0c0*/  LDL.LU.64 R6, [R1+0x690] ;  /* 0x0006900001067983 */ /* 0x000ea20000300a00 */
[----:B------:R-:W-:-:S03]  /*1a0d0*/  IMAD.WIDE R24, R2, 0x4, R22 ;  /* 0x0000000402187825 */ /* 0x000fc600078e0216 */
[----:B------:R-:W-:Y:S01]  /*1a0e0*/  STL.64 [R1+0x60], R34 ;  /* 0x0000602201007387 */ /* 0x000fe20000100a00 */
[----:B------:R-:W-:-:S03]  /*1a0f0*/  IMAD.WIDE R26, R2, 0x4, R20 ;  /* 0x00000004021a7825 */ /* 0x000fc600078e0214 */
[----:B------:R-:W-:Y:S04]  /*1a100*/  STL.64 [R1+0x78], R30 ;  /* 0x0000781e01007387 */ /* 0x000fe80000100a00 */
[----:B------:R-:W-:Y:S01]  /*1a110*/  STL.64 [R1+0x70], R4 ;  /* 0x0000700401007387 */ /* 0x000fe20000100a00 */
[----:B------:R-:W-:-:S03]  /*1a120*/  IMAD.WIDE R18, R2, 0x4, R18 ;  /* 0x0000000402127825 */ /* 0x000fc600078e0212 */
[----:B------:R-:W-:Y:S01]  /*1a130*/  STL.64 [R1+0x80], R24 ;  /* 0x0000801801007387 */ /* 0x000fe20000100a00 */
[----:B------:R-:W-:-:S03]  /*1a140*/  IMAD.WIDE R22, R2, 0x4, R16 ;  /* 0x0000000402167825 */ /* 0x000fc600078e0210 */
[----:B------:R1:W-:Y:S04]  /*1a150*/  STL.64 [R1+0xa0], R18 ;  /* 0x0000a01201007387 */ /* 0x0003e80000100a00 */
[----:B------:R-:W-:Y:S01]  /*1a160*/  STL.64 [R1+0x90], R26 ;  /* 0x0000901a01007387 */ /* 0x000fe20000100a00 */
[----:B------:R-:W-:-:S03]  /*1a170*/  IMAD.WIDE R16, R2, 0x4, R14 ;  /* 0x0000000402107825 */ /* 0x000fc600078e020e */
[----:B------:R-:W-:Y:S01]  /*1a180*/  STL.64 [R1+0xa8], R22 ;  /* 0x0000a81601007387 */ /* 0x000fe20000100a00 */
[----:B-1----:R-:W-:-:S04]  /*1a190*/  IMAD.WIDE R18, R2, 0x4, R10 ;  /* 0x0000000402127825 */ /* 0x002fc800078e020a */
[C---:B------:R-:W-:Y:S01]  /*1a1a0*/  IMAD.WIDE R8, R2.reuse, 0x4, R8 ;  /* 0x0000000402087825 */ /* 0x040fe200078e0208 */
[----:B------:R-:W-:Y:S03]  /*1a1b0*/  STL.64 [R1+0xb0], R16 ;  /* 0x0000b01001007387 */ /* 0x000fe60000100a00 */
[C---:B------:R-:W-:Y:S01]  /*1a1c0*/  IMAD.WIDE R14, R2.reuse, 0x4, R228 ;  /* 0x00000004020e7825 */ /* 0x040fe200078e02e4 */
[----:B------:R1:W-:Y:S03]  /*1a1d0*/  STL.64 [R1+0xc8], R8 ;  /* 0x0000c80801007387 */ /* 0x0003e60000100a00 */
[C---:B------:R-:W-:Y:S01]  /*1a1e0*/  IMAD.WIDE R228, R2.reuse, 0x4, R230 ;  /* 0x0000000402e47825 */ /* 0x040fe200078e02e6 */
[----:B------:R-:W-:Y:S04]  /*1a1f0*/  STL.64 [R1+0xc0], R18 ;  /* 0x0000c01201007387 */ /* 0x000fe80000100a00 */
[----:B------:R-:W-:Y:S01]  /*1a200*/  STL.64 [R1+0xd8], R14 ;  /* 0x0000d80e01007387 */ /* 0x000fe20000100a00 */
[----:B-1----:R-:W-:-:S04]  /*1a210*/  IMAD.WIDE R8, R2, 0x4, R232 ;  /* 0x0000000402087825 */ /* 0x002fc800078e02e8 */
[C---:B------:R-:W-:Y:S01]  /*1a220*/  IMAD.WIDE R10, R2.reuse, 0x4, R234 ;  /* 0x00000004020a7825 */ /* 0x040fe200078e02ea */
[----:B------:R-:W-:Y:S03]  /*1a230*/  STL.64 [R1+0xe0], R228 ;  /* 0x0000e0e401007387 */ /* 0x000fe60000100a00 */
[C---:B------:R-:W-:Y:S01]  /*1a240*/  IMAD.WIDE R230, R2.reuse, 0x4, R236 ;  /* 0x0000000402e67825 */ /* 0x040fe200078e02ec */
[----:B------:R1:W-:Y:S03]  /*1a250*/  STL.64 [R1+0xf8], R10 ;  /* 0x0000f80a01007387 */ /* 0x0003e60000100a00 */
[C---:B------:R-:W-:Y:S01]  /*1a260*/  IMAD.WIDE R236, R2.reuse, 0x4, R238 ;  /* 0x0000000402ec7825 */ /* 0x040fe200078e02ee */
[----:B------:R-:W-:Y:S03]  /*1a270*/  STL.64 [R1+0xf0], R8 ;  /* 0x0000f00801007387 */ /* 0x000fe60000100a00 */
[C---:B------:R-:W-:Y:S01]  /*1a280*/  IMAD.WIDE R234, R2.reuse, 0x4, R240 ;  /* 0x0000000402ea7825 */ /* 0x040fe200078e02f0 */
[----:B------:R-:W-:Y:S04]  /*1a290*/  STL.64 [R1+0x108], R230 ;  /* 0x000108e601007387 */ /* 0x000fe80000100a00 */
[----:B------:R-:W-:Y:S04]  /*1a2a0*/  STL.64 [R1+0x110], R236 ;  /* 0x000110ec01007387 */ /* 0x000fe80000100a00 */
[----:B------:R-:W-:Y:S01]  /*1a2b0*/  STL.64 [R1+0x120], R234 ;  /* 0x000120ea01007387 */ /* 0x000fe20000100a00 */
[----:B---3--:R-:W-:-:S04]  /*1a2c0*/  IMAD.WIDE R238, R2, 0x4, R242 ;  /* 0x0000000402ee7825 */ /* 0x008fc800078e02f2 */
[C---:B--2---:R-:W-:Y:S02]  /*1a2d0*/  IMAD.WIDE R242, R2.reuse, 0x4, R6 ;  /* 0x0000000402f27825 */ /* 0x044fe400078e0206 */
[----:B------:R-:W2:Y:S04]  /*1a2e0*/  LDL.LU.64 R6, [R1+0x6a8] ;  /* 0x0006a80001067983 */ /* 0x000ea80000300a00 */
        /* <DEDUP_REMOVED lines=24> */
[----:B-1----:R-:W3:Y:S04]  /*1a470*/  LDL.64 R10, [R1+0x118] ;  /* 0x00011800010a7983 */ /* 0x002ee80000100a00 */
[----:B------:R-:W3:Y:S04]  /*1a480*/  LDL.64 R232, [R1+0xb8] ;  /* 0x0000b80001e87983 */ /* 0x000ee80000100a00 */
[----:B------:R-:W3:Y:S01]  /*1a490*/  LDL.64 R240, [R1+0x38] ;  /* 0x0000380001f07983 */ /* 0x000ee20000100a00 */
[----:B------:R-:W-:-:S04]  /*1a4a0*/  IMAD.WIDE R246, R2, 0x4, R246 ;  /* 0x0000000402f67825 */ /* 0x000fc800078e02f6 */
[C---:B----4-:R-:W-:Y:S01]  /*1a4b0*/  IMAD.WIDE R244, R2.reuse, 0x4, R244 ;  /* 0x0000000402f47825 */ /* 0x050fe200078e02f4 */
[----:B------:R-:W-:Y:S04]  /*1a4c0*/  STL.64 [R1+0x130], R238 ;  /* 0x000130ee01007387 */ /* 0x000fe80000100a00 */
[----:B------:R-:W-:Y:S04]  /*1a4d0*/  STL.64 [R1+0x128], R246 ;  /* 0x000128f601007387 */ /* 0x000fe80000100a00 */
[----:B------:R-:W-:Y:S04]  /*1a4e0*/  STL.64 [R1+0x140], R244 ;  /* 0x000140f401007387 */ /* 0x000fe80000100a00 */
[----:B------:R-:W-:Y:S01]  /*1a4f0*/  STL.64 [R1+0x148], R242 ;  /* 0x000148f201007387 */ /* 0x000fe20000100a00 */
[----:B--2---:R-:W-:-:S03]  /*1a500*/  IMAD.WIDE R6, R2, 0x4, R6 ;  /* 0x0000000402067825 */ /* 0x004fc600078e0206 */
[----:B---3--:R-:W-:Y:S04]  /*1a510*/  LDGSTS.E [R249+0x20000], desc[UR4][R88.64], P5 ;  /* 0x2000000058f97fae */ /* 0x008fe8000a921844 */
[----:B------:R-:W-:Y:S04]  /*1a520*/  LDGSTS.E [R249+0x20400], desc[UR4][R86.64], P5 ;  /* 0x2040000056f97fae */ /* 0x000fe8000a921844 */
[----:B------:R-:W-:Y:S04]  /*1a530*/  LDGSTS.E [R249+0x20800], desc[UR4][R84.64], P5 ;  /* 0x2080000054f97fae */ /* 0x000fe8000a921844 */
[----:B------:R-:W2:Y:S04]  /*1a540*/  LDL.LU.64 R88, [R1+0x2190] ;  /* 0x0021900001587983 */ /* 0x000ea80000300a00 */
[----:B------:R-:W3:Y:S04]  /*1a550*/  LDL.LU.64 R86, [R1+0x2188] ;  /* 0x0021880001567983 */ /* 0x000ee80000300a00 */
[----:B------:R-:W-:Y:S04]  /*1a560*/  STL.64 [R1+0x158], R6 ;  /* 0x0001580601007387 */ /* 0x000fe80000100a00 */
[----:B------:R-:W4:Y:S04]  /*1a570*/  LDL.LU.64 R84, [R1+0x2180] ;  /* 0x0021800001547983 */ /* 0x000f280000300a00 */
[----:B------:R-:W-:Y:S04]  /*1a580*/  LDGSTS.E [R249+0x20c00], desc[UR4][R82.64], P5 ;  /* 0x20c0000052f97fae */ /* 0x000fe8000a921844 */
[----:B------:R-:W-:Y:S04]  /*1a590*/  LDGSTS.E [R249+0x21000], desc[UR4][R80.64], P5 ;  /* 0x2100000050f97fae */ /* 0x000fe8000a921844 */
[----:B------:R-:W-:Y:S04]  /*1a5a0*/  LDGSTS.E [R249+0x21400], desc[UR4][R78.64], P5 ;  /* 0x214000004ef97fae */ /* 0x000fe8000a921844 */
[----:B------:R-:W2:Y:S04]  /*1a5b0*/  LDL.LU.64 R82, [R1+0x2178] ;  /* 0x0021780001527983 */ /* 0x000ea80000300a00 */
[----:B------:R-:W2:Y:S04]  /*1a5c0*/  LDL.LU.64 R80, [R1+0x2170] ;  /* 0x0021700001507983 */ /* 0x000ea80000300a00 */
[----:B------:R-:W3:Y:S04]  /*1a5d0*/  LDL.LU.64 R78, [R1+0x2168] ;  /* 0x00216800014e7983 */ /* 0x000ee80000300a00 */
[----:B------:R-:W-:Y:S04]  /*1a5e0*/  LDGSTS.E [R249+0x21800], desc[UR4][R76.64], P5 ;  /* 0x218000004cf97fae */ /* 0x000fe8000a921844 */
[----:B------:R-:W-:Y:S04]  /*1a5f0*/  LDGSTS.E [R249+0x21c00], desc[UR4][R74.64], P5 ;  /* 0x21c000004af97fae */ /* 0x000fe8000a921844 */
[----:B------:R-:W-:Y:S04]  /*1a600*/  LDGSTS.E [R249+0x22000], desc[UR4][R72.64], P5 ;  /* 0x2200000048f97fae */ /* 0x000fe8000a921844 */
[----:B------:R-:W4:Y:S04]  /*1a610*/  LDL.LU.64 R76, [R1+0x2160] ;  /* 0x00216000014c7983 */ /* 0x000f280000300a00 */
[----:B------:R-:W2:Y:S04]  /*1a620*/  LDL.LU.64 R74, [R1+0x2158] ;  /* 0x00215800014a7983 */ /* 0x000ea80000300a00 */
[----:B------:R-:W2:Y:S04]  /*1a630*/  LDL.LU.64 R72, [R1+0x2150] ;  /* 0x0021500001487983 */ /* 0x000ea80000300a00 */
[----:B------:R-:W-:Y:S04]  /*1a640*/  LDGSTS.E [R249+0x22400], desc[UR4][R70.64], P5 ;  /* 0x2240000046f97fae */ /* 0x000fe8000a921844 */
[----:B------:R-:W-:Y:S04]  /*1a650*/  LDGSTS.E [R249+0x22800], desc[UR4][R68.64], P5 ;  /* 0x2280000044f97fae */ /* 0x000fe8000a921844 */
[----:B------:R-:W-:Y:S04]  /*1a660*/  LDGSTS.E [R249+0x22c00], desc[UR4][R66.64], P5 ;  /* 0x22c0000042f97fae */ /* 0x000fe8000a921844 */
[----:B------:R-:W3:Y:S04]  /*1a670*/  LDL.LU.64 R70, [R1+0x2148] ;  /* 0x0021480001467983 */ /* 0x000ee80000300a00 */
[----:B------:R-:W4:Y:S04]  /*1a680*/  LDL.LU.64 R68, [R1+0x2140] ;  /* 0x0021400001447983 */ /* 0x000f280000300a00 */
[----:B------:R-:W2:Y:S04]  /*1a690*/  LDL.LU.64 R66, [R1+0x2138] ;  /* 0x0021380001427983 */ /* 0x000ea80000300a00 */
        /* <DEDUP_REMOVED lines=29> */
[----:B------:R-:W3:Y:S01]  /*1a870*/  LDL.LU.64 R240, [R1+0x20c0] ;  /* 0x0020c00001f07983 */ /* 0x000ee20000300a00 */
[----:B------:R-:W-:-:S04]  /*1a880*/  IMAD.WIDE R132, R2, 0x4, R132 ;  /* 0x0000000402847825 */ /* 0x000fc800078e0284 */
[C---:B------:R-:W-:Y:S01]  /*1a890*/  IMAD.WIDE R140, R2.reuse, 0x4, R140 ;  /* 0x00000004028c7825 */ /* 0x040fe200078e028c */
[----:B---3--:R-:W-:Y:S04]  /*1a8a0*/  LDGSTS.E [R249+0x26c00], desc[UR4][R240.64], P5 ;  /* 0x26c00000f0f97fae */ /* 0x008fe8000a921844 */
[----:B------:R1:W-:Y:S04]  /*1a8b0*/  STL.64 [R1+0x1e18], R240 ;  /* 0x001e18f001007387 */ /* 0x0003e80000100a00 */
[----:B--2---:R-:W-:Y:S04]  /*1a8c0*/  LDGSTS.E [R249+0x27000], desc[UR4][R232.64], P5 ;  /* 0x27000000e8f97fae */ /* 0x004fe8000a921844 */
[----:B----4-:R-:W-:Y:S04]  /*1a8d0*/  LDGSTS.E [R249+0x27400], desc[UR4][R10.64], P5 ;  /* 0x274000000af97fae */ /* 0x010fe8000a921844 */
[----:B-1----:R-:W2:Y:S04]  /*1a8e0*/  LDL.64 R240, [R1+0x8a0] ;  /* 0x0008a00001f07983 */ /* 0x002ea80000100a00 */
[----:B------:R1:W-:Y:S04]  /*1a8f0*/  STL.64 [R1+0x1e20], R232 ;  /* 0x001e20e801007387 */ /* 0x0003e80000100a00 */
[----:B------:R-:W-:Y:S04]  /*1a900*/  LDGSTS.E [R249+0x27800], desc[UR4][R20.64], P5 ;  /* 0x2780000014f97fae */ /* 0x000fe8000a921844 */
[----:B------:R-:W-:Y:S04]  /*1a910*/  LDGSTS.E [R249+0x27c00], desc[UR4][R28.64], P5 ;  /* 0x27c000001cf97fae */ /* 0x000fe8000a921844 */
[----:B-1----:R-:W3:Y:S04]  /*1a920*/  LDL.64 R232, [R1+0x8c0] ;  /* 0x0008c00001e87983 */ /* 0x002ee80000100a00 */
[----:B------:R1:W-:Y:S04]  /*1a930*/  STL.64 [R1+0x1e28], R10 ;  /* 0x001e280a01007387 */ /* 0x0003e80000100a00 */
[----:B------:R-:W-:Y:S04]  /*1a940*/  LDGSTS.E [R249+0x30000], desc[UR4][R36.64], P5 ;  /* 0x3000000024f97fae */ /* 0x000fe8000a921844 */
[----:B------:R-:W-:Y:S04]  /*1a950*/  LDGSTS.E [R249+0x30400], desc[UR4][R44.64], P5 ;  /* 0x304000002cf97fae */ /* 0x000fe8000a921844 */
[----:B-1----:R-:W4:Y:S04]  /*1a960*/  LDL.64 R10, [R1] ;  /* 0x00000000010a7983 */ /* 0x002f280000100a00 */
[----:B------:R-:W-:Y:S04]  /*1a970*/  STL.64 [R1+0x1e30], R20 ;  /* 0x001e301401007387 */ /* 0x000fe80000100a00 */
[----:B------:R-:W-:Y:S04]  /*1a980*/  STL.64 [R1+0x1e38], R28 ;  /* 0x001e381c01007387 */ /* 0x000fe80000100a00 */
[----:B------:R-:W-:Y:S04]  /*1a990*/  STL.64 [R1+0x1e40], R36 ;  /* 0x001e402401007387 */ /* 0x000fe80000100a00 */
[----:B------:R-:W-:Y:S04]  /*1a9a0*/  STL.64 [R1+0x1e48], R44 ;  /* 0x001e482c01007387 */ /* 0x000fe80000100a00 */
[----:B------:R-:W-:Y:S04]  /*1a9b0*/  LDGSTS.E [R249+0x30800], desc[UR4][R52.64], P5 ;  /* 0x3080000034f97fae */ /* 0x000fe8000a921844 */
[----:B------:R-:W-:Y:S04]  /*1a9c0*/  STL.64 [R1+0x1e50], R52 ;  /* 0x001e503401007387 */ /* 0x000fe80000100a00 */
[----:B------:R-:W-:Y:S04]  /*1a9d0*/  LDGSTS.E [R249+0x30c00], desc[UR4][R60.64], P5 ;  /* 0x30c000003cf97fae */ /* 0x000fe8000a921844 */
[----:B------:R1:W-:Y:S04]  /*1a9e0*/  STL.64 [R1+0x1e58], R60 ;  /* 0x001e583c01007387 */ /* 0x0003e80000100a00 */
[----:B------:R-:W-:Y:S04]  /*1a9f0*/  LDGSTS.E [R249+0x31000], desc[UR4][R68.64], P5 ;  /* 0x3100000044f97fae */ /* 0x000fe8000a921844 */
[----:B------:R-:W-:Y:S04]  /*1aa00*/  LDGSTS.E [R249+0x31400], desc[UR4][R76.64], P5 ;  /* 0x314000004cf97fae */ /* 0x000fe8000a921844 */
[----:B-1----:R-:W2:Y:S04]  /*1aa10*/  LDL.LU.64 R60, [R1+0x7a0] ;  /* 0x0007a000013c7983 */ /* 0x002ea80000300a00 */
        /* <DEDUP_REMOVED lines=12> */
[----:B------:R-:W-:Y:S01]  /*1aae0*/  STL.64 [R1+0x1e90], R116 ;  /* 0x001e907401007387 */ /* 0x000fe20000100a00 */
[----:B------:R-:W-:-:S03]  /*1aaf0*/  IMAD.WIDE R188, R2, 0x4, R188 ;  /* 0x0000000402bc7825 */ /* 0x000fc600078e02bc */
        /* <DEDUP_REMOVED lines=20> */
[----:B-1----:R-:W3:Y:S04]  /*1ac40*/  LDL.64 R172, [R1+0x8e0] ;  /* 0x0008e00001ac7983 */ /* 0x002ee80000100a00 */
[----:B------:R-:W-:Y:S04]  /*1ac50*/  STL.64 [R1+0x1ed0], R180 ;  /* 0x001ed0b401007387 */ /* 0x000fe80000100a00 */
[----:B------:R1:W-:Y:S04]  /*1ac60*/  STL.64 [R1+0x1ed8], R188 ;  /* 0x001ed8bc01007387 */ /* 0x0003e80000100a00 */
[----:B------:R-:W-:Y:S04]  /*1ac70*/  LDGSTS.E [R249+0x35000], desc[UR4][R196.64], P5 ;  /* 0x35000000c4f97fae */ /* 0x000fe8000a921844 */
[----:B------:R-:W-:Y:S04]  /*1ac80*/  LDGSTS.E [R249+0x35400], desc[UR4][R204.64], P5 ;  /* 0x35400000ccf97fae */ /* 0x000fe8000a921844 */
[----:B-1----:R-:W2:Y:S04]  /*1ac90*/  LDL.64 R188, [R1+0x900] ;  /* 0x0009000001bc7983 */ /* 0x002ea80000100a00 */
[----:B------:R-:W-:Y:S04]  /*1aca0*/  STL.64 [R1+0x1ee0], R196 ;  /* 0x001ee0c401007387 */ /* 0x000fe80000100a00 */
[----:B------:R-:W-:Y:S04]  /*1acb0*/  LDGSTS.E [R249+0x35800], desc[UR4][R212.64], P5 ;  /* 0x35800000d4f97fae */ /* 0x000fe8000a921844 */
[----:B------:R-:W-:Y:S04]  /*1acc0*/  STL.64 [R1+0x1ee8], R204 ;  /* 0x001ee8cc01007387 */ /* 0x000fe80000100a00 */
[----:B------:R-:W-:Y:S04]  /*1acd0*/  LDGSTS.E [R249+0x35c00], desc[UR4][R220.64], P5 ;  /* 0x35c00000dcf97fae */ /* 0x000fe8000a921844 */
[----:B------:R-:W-:Y:S04]  /*1ace0*/  STL.64 [R1+0x1ef0], R212 ;  /* 0x001ef0d401007387 */ /* 0x000fe80000100a00 */
[----:B------:R-:W-:Y:S04]  /*1acf0*/  STL.64 [R1+0x1ef8], R220 ;  /* 0x001ef8dc01007387 */ /* 0x000fe80000100a00 */
[----:B----4-:R-:W-:Y:S04]  /*1ad00*/  LDGSTS.E [R249+0x36000], desc[UR4][R10.64], P5 ;  /* 0x360000000af97fae */ /* 0x010fe8000a921844 */
[----:B------:R-:W-:Y:S04]  /*1ad10*/  LDGSTS.E [R249+0x36400], desc[UR4][R38.64], P5 ;  /* 0x3640000026f97fae */ /* 0x000fe8000a921844 */
[----:B------:R-:W-:Y:S04]  /*1ad20*/  LDGSTS.E [R249+0x36800], desc[UR4][R250.64], P5 ;  /* 0x36800000faf97fae */ /* 0x000fe8000a921844 */
[----:B------:R-:W-:Y:S04]  /*1ad30*/  LDGSTS.E [R249+0x36c00], desc[UR4][R30.64], P5 ;  /* 0x36c000001ef97fae */ /* 0x000fe8000a921844 */
[----:B------:R-:W4:Y:S04]  /*1ad40*/  LDL.LU.64 R38, [R1+0x20b8] ;  /* 0x0020b80001267983 */ /* 0x000f280000300a00 */
        /* <DEDUP_REMOVED lines=13> */
[----:B------:R-:W4:Y:S04]  /*1ae20*/  LDL.LU.64 R180, [R1+0x678] ;  /* 0x0006780001b47983 */ /* 0x000f280000300a00 */
[----:B------:R-:W4:Y:S04]  /*1ae30*/  LDL.LU.64 R148, [R1+0x608] ;  /* 0x0006080001947983 */ /* 0x000f280000300a00 */
[----:B------:R-:W4:Y:S04]  /*1ae40*/  LDL.LU.64 R116, [R1+0x598] ;  /* 0x0005980001747983 */ /* 0x000f280000300a00 */
[----:B------:R-:W4:Y:S04]  /*1ae50*/  LDL.LU.64 R84, [R1+0x188] ;  /* 0x0001880001547983 */ /* 0x000f280000300a00 */
[----:B------:R-:W4:Y:S04]  /*1ae60*/  LDL.LU.64 R52, [R1+0x160] ;  /* 0x0001600001347983 */ /* 0x000f280000300a00 */
[----:B------:R-:W4:Y:S04]  /*1ae70*/  LDL.LU.64 R20, [R1+0x100] ;  /* 0x0001000001147983 */ /* 0x000f280000300a00 */
[----:B------:R-:W2:Y:S04]  /*1ae80*/  LDL.LU.64 R250, [R1+0x20b0] ;  /* 0x0020b00001fa7983 */ /* 0x000ea80000300a00 */
[----:B------:R-:W-:Y:S04]  /*1ae90*/  LDGSTS.E [R249+0x37000], desc[UR4][R22.64], P5 ;  /* 0x3700000016f97fae */ /* 0x000fe8000a921844 */
        /* <DEDUP_REMOVED lines=8> */
[----:B--2---:R-:W-:Y:S04]  /*1af20*/  LDGSTS.E [R250+0x20100], desc[UR4][R188.64], P5 ;  /* 0x20100000bcfa7fae */ /* 0x004fe8000a921844 */
[----:B---3--:R-:W-:Y:S04]  /*1af30*/  LDGSTS.E [R250+0x20500], desc[UR4][R172.64], P5 ;  /* 0x20500000acfa7fae */ /* 0x008fe8000a921844 */
[----:B------:R-:W-:Y:S04]  /*1af40*/  LDGSTS.E [R250+0x20900], desc[UR4][R232.64], P5 ;  /* 0x20900000e8fa7fae */ /* 0x000fe8000a921844 */
[----:B------:R-:W-:Y:S04]  /*1af50*/  LDGSTS.E [R250+0x20d00], desc[UR4][R240.64], P5 ;  /* 0x20d00000f0fa7fae */ /* 0x000fe8000a921844 */
[----:B----4-:R-:W-:Y:S04]  /*1af60*/  LDGSTS.E [R250+0x21100], desc[UR4][R164.64], P5 ;  /* 0x21100000a4fa7fae */ /* 0x010fe8000a921844 */
[----:B------:R-:W2:Y:S04]  /*1af70*/  LDL.64 R232, [R1+0x98] ;  /* 0x0000980001e87983 */ /* 0x000ea80000100a00 */
[----:B------:R-:W3:Y:S04]  /*1af80*/  LDL.64 R240, [R1+0x18] ;  /* 0x0000180001f07983 */ /* 0x000ee80000100a00 */
        /* <DEDUP_REMOVED lines=14> */
[----:B------:R1:W-:Y:S04]  /*1b070*/  STL.64 [R1+0x1f58], R60 ;  /* 0x001f583c01007387 */ /* 0x0003e80000100a00 */
[----:B------:R-:W-:Y:S04]  /*1b080*/  LDGSTS.E [R250+0x24d00], desc[UR4][R180.64], P5 ;  /* 0x24d00000b4fa7fae */ /* 0x000fe8000a921844 */
[----:B------:R-:W-:Y:S04]  /*1b090*/  STL.64 [R1+0x1f00], R92 ;  /* 0x001f005c01007387 */ /* 0x000fe80000100a00 */
[----:B------:R-:W-:Y:S04]  /*1b0a0*/  LDGSTS.E [R250+0x25100], desc[UR4][R148.64], P5 ;  /* 0x2510000094fa7fae */ /* 0x000fe8000a921844 */
[----:B------:R4:W-:Y:S04]  /*1b0b0*/  STL.64 [R1+0x1f08], R180 ;  /* 0x001f08b401007387 */ /* 0x0009e80000100a00 */
        /* <DEDUP_REMOVED lines=8> */
[----:B------:R-:W-:Y:S04]  /*1b140*/  STL.64 [R1+0x1f30], R20 ;  /* 0x001f301401007387 */ /* 0x000fe80000100a00 */
[----:B------:R-:W3:Y:S04]  /*1b150*/  LDL.64 R100, [R1+0x8f8] ;  /* 0x0008f80001647983 */ /* 0x000ee80000100a00 */
[----:B------:R-:W3:Y:S04]  /*1b160*/  LDL.64 R68, [R1+0x8d8] ;  /* 0x0008d80001447983 */ /* 0x000ee80000100a00 */
[----:B-1----:R-:W3:Y:S04]  /*1b170*/  LDL.LU.64 R60, [R1+0x858] ;  /* 0x00085800013c7983 */ /* 0x002ee80000300a00 */
[----:B----4-:R-:W4:Y:S04]  /*1b180*/  LDL.LU.64 R180, [R1+0x7d8] ;  /* 0x0007d80001b47983 */ /* 0x010f280000300a00 */
[----:B------:R-:W4:Y:S04]  /*1b190*/  LDL.LU.64 R212, [R1+0x7b8] ;  /* 0x0007b80001d47983 */ /* 0x000f280000300a00 */
[----:B------:R-:W-:Y:S04]  /*1b1a0*/  STL.64 [R1+0x1f38], R238 ;  /* 0x001f38ee01007387 */ /* 0x000fe80000100a00 */
[----:B------:R-:W-:Y:S04]  /*1b1b0*/  STL.64 [R1+0x1f40], R230 ;  /* 0x001f40e601007387 */ /* 0x000fe80000100a00 */
[----:B------:R-:W-:Y:S04]  /*1b1c0*/  STL.64 [R1+0x1f48], R14 ;  /* 0x001f480e01007387 */ /* 0x000fe80000100a00 */
[----:B------:R-:W-:Y:S04]  /*1b1d0*/  STL.64 [R1+0x1f50], R22 ;  /* 0x001f501601007387 */ /* 0x000fe80000100a00 */
[----:B------:R-:W-:Y:S01]  /*1b1e0*/  STL.64 [R1+0x1f60], R30 ;  /* 0x001f601e01007387 */ /* 0x000fe20000100a00 */
[----:B------:R-:W-:-:S03]  /*1b1f0*/  IMAD.WIDE R134, R2, 0x4, R134 ;  /* 0x0000000402867825 */ /* 0x000fc600078e0286 */
[----:B------:R1:W-:Y:S01]  /*1b200*/  STL.64 [R1+0x1f68], R38 ;  /* 0x001f682601007387 */ /* 0x0003e20000100a00 */
[----:B------:R-:W-:-:S04]  /*1b210*/  IMAD.WIDE R142, R2, 0x4, R142 ;  /* 0x00000004028e7825 */ /* 0x000fc800078e028e */
[----:B------:R-:W-:-:S04]  /*1b220*/  IMAD.WIDE R182, R2, 0x4, R182 ;  /* 0x0000000402b67825 */ /* 0x000fc800078e02b6 */
[----:B------:R-:W-:-:S04]  /*1b230*/  IMAD.WIDE R190, R2, 0x4, R190 ;  /* 0x0000000402be7825 */ /* 0x000fc800078e02be */
[----:B------:R-:W-:-:S04]  /*1b240*/  IMAD.WIDE R198, R2, 0x4, R198 ;  /* 0x0000000402c67825 */ /* 0x000fc800078e02c6 */
[----:B------:R-:W-:-:S04]  /*1b250*/  IMAD.WIDE R214, R2, 0x4, R214 ;  /* 0x0000000402d67825 */ /* 0x000fc800078e02d6 */
[C---:B------:R-:W-:Y:S01]  /*1b260*/  IMAD.WIDE R222, R2.reuse, 0x4, R222 ;  /* 0x0000000402de7825 */ /* 0x040fe200078e02de */
[----:B--2---:R-:W-:Y:S04]  /*1b270*/  LDGSTS.E [R250+0x26500], desc[UR4][R232.64], P5 ;  /* 0x26500000e8fa7fae */ /* 0x004fe8000a921844 */
[----:B---3--:R-:W-:Y:S04]  /*1b280*/  LDGSTS.E [R250+0x26900], desc[UR4][R240.64], P5 ;  /* 0x26900000f0fa7fae */ /* 0x008fe8000a921844 */
        /* <DEDUP_REMOVED lines=10> */
[----:B-1----:R-:W2:Y:S04]  /*1b330*/  LDL.LU.64 R38, [R1+0x878] ;  /* 0x0008780001267983 */ /* 0x002ea80000300a00 */
[----:B------:R-:W-:Y:S04]  /*1b340*/  LDGSTS.E [R250+0x31500], desc[UR4][R78.64], P5 ;  /* 0x315000004efa7fae */ /* 0x000fe8000a921844 */
[----:B------:R1:W-:Y:S04]  /*1b350*/  STL.64 [R1+0x1f70], R46 ;  /* 0x001f702e01007387 */ /* 0x0003e80000100a00 */
[----:B------:R-:W-:Y:S04]  /*1b360*/  LDGSTS.E [R250+0x31900], desc[UR4][R86.64], P5 ;  /* 0x3190000056fa7fae */ /* 0x000fe8000a921844 */
[----:B------:R-:W-:Y:S04]  /*1b370*/  LDGSTS.E [R250+0x31d00], desc[UR4][R94.64], P5 ;  /* 0x31d000005efa7fae */ /* 0x000fe8000a921844 */
[----:B-1----:R-:W3:Y:S04]  /*1b380*/  LDL.LU.64 R46, [R1+0x7f8] ;  /* 0x0007f800012e7983 */ /* 0x002ee80000300a00 */
[----:B------:R1:W-:Y:S04]  /*1b390*/  STL.64 [R1+0x1f78], R54 ;  /* 0x001f783601007387 */ /* 0x0003e80000100a00 */
[----:B------:R-:W-:Y:S04]  /*1b3a0*/  LDGSTS.E [R250+0x32100], desc[UR4][R102.64], P5 ;  /* 0x3210000066fa7fae */ /* 0x000fe8000a921844 */
[----:B------:R-:W-:Y:S04]  /*1b3b0*/  LDGSTS.E [R250+0x32500], desc[UR4][R110.64], P5 ;  /* 0x325000006efa7fae */ /* 0x000fe8000a921844 */
[----:B-1----:R-:W4:Y:S04]  /*1b3c0*/  LDL.LU.64 R54, [R1+0x818] ;  /* 0x0008180001367983 */ /* 0x002f280000300a00 */
[----:B------:R1:W-:Y:S04]  /*1b3d0*/  STL.64 [R1+0x1f80], R62 ;  /* 0x001f803e01007387 */ /* 0x0003e80000100a00 */
[----:B------:R-:W-:Y:S04]  /*1b3e0*/  LDGSTS.E [R250+0x32900], desc[UR4][R118.64], P5 ;  /* 0x3290000076fa7fae */ /* 0x000fe8000a921844 */
[----:B------:R-:W-:Y:S04]  /*1b3f0*/  LDGSTS.E [R250+0x32d00], desc[UR4][R126.64], P5 ;  /* 0x32d000007efa7fae */ /* 0x000fe8000a921844 */
[----:B-1----:R-:W3:Y:S04]  /*1b400*/  LDL.LU.64 R62, [R1+0x838] ;  /* 0x00083800013e7983 */ /* 0x002ee80000300a00 */
        /* <DEDUP_REMOVED lines=15> */
[----:B------:R-:W-:Y:S04]  /*1b500*/  LDGSTS.E [R250+0x34d00], desc[UR4][R190.64], P5 ;  /* 0x34d00000befa7fae */ /* 0x000fe8000a921844 */
[----:B------:R1:W-:Y:S04]  /*1b510*/  STL.64 [R1+0x1fc0], R126 ;  /* 0x001fc07e01007387 */ /* 0x0003e80000100a00 */
[----:B------:R-:W-:Y:S04]  /*1b520*/  LDGSTS.E [R250+0x35100], desc[UR4][R198.64], P5 ;  /* 0x35100000c6fa7fae */ /* 0x000fe8000a921844 */
[----:B------:R-:W-:Y:S04]  /*1b530*/  LDGSTS.E [R250+0x35500], desc[UR4][R206.64], P5 ;  /* 0x35500000cefa7fae */ /* 0x000fe8000a921844 */
[----:B-1----:R-:W4:Y:S04]  /*1b540*/  LDL.LU.64 R126, [R1+0x8b8] ;  /* 0x0008b800017e7983 */ /* 0x002f280000300a00 */
[----:B------:R-:W-:Y:S04]  /*1b550*/  STL.64 [R1+0x1fc8], R134 ;  /* 0x001fc88601007387 */ /* 0x000fe80000100a00 */
[----:B------:R-:W-:Y:S04]  /*1b560*/  LDGSTS.E [R250+0x35900], desc[UR4][R214.64], P5 ;  /* 0x35900000d6fa7fae */ /* 0x000fe8000a921844 */
[----:B------:R-:W-:Y:S04]  /*1b570*/  STL.64 [R1+0x1fd0], R142 ;  /* 0x001fd08e01007387 */ /* 0x000fe80000100a00 */
[----:B------:R-:W-:Y:S04]  /*1b580*/  LDGSTS.E [R250+0x35d00], desc[UR4][R222.64], P5 ;  /* 0x35d00000defa7fae */ /* 0x000fe8000a921844 */
[----:B------:R-:W-:Y:S04]  /*1b590*/  STL.64 [R1+0x1fd8], R150 ;  /* 0x001fd89601007387 */ /* 0x000fe80000100a00 */
[----:B------:R-:W-:Y:S04]  /*1b5a0*/  LDGSTS.E [R250+0x36100], desc[UR4][R48.64], P5 ;  /* 0x3610000030fa7fae */ /* 0x000fe8000a921844 */
[----:B------:R-:W-:Y:S04]  /*1b5b0*/  LDGSTS.E [R250+0x36500], desc[UR4][R40.64], P5 ;  /* 0x3650000028fa7fae */ /* 0x000fe8000a921844 */
[----:B------:R-:W-:Y:S04]  /*1b5c0*/  LDGSTS.E [R250+0x36900], desc[UR4][R32.64], P5 ;  /* 0x3690000020fa7fae */ /* 0x000fe8000a921844 */
[----:B------:R-:W3:Y:S04]  /*1b5d0*/  LDL.LU.64 R48, [R1+0x2080] ;  /* 0x0020800001307983 */ /* 0x000ee80000300a00 */
[----:B------:R-:W3:Y:S04]  /*1b5e0*/  LDL.64 R36, [R1+0x798] ;  /* 0x0007980001247983 */ /* 0x000ee80000100a00 */
[----:B------:R-:W3:Y:S04]  /*1b5f0*/  LDL.LU.64 R14, [R1+0x778] ;  /* 0x00077800010e7983 */ /* 0x000ee80000300a00 */
[----:B------:R-:W3:Y:S04]  /*1b600*/  LDL.LU.64 R52, [R1+0x758] ;  /* 0x0007580001347983 */ /* 0x000ee80000300a00 */
[----:B------:R-:W3:Y:S04]  /*1b610*/  LDL.LU.64 R148, [R1+0x738] ;  /* 0x0007380001947983 */ /* 0x000ee80000300a00 */
[----:B------:R-:W3:Y:S04]  /*1b620*/  LDL.LU.64 R124, [R1+0x718] ;  /* 0x00071800017c7983 */ /* 0x000ee80000300a00 */
[----:B------:R-:W3:Y:S04]  /*1b630*/  LDL.LU.64 R204, [R1+0x6f8] ;  /* 0x0006f80001cc7983 */ /* 0x000ee80000300a00 */
        /* <DEDUP_REMOVED lines=8> */
[----:B------:R-:W3:Y:S04]  /*1b6c0*/  LDL.LU.64 R10, [R1+0xe8] ;  /* 0x0000e800010a7983 */ /* 0x000ee80000300a00 */
[----:B------:R-:W3:Y:S04]  /*1b6d0*/  LDL.LU.64 R32, [R1+0x2070] ;  /* 0x0020700001207983 */ /* 0x000ee80000300a00 */
[----:B------:R-:W3:Y:S04]  /*1b6e0*/  LDL.64 R232, [R1+0x88] ;  /* 0x0000880001e87983 */ /* 0x000ee80000100a00 */
        /* <DEDUP_REMOVED lines=11> */
[----:B------:R-:W-:Y:S01]  /*1b7a0*/  LDGSTS.E [R251+0x20600], desc[UR4][R68.64], P5 ;  /* 0x2060000044fb7fae */ /* 0x000fe2000a921844 */
[----:B------:R-:W-:-:S03]  /*1b7b0*/  IMAD.WIDE R128, R2, 0x4, R128 ;  /* 0x0000000402807825 */ /* 0x000fc600078e0280 */
[----:B------:R-:W3:Y:S01]  /*1b7c0*/  LDL.64 R118, [R1+0x8f0] ;  /* 0x0008f00001767983 */ /* 0x000ee20000100a00 */
[----:B------:R-:W-:-:S03]  /*1b7d0*/  IMAD.WIDE R184, R2, 0x4, R184 ;  /* 0x0000000402b87825 */ /* 0x000fc600078e02b8 */
[----:B------:R-:W3:Y:S01]  /*1b7e0*/  LDL.LU.64 R238, [R1+0x8b0] ;  /* 0x0008b00001ee7983 */ /* 0x000ee20000300a00 */
        /* <DEDUP_REMOVED lines=9> */
[----:B------:R-:W3:Y:S04]  /*1b880*/  LDL.LU.64 R92, [R1+0x7d0] ;  /* 0x0007d000015c7983 */ /* 0x000ee80000300a00 */
[----:B----4-:R-:W-:Y:S04]  /*1b890*/  LDGSTS.E [R251+0x20a00], desc[UR4][R126.64], P5 ;  /* 0x20a000007efb7fae */ /* 0x010fe8000a921844 */
[----:B--2---:R-:W-:Y:S04]  /*1b8a0*/  LDGSTS.E [R251+0x20e00], desc[UR4][R110.64], P5 ;  /* 0x20e000006efb7fae */ /* 0x004fe8000a921844 */
[----:B------:R-:W-:Y:S04]  /*1b8b0*/  LDGSTS.E [R251+0x21200], desc[UR4][R38.64], P5 ;  /* 0x2120000026fb7fae */ /* 0x000fe8000a921844 */
[----:B------:R-:W-:Y:S04]  /*1b8c0*/  LDGSTS.E [R251+0x21600], desc[UR4][R60.64], P5 ;  /* 0x216000003cfb7fae */ /* 0x000fe8000a921844 */
        /* <DEDUP_REMOVED lines=53> */
[----:B------:R-:W2:Y:S04]  /*1bc20*/  LDL.LU.64 R50, [R1+0x2040] ;  /* 0x0020400001327983 */ /* 0x000ea80000300a00 */
[----:B------:R-:W3:Y:S04]  /*1bc30*/  LDL.LU.64 R42, [R1+0x2038] ;  /* 0x00203800012a7983 */ /* 0x000ee80000300a00 */
[----:B------:R-:W4:Y:S04]  /*1bc40*/  LDL.64 R94, [R1+0x850] ;  /* 0x00085000015e7983 */ /* 0x000f280000100a00 */
[----:B------:R-:W2:Y:S04]  /*1bc50*/  LDL.64 R78, [R1+0x830] ;  /* 0x00083000014e7983 */ /* 0x000ea80000100a00 */
[----:B------:R-:W3:Y:S04]  /*1bc60*/  LDL.64 R70, [R1+0x7b0] ;  /* 0x0007b00001467983 */ /* 0x000ee80000100a00 */
[----:B------:R-:W3:Y:S04]  /*1bc70*/  LDL.64 R30, [R1+0x790] ;  /* 0x00079000011e7983 */ /* 0x000ee80000100a00 */
        /* <DEDUP_REMOVED lines=19> */
[----:B------:R-:W3:Y:S04]  /*1bdb0*/  LDL.64 R116, [R1+0x68] ;  /* 0x0000680001747983 */ /* 0x000ee80000100a00 */
[----:B------:R-:W3:Y:S04]  /*1bdc0*/  LDL.LU.64 R8, [R1+0x2018] ;  /* 0x0020180001087983 */ /* 0x000ee80000300a00 */
[----:B------:R-:W-:Y:S04]  /*1bdd0*/  LDGSTS.E [R251+0x37a00], desc[UR4][R234.64], P5 ;  /* 0x37a00000eafb7fae */ /* 0x000fe8000a921844 */
[----:B------:R-:W-:Y:S04]  /*1bde0*/  LDGSTS.E [R251+0x37e00], desc[UR4][R242.64], P5 ;  /* 0x37e00000f2fb7fae */ /* 0x000fe8000a921844 */
[----:B------:R-:W-:Y:S04]  /*1bdf0*/  LDGSTS.E [R252+0x20300], desc[UR4][R118.64], P5 ;  /* 0x2030000076fc7fae */ /* 0x000fe8000a921844 */
[----:B------:R-:W3:Y:S04]  /*1be00*/  LDL.LU.64 R234, [R1+0x2010] ;  /* 0x0020100001ea7983 */ /* 0x000ee80000300a00 */
[----:B------:R-:W3:Y:S04]  /*1be10*/  LDL.LU.64 R242, [R1+0x2008] ;  /* 0x0020080001f27983 */ /* 0x000ee80000300a00 */
[----:B------:R1:W-:Y:S04]  /*1be20*/  STL.64 [R1+0x1dc0], R250 ;  /* 0x001dc0fa01007387 */ /* 0x0003e80000100a00 */
[----:B-1----:R-:W4:Y:S01]  /*1be30*/  LDL.LU.64 R250, [R1+0x8d0] ;  /* 0x0008d00001fa7983 */ /* 0x002f220000300a00 */
[----:B------:R-:W-:-:S04]  /*1be40*/  IMAD.WIDE R146, R2, 0x4, R146 ;  /* 0x0000000402927825 */ /* 0x000fc800078e0292 */
[C---:B------:R-:W-:Y:S01]  /*1be50*/  IMAD.WIDE R178, R2.reuse, 0x4, R178 ;  /* 0x0000000402b27825 */ /* 0x040fe200078e02b2 */
[----:B----4-:R-:W-:Y:S04]  /*1be60*/  LDGSTS.E [R252+0x20700], desc[UR4][R250.64], P5 ;  /* 0x20700000fafc7fae */ /* 0x010fe8000a921844 */
[----:B------:R-:W-:Y:S04]  /*1be70*/  LDGSTS.E [R252+0x20b00], desc[UR4][R238.64], P5 ;  /* 0x20b00000eefc7fae */ /* 0x000fe8000a921844 */
[----:B------:R-:W-:Y:S04]  /*1be80*/  LDGSTS.E [R252+0x20f00], desc[UR4][R102.64], P5 ;  /* 0x20f0000066fc7fae */ /* 0x000fe8000a921844 */
[----:B------:R-:W-:Y:S04]  /*1be90*/  LDGSTS.E [R252+0x21300], desc[UR4][R86.64], P5 ;  /* 0x2130000056fc7fae */ /* 0x000fe8000a921844 */
[----:B------:R-:W-:Y:S04]  /*1bea0*/  LDGSTS.E [R252+0x21700], desc[UR4][R94.64], P5 ;  /* 0x217000005efc7fae */ /* 0x000fe8000a921844 */
[----:B--2---:R-:W-:Y:S04]  /*1beb0*/  LDGSTS.E [R252+0x21b00], desc[UR4][R78.64], P5 ;  /* 0x21b000004efc7fae */ /* 0x004fe8000a921844 */
[----:B------:R-:W-:Y:S04]  /*1bec0*/  LDGSTS.E [R252+0x21f00], desc[UR4][R22.64], P5 ;  /* 0x21f0000016fc7fae */ /* 0x000fe8000a921844 */
[----:B------:R-:W2:Y:S04]  /*1bed0*/  LDL.64 R94, [R1+0x20] ;  /* 0x00002000015e7983 */ /* 0x000ea80000100a00 */
        /* <DEDUP_REMOVED lines=33> */
[----:B------:R-:W-:Y:S01]  /*1c0f0*/  LDGSTS.E [R252+0x32700], desc[UR4][R114.64], P5 ;  /* 0x3270000072fc7fae */ /* 0x000fe2000a921844 */
[----:B------:R-:W-:-:S03]  /*1c100*/  IMAD.WIDE R186, R2, 0x4, R186 ;  /* 0x0000000402ba7825 */ /* 0x000fc600078e02ba */
[----:B------:R-:W-:Y:S01]  /*1c110*/  LDGSTS.E [R252+0x32b00], desc[UR4][R122.64], P5 ;  /* 0x32b000007afc7fae */ /* 0x000fe2000a921844 */
[----:B------:R-:W-:-:S03]  /*1c120*/  IMAD.WIDE R194, R2, 0x4, R194 ;  /* 0x0000000402c27825 */ /* 0x000fc600078e02c2 */
[----:B------:R-:W3:Y:S04]  /*1c130*/  LDL.64 R70, [R1+0xa0] ;  /* 0x0000a00001467983 */ /* 0x000ee80000100a00 */
[----:B------:R-:W-:Y:S01]  /*1c140*/  LDGSTS.E [R252+0x32f00], desc[UR4][R130.64], P5 ;  /* 0x32f0000082fc7fae */ /* 0x000fe2000a921844 */
[----:B------:R-:W-:-:S03]  /*1c150*/  IMAD.WIDE R202, R2, 0x4, R202 ;  /* 0x0000000402ca7825 */ /* 0x000fc600078e02ca */
[----:B------:R-:W4:Y:S04]  /*1c160*/  LDL.64 R30, [R1+0xc8] ;  /* 0x0000c800011e7983 */ /* 0x000f280000100a00 */
[----:B------:R-:W-:Y:S01]  /*1c170*/  LDGSTS.E [R252+0x33300], desc[UR4][R138.64], P5 ;  /* 0x333000008afc7fae */ /* 0x000fe2000a921844 */
[----:B------:R-:W-:-:S03]  /*1c180*/  IMAD.WIDE R210, R2, 0x4, R210 ;  /* 0x0000000402d27825 */ /* 0x000fc600078e02d2 */
[----:B------:R-:W4:Y:S04]  /*1c190*/  LDL.64 R20, [R1+0xf8] ;  /* 0x0000f80001147983 */ /* 0x000f280000100a00 */
[----:B------:R-:W-:Y:S01]  /*1c1a0*/  LDGSTS.E [R252+0x33700], desc[UR4][R146.64], P5 ;  /* 0x3370000092fc7fae */ /* 0x000fe2000a921844 */
[----:B------:R-:W-:-:S03]  /*1c1b0*/  IMAD.WIDE R218, R2, 0x4, R218 ;  /* 0x0000000402da7825 */ /* 0x000fc600078e02da */
[----:B------:R-:W-:Y:S01]  /*1c1c0*/  LDGSTS.E [R252+0x33b00], desc[UR4][R154.64], P5 ;  /* 0x33b000009afc7fae */ /* 0x000fe2000a921844 */
[----:B------:R-:W-:-:S03]  /*1c1d0*/  IMAD.WIDE R226, R2, 0x4, R226 ;  /* 0x0000000402e27825 */ /* 0x000fc600078e02e2 */
        /* <DEDUP_REMOVED lines=11> */
[----:B------:R-:W4:Y:S04]  /*1c290*/  LDL.LU.64 R118, [R1+0xaf8] ;  /* 0x000af80001767983 */ /* 0x000f280000300a00 */
[----:B--2---:R-:W-:Y:S04]  /*1c2a0*/  LDGSTS.E [R252+0x36300], desc[UR4][R94.64], P5 ;  /* 0x363000005efc7fae */ /* 0x004fe8000a921844 */
[----:B------:R-:W-:Y:S04]  /*1c2b0*/  LDGSTS.E [R252+0x36700], desc[UR4][R12.64], P5 ;  /* 0x367000000cfc7fae */ /* 0x000fe8000a921844 */
[----:B------:R-:W-:Y:S04]  /*1c2c0*/  LDGSTS.E [R252+0x36b00], desc[UR4][R4.64], P5 ;  /* 0x36b0000004fc7fae */ /* 0x000fe8000a921844 */
[----:B------:R-:W2:Y:S04]  /*1c2d0*/  LDL.LU.64 R12, [R1+0x2000] ;  /* 0x00200000010c7983 */ /* 0x000ea80000300a00 */
[----:B------:R-:W2:Y:S04]  /*1c2e0*/  LDL.LU.64 R4, [R1+0x1ff8] ;  /* 0x001ff80001047983 */ /* 0x000ea80000300a00 */
[----:B------:R-:W2:Y:S04]  /*1c2f0*/  LDL.LU.64 R134, [R1+0xaf0] ;  /* 0x000af00001867983 */ /* 0x000ea80000300a00 */
[----:B------:R-:W2:Y:S04]  /*1c300*/  LDL.LU.64 R94, [R1+0xae0] ;  /* 0x000ae000015e7983 */ /* 0x000ea80000300a00 */
[----:B---3--:R-:W-:Y:S04]  /*1c310*/  LDGSTS.E [R252+0x36f00], desc[UR4][R70.64], P5 ;  /* 0x36f0000046fc7fae */ /* 0x008fe8000a921844 */
[----:B----4-:R-:W-:Y:S04]  /*1c320*/  LDGSTS.E [R252+0x37300], desc[UR4][R30.64], P5 ;  /* 0x373000001efc7fae */ /* 0x010fe8000a921844 */
[----:B------:R1:W-:Y:S04]  /*1c330*/  LDGSTS.E [R252+0x37700], desc[UR4][R20.64], P5 ;  /* 0x3770000014fc7fae */ /* 0x0003e8000a921844 */
[----:B------:R-:W-:Y:S04]  /*1c340*/  LDGSTS.E [R252+0x37b00], desc[UR4][R246.64], P5 ;  /* 0x37b00000f6fc7fae */ /* 0x000fe8000a921844 */
[----:B------:R-:W-:Y:S04]  /*1c350*/  LDGSTS.E [R252+0x37f00], desc[UR4][R6.64], P5 ;  /* 0x37f0000006fc7fae */ /* 0x000fe8000a921844 */
[----:B------:R-:W0:Y:S01]  /*1c360*/  LDGDEPBAR ;  /* 0x00000000000079af */ /* 0x000e220000000000 */
[----:B-1----:R-:W1:Y:S03]  /*1c370*/  LDC R21, c[0x0][0x230] ;  /* 0x00008c00ff157b82 */ /* 0x002e660000000800 */
[----:B------:R-:W3:Y:S04]  /*1c380*/  LDL.LU.64 R246, [R1+0x1ff0] ;  /* 0x001ff00001f67983 */ /* 0x000ee80000300a00 */
[----:B------:R-:W4:Y:S01]  /*1c390*/  LDL.LU.64 R6, [R1+0x1fe8] ;  /* 0x001fe80001067983 */ /* 0x000f220000300a00 */
[C---:B--2---:R-:W-:Y:S01]  /*1c3a0*/  IMAD.WIDE R30, R5.reuse, 0x4, R116 ;  /* 0x00000004051e7825 */ /* 0x044fe200078e0274 */
[----:B------:R-:W-:Y:S06]  /*1c3b0*/  BAR.SYNC.DEFER_BLOCKING 0x0 ;  /* 0x0000000000007b1d */ /* 0x000fec0000010000 */
[----:B------:R-:W2:Y:S01]  /*1c3c0*/  LDL.LU.64 R116, [R1+0xad8] ;  /* 0x000ad80001747983 */ /* 0x000ea20000300a00 */
[----:B------:R-:W-:-:S03]  /*1c3d0*/  IMAD.WIDE R142, R5, 0x4, R78 ;  /* 0x00000004058e7825 */ /* 0x000fc600078e024e */
[----:B------:R1:W-:Y:S04]  /*1c3e0*/  STL.64 [R1+0x168], R30 ;  /* 0x0001681e01007387 */ /* 0x0003e80000100a00 */
[----:B------:R-:W3:Y:S01]  /*1c3f0*/  LDL.LU.64 R70, [R1+0xad0] ;  /* 0x000ad00001467983 */ /* 0x000ee20000300a00 */
[----:B------:R-:W-:-:S03]  /*1c400*/  IMAD.WIDE R118, R5, 0x4, R118 ;  /* 0x0000000405767825 */ /* 0x000fc600078e0276 */
[----:B------:R-:W4:Y:S04]  /*1c410*/  LDL.LU.64 R78, [R1+0xac8] ;  /* 0x000ac800014e7983 */ /* 0x000f280000300a00 */
[----:B------:R-:W-:Y:S01]  /*1c420*/  @!PT LDS RZ, [RZ] ;  /* 0x00000000fffff984 */ /* 0x000fe20000000800 */
[----:B------:R-:W-:Y:S01]  /*1c430*/  @!PT LDS RZ, [RZ] ;  /* 0x00000000fffff984 */ /* 0x000fe20000000800 */
[----:B------:R-:W-:Y:S01]  /*1c440*/  @!PT LDS RZ, [RZ] ;  /* 0x00000000fffff984 */ /* 0x000fe20000000800 */
[----:B------:R1:W-:Y:S01]  /*1c450*/  LDGSTS.E [R0+0x10000], desc[UR4][R30.64], !P4 ;  /* 0x100000001e007fae */ /* 0x0003e2000e121844 */
[----:B------:R-:W-:-:S03]  /*1c460*/  IMAD.WIDE R150, R5, 0x4, R134 ;  /* 0x0000000405967825 */ /* 0x000fc600078e0286 */
[----:B------:R-:W-:Y:S04]  /*1c470*/  STL.64 [R1+0xb00], R142 ;  /* 0x000b008e01007387 */ /* 0x000fe80000100a00 */
[----:B------:R1:W-:Y:S04]  /*1c480*/  LDGSTS.E [R0+0x10004], desc[UR4][R142.64], !P3 ;  /* 0x100040008e007fae */ /* 0x0003e8000d921844 */
[----:B------:R1:W-:Y:S01]  /*1c490*/  STL.64 [R1+0xaf8], R118 ;  /* 0x000af87601007387 */ /* 0x0003e20000100a00 */
[----:B------:R-:W-:Y:S01]  /*1c4a0*/  IMAD.WIDE R94, R5, 0x4, R94 ;  /* 0x00000004055e7825 */ /* 0x000fe200078e025e */
[----:B------:R-:W-:Y:S01]  /*1c4b0*/  ISETP.GE.U32.AND P5, PT, R12, 0x7fffff1f, PT ;  /* 0x7fffff1f0c00780c */ /* 0x000fe20003fa6070 */
[----:B-1----:R-:W1:Y:S01]  /*1c4c0*/  LDC R31, c[0x0][0x230] ;  /* 0x00008c00ff1f7b82 */ /* 0x002e620000000800 */
[----:B------:R-:W-:Y:S04]  /*1c4d0*/  LDGSTS.E [R0+0x10008], desc[UR4][R118.64], !P1 ;  /* 0x1000800076007fae */ /* 0x000fe8000c921844 */
[----:B------:R2:W-:Y:S01]  /*1c4e0*/  LDGSTS.E [R0+0x1000c], desc[UR4][R150.64], !P2 ;  /* 0x1000c00096007fae */ /* 0x0005e2000d121844 */
[----:B------:R-:W-:-:S02]  /*1c4f0*/  VIADD R20, R21, 0xffffff5d ;  /* 0xffffff5d15147836 */ /* 0x000fc40000000000 */
[----:B------:R-:W1:Y:S01]  /*1c500*/  LDC R21, c[0x0][0x230] ;  /* 0x00008c00ff157b82 */ /* 0x000e620000000800 */
[----:B------:R-:W-:Y:S04]  /*1c510*/  LDGSTS.E [R0+0x14000], desc[UR4][R94.64], !P6 ;  /* 0x140000005e007fae */ /* 0x000fe8000f121844 */
[----:B------:R-:W4:Y:S03]  /*1c520*/  LDL.LU.64 R118, [R1+0xae8] ;  /* 0x000ae80001767983 */ /* 0x000f260000300a00 */
[----:B------:R-:W3:Y:S01]  /*1c530*/  LDC R12, c[0x0][0x230] ;  /* 0x00008c00ff0c7b82 */ /* 0x000ee20000000800 */
[----:B------:R-:W4:Y:S04]  /*1c540*/  LDL.LU.64 R134, [R1+0xac0] ;  /* 0x000ac00001867983 */ /* 0x000f280000300a00 */
[----:B------:R-:W-:Y:S01]  /*1c550*/  STL.64 [R1+0xaf0], R150 ;  /* 0x000af09601007387 */ /* 0x000fe20000100a00 */
[----:B------:R-:W-:-:S02]  /*1c560*/  VIADD R13, R13, 0xffffff79 ;  /* 0xffffff790d0d7836 */ /* 0x000fc40000000000 */
[----:B------:R-:W4:Y:S01]  /*1c570*/  LDC R30, c[0x0][0x230] ;  /* 0x00008c00ff1e7b82 */ /* 0x000f220000000800 */
[----:B------:R1:W-:Y:S04]  /*1c580*/  STL.64 [R1+0x190], R94 ;  /* 0x0001905e01007387 */ /* 0x0003e80000100a00 */
[----:B-1----:R-:W4:Y:S01]  /*1c590*/  LDL.LU.64 R94, [R1+0xab8] ;  /* 0x000ab800015e7983 */ /* 0x002f220000300a00 */
[----:B------:R-:W-:-:S05]  /*1c5a0*/  VIADD R21, R21, 0xffffff5c ;  /* 0xffffff5c15157836 */ /* 0x000fca0000000000 */
[----:B------:R-:W-:Y:S02]  /*1c5b0*/  ISETP.GE.U32.AND P3, PT, R21, 0x7fffff1d, PT ;  /* 0x7fffff1d1500780c */ /* 0x000fe40003f66070 */
[----:B------:R-:W1:Y:S01]  /*1c5c0*/  LDC R21, c[0x0][0x230] ;  /* 0x00008c00ff157b82 */ /* 0x000e620000000800 */
[----:B------:R-:W-:-:S07]  /*1c5d0*/  ISETP.GE.U32.AND P4, PT, R20, 0x7fffff1e, PT ;  /* 0x7fffff1e1400780c */ /* 0x000fce0003f86070 */
[----:B------:R-:W3:Y:S01]  /*1c5e0*/  LDC R20, c[0x0][0x230] ;  /* 0x00008c00ff147b82 */ /* 0x000ee20000000800 */
[----:B------:R-:W-:-:S07]  /*1c5f0*/  ISETP.GE.U32.AND P6, PT, R13, 0x7fffff3a, PT ;  /* 0x7fffff3a0d00780c */ /* 0x000fce0003fc6070 */
[----:B------:R-:W4:Y:S01]  /*1c600*/  LDC R13, c[0x0][0x230] ;  /* 0x00008c00ff0d7b82 */ /* 0x000f220000000800 */
[----:B-1----:R-:W-:Y:S02]  /*1c610*/  VIADD R142, R21, 0xffffff7a ;  /* 0xffffff7a158e7836 */ /* 0x002fe40000000000 */
[----:B--2---:R-:W-:-:S03]  /*1c620*/  IMAD.WIDE R150, R5, 0x4, R116 ;  /* 0x0000000405967825 */ /* 0x004fc600078e0274 */
[----:B------:R-:W-:Y:S01]  /*1c630*/  ISETP.GE.U32.AND P2, PT, R142, 0x7fffff3b, PT ;  /* 0x7fffff3b8e00780c */ /* 0x000fe20003f46070 */
[----:B------:R-:W2:Y:S01]  /*1c640*/  LDL.LU.64 R116, [R1+0xab0] ;  /* 0x000ab00001747983 */ /* 0x000ea20000300a00 */
[----:B---3--:R-:W-:-:S03]  /*1c650*/  IMAD.WIDE R70, R5, 0x4, R70 ;  /* 0x0000000405467825 */ /* 0x008fc600078e0246 */
[----:B------:R-:W-:Y:S01]  /*1c660*/  LDGSTS.E [R0+0x14004], desc[UR4][R150.64], !P5 ;  /* 0x1400400096007fae */ /* 0x000fe2000e921844 */
[----:B------:R-:W-:Y:S01]  /*1c670*/  IADD3 R31, R31, -0xa5, RZ ;  /* 0xffffff5b1f1f7810 */ /* 0x000fe20007ffe0ff */
[----:B------:R-:W1:Y:S01]  /*1c680*/  LDC R21, c[0x0][0x230] ;  /* 0x00008c00ff157b82 */ /* 0x000e620000000800 */
[----:B------:R-:W-:Y:S02]  /*1c690*/  VIADD R142, R12, 0xffffff78 ;  /* 0xffffff780c8e7836 */ /* 0x000fe40000000000 */
[----:B------:R-:W-:Y:S01]  /*1c6a0*/  VIADD R20, R20, 0xffffff7b ;  /* 0xffffff7b14147836 */ /* 0x000fe20000000000 */
[----:B------:R-:W-:Y:S02]  /*1c6b0*/  STL.64 [R1+0x1a0], R150 ;  /* 0x0001a09601007387 */ /* 0x000fe40000100a00 */
[----:B------:R-:W-:Y:S01]  /*1c6c0*/  ISETP.GE.U32.AND P5, PT, R142, 0x7fffff39, PT ;  /* 0x7fffff398e00780c */ /* 0x000fe20003fa6070 */
[C---:B----4-:R-:W-:Y:S01]  /*1c6d0*/  IMAD.WIDE R142, R5.reuse, 0x4, R78 ;  /* 0x00000004058e7825 */ /* 0x050fe200078e024e */
[----:B------:R-:W3:Y:S01]  /*1c6e0*/  LDC R12, c[0x0][0x230] ;  /* 0x00008c00ff0c7b82 */ /* 0x000ee20000000800 */
[----:B------:R-:W-:Y:S01]  /*1c6f0*/  ISETP.GE.U32.AND P1, PT, R20, 0x7fffff3c, PT ;  /* 0x7fffff3c1400780c */ /* 0x000fe20003f26070 */
[----:B------:R4:W-:Y:S04]  /*1c700*/  STL.64 [R1+0x1a8], R70 ;  /* 0x0001a84601007387 */ /* 0x0009e80000100a00 */
[----:B------:R-:W2:Y:S02]  /*1c710*/  LDL.LU.64 R78, [R1+0xaa0] ;  /* 0x000aa000014e7983 */ /* 0x000ea40000300a00 */
[----:B------:R-:W1:Y:S02]  /*1c720*/  LDC R20, c[0x0][0x230] ;  /* 0x00008c00ff147b82 */ /* 0x000e640000000800 */
[----:B------:R-:W-:Y:S04]  /*1c730*/  LDGSTS.E [R0+0x14008], desc[UR4][R70.64], !P4 ;  /* 0x1400800046007fae */ /* 0x000fe8000e121844 */
[----:B------:R4:W-:Y:S04]  /*1c740*/  STL.64 [R1+0x1b8], R142 ;  /* 0x0001b88e01007387 */ /* 0x0009e80000100a00 */
[----:B------:R4:W-:Y:S04]  /*1c750*/  LDGSTS.E [R0+0x1400c], desc[UR4][R142.64], !P3 ;  /* 0x1400c0008e007fae */ /* 0x0009e8000d921844 */
[----:B----4-:R-:W4:Y:S01]  /*1c760*/  LDL.LU.64 R70, [R1+0xa98] ;  /* 0x000a980001467983 */ /* 0x010f220000300a00 */
[----:B------:R-:W-:-:S04]  /*1c770*/  IMAD.WIDE R118, R5, 0x4, R118 ;  /* 0x0000000405767825 */ /* 0x000fc800078e0276 */
[C---:B------:R-:W-:Y:S01]  /*1c780*/  IMAD.WIDE R142, R5.reuse, 0x4, R134 ;  /* 0x00000004058e7825 */ /* 0x040fe200078e0286 */
[----:B------:R3:W-:Y:S04]  /*1c790*/  STL.64 [R1+0xac8], R118 ;  /* 0x000ac87601007387 */ /* 0x0007e80000100a00 */
[----:B------:R-:W4:Y:S04]  /*1c7a0*/  LDL.LU.64 R134, [R1+0xa90] ;  /* 0x000a900001867983 */ /* 0x000f280000300a00 */
[----:B------:R-:W-:Y:S04]  /*1c7b0*/  LDGSTS.E [R3+0x10000], desc[UR4][R118.64], !P1 ;  /* 0x1000000076037fae */ /* 0x000fe8000c921844 */
[----:B------:R1:W-:Y:S04]  /*1c7c0*/  STL.64 [R1+0xac0], R142 ;  /* 0x000ac08e01007387 */ /* 0x0003e80000100a00 */
[----:B------:R1:W-:Y:S04]  /*1c7d0*/  LDGSTS.E [R3+0x10004], desc[UR4][R142.64], !P2 ;  /* 0x100040008e037fae */ /* 0x0003e8000d121844 */
[----:B---3--:R-:W3:Y:S01]  /*1c7e0*/  LDL.LU.64 R118, [R1+0xa88] ;  /* 0x000a880001767983 */ /* 0x008ee20000300a00 */
[----:B-1----:R-:W-:-:S04]  /*1c7f0*/  IMAD.WIDE R142, R5, 0x4, R94 ;  /* 0x00000004058e7825 */ /* 0x002fc800078e025e */
[----:B------:R-:W-:Y:S01]  /*1c800*/  VIADD R94, R13, 0xffffff77 ;  /* 0xffffff770d5e7836 */ /* 0x000fe20000000000 */
[----:B------:R1:W-:Y:S01]  /*1c810*/  STL.64 [R1+0xab8], R142 ;  /* 0x000ab88e01007387 */ /* 0x0003e20000100a00 */
[----:B------:R-:W-:-:S03]  /*1c820*/  VIADD R95, R12, 0xffffff76 ;  /* 0xffffff760c5f7836 */ /* 0x000fc60000000000 */
[----:B------:R-:W3:Y:S01]  /*1c830*/  LDL.LU.64 R12, [R1+0xaa8] ;  /* 0x000aa800010c7983 */ /* 0x000ee20000300a00 */
[----:B------:R-:W-:Y:S01]  /*1c840*/  ISETP.GE.U32.AND P4, PT, R31, 0x7fffff1c, PT ;  /* 0x7fffff1c1f00780c */ /* 0x000fe20003f86070 */
[----:B------:R-:W-:Y:S01]  /*1c850*/  VIADD R20, R20, 0xffffff59 ;  /* 0xffffff5914147836 */ /* 0x000fe20000000000 */
[----:B------:R-:W1:Y:S01]  /*1c860*/  LDC R31, c[0x0][0x230] ;  /* 0x00008c00ff1f7b82 */ /* 0x000e620000000800 */
[----:B------:R-:W-:Y:S01]  /*1c870*/  VIADD R30, R30, 0xffffff5a ;  /* 0xffffff5a1e1e7836 */ /* 0x000fe20000000000 */
[----:B------:R1:W-:Y:S02]  /*1c880*/  LDGSTS.E [R3+0x10008], desc[UR4][R142.64], !P6 ;  /* 0x100080008e037fae */ /* 0x0003e4000f121844 */
[----:B------:R-:W-:-:S04]  /*1c890*/  ISETP.GE.U32.AND P1, PT, R20, 0x7fffff1a, PT ;  /* 0x7fffff1a1400780c */ /* 0x000fc80003f26070 */
[----:B------:R-:W3:Y:S01]  /*1c8a0*/  LDC R20, c[0x0][0x230] ;  /* 0x00008c00ff147b82 */ /* 0x000ee20000000800 */
[----:B------:R-:W-:-:S07]  /*1c8b0*/  ISETP.GE.U32.AND P3, PT, R30, 0x7fffff1b, PT ;  /* 0x7fffff1b1e00780c */ /* 0x000fce0003f66070 */
[----:B------:R-:W3:Y:S01]  /*1c8c0*/  LDC R30, c[0x0][0x230] ;  /* 0x00008c00ff1e7b82 */ /* 0x000ee20000000800 */
[----:B-1----:R-:W-:Y:S02]  /*1c8d0*/  VIADD R142, R31, 0xffffff75 ;  /* 0xffffff751f8e7836 */ /* 0x002fe40000000000 */
[----:B--2---:R-:W-:-:S04]  /*1c8e0*/  IMAD.WIDE R116, R5, 0x4, R116 ;  /* 0x0000000405747825 */ /* 0x004fc800078e0274 */
[C---:B------:R-:W-:Y:S01]  /*1c8f0*/  IMAD.WIDE R150, R5.reuse, 0x4, R78 ;  /* 0x0000000405967825 */ /* 0x040fe200078e024e */
[----:B------:R1:W-:Y:S03]  /*1c900*/  STL.64 [R1+0xab0], R116 ;  /* 0x000ab07401007387 */ /* 0x0003e60000100a00 */
[C---:B----4-:R-:W-:Y:S01]  /*1c910*/  IMAD.WIDE R70, R5.reuse, 0x4, R70 ;  /* 0x0000000405467825 */ /* 0x050fe200078e0246 */
[----:B------:R-:W-:Y:S03]  /*1c920*/  LDGSTS.E [R3+0x1000c], desc[UR4][R116.64], !P5 ;  /* 0x1000c00074037fae */ /* 0x000fe6000e921844 */
[C---:B---3--:R-:W-:Y:S01]  /*1c930*/  IMAD.WIDE R118, R5.reuse, 0x4, R118 ;  /* 0x0000000405767825 */ /* 0x048fe200078e0276 */
[----:B-1----:R-:W2:Y:S01]  /*1c940*/  LDL.LU.64 R116, [R1+0xa80] ;  /* 0x000a800001747983 */ /* 0x002ea20000300a00 */
[----:B------:R-:W-:Y:S01]  /*1c950*/  ISETP.GE.U32.AND P6, PT, R94, 0x7fffff38, PT ;  /* 0x7fffff385e00780c */ /* 0x000fe20003fc6070 */
[----:B------:R-:W1:Y:S02]  /*1c960*/  LDC R31, c[0x0][0x230] ;  /* 0x00008c00ff1f7b82 */ /* 0x000e640000000800 */
[----:B------:R-:W3:Y:S04]  /*1c970*/  LDL.LU.64 R78, [R1+0xa78] ;  /* 0x000a7800014e7983 */ /* 0x000ee80000300a00 */
[----:B------:R4:W-:Y:S02]  /*1c980*/  STL.64 [R1+0x200], R150 ;  /* 0x0002009601007387 */ /* 0x0009e40000100a00 */
[----:B------:R-:W1:Y:S02]  /*1c990*/  LDC R94, c[0x0][0x230] ;  /* 0x00008c00ff5e7b82 */ /* 0x000e640000000800 */
[----:B------:R4:W-:Y:S04]  /*1c9a0*/  LDGSTS.E [R3+0x14000], desc[UR4][R150.64], !P4 ;  /* 0x1400000096037fae */ /* 0x0009e8000e121844 */
[----:B------:R4:W-:Y:S04]  /*1c9b0*/  STL.64 [R1+0x208], R70 ;  /* 0x0002084601007387 */ /* 0x0009e80000100a00 */
[----:B------:R-:W-:Y:S01]  /*1c9c0*/  LDGSTS.E [R3+0x14004], desc[UR4][R70.64], !P3 ;  /* 0x1400400046037fae */ /* 0x000fe2000d921844 */
[----:B------:R-:W-:Y:S01]  /*1c9d0*/  ISETP.GE.U32.AND P4, PT, R142, 0x7fffff36, PT ;  /* 0x7fffff368e00780c */ /* 0x000fe20003f86070 */
[----:B----4-:R-:W-:-:S02]  /*1c9e0*/  IMAD.WIDE R150, R5, 0x4, R134 ;  /* 0x0000000405967825 */ /* 0x010fc400078e0286 */
[----:B------:R-:W4:Y:S02]  /*1c9f0*/  LDL.LU.64 R70, [R1+0xa70] ;  /* 0x000a700001467983 */ /* 0x000f240000300a00 */
[----:B------:R-:W-:Y:S01]  /*1ca00*/  VIADD R134, R20, 0xffffff57 ;  /* 0xffffff5714867836 */ /* 0x000fe20000000000 */
[----:B------:R-:W-:Y:S01]  /*1ca10*/  IADD3 R30, R30, -0x8c, RZ ;  /* 0xffffff741e1e7810 */ /* 0x000fe20007ffe0ff */
[----:B------:R-:W-:Y:S01]  /*1ca20*/  VIADD R21, R21, 0xffffff58 ;  /* 0xffffff5815157836 */ /* 0x000fe20000000000 */
[----:B------:R-:W4:Y:S01]  /*1ca30*/  LDL.LU.64 R142, [R1+0xa60] ;  /* 0x000a6000018e7983 */ /* 0x000f220000300a00 */
[----:B------:R-:W-:Y:S01]  /*1ca40*/  ISETP.GE.U32.AND P5, PT, R95, 0x7fffff37, PT ;  /* 0x7fffff375f00780c */ /* 0x000fe20003fa6070 */
[----:B-1----:R-:W-:Y:S02]  /*1ca50*/  VIADD R31, R31, 0xffffff73 ;  /* 0xffffff731f1f7836 */ /* 0x002fe40000000000 */
[----:B------:R1:W-:Y:S01]  /*1ca60*/  LDGSTS.E [R3+0x14008], desc[UR4][R150.64], !P1 ;  /* 0x1400800096037fae */ /* 0x0003e2000c921844 */
[----:B------:R-:W-:Y:S01]  /*1ca70*/  ISETP.GE.U32.AND P1, PT, R134, 0x7fffff18, PT ;  /* 0x7fffff188600780c */ /* 0x000fe20003f26070 */
[----:B------:R-:W4:Y:S02]  /*1ca80*/  LDC R95, c[0x0][0x230] ;  /* 0x00008c00ff5f7b82 */ /* 0x000f240000000800 */
[----:B------:R1:W-:Y:S04]  /*1ca90*/  STL.64 [R1+0x218], R150 ;  /* 0x0002189601007387 */ /* 0x0003e80000100a00 */
[----:B------:R1:W-:Y:S02]  /*1caa0*/  STL.64 [R1+0x228], R118 ;  /* 0x0002287601007387 */ /* 0x0003e40000100a00 */
[----:B------:R-:W4:Y:S02]  /*1cab0*/  LDC R20, c[0x0][0x230] ;  /* 0x00008c00ff147b82 */ /* 0x000f240000000800 */
[----:B------:R-:W4:Y:S01]  /*1cac0*/  LDL.LU.64 R134, [R1+0xa58] ;  /* 0x000a580001867983 */ /* 0x000f220000300a00 */
[----:B-1----:R-:W-:-:S03]  /*1cad0*/  IMAD.WIDE R150, R5, 0x4, R12 ;  /* 0x0000000405967825 */ /* 0x002fc600078e020c */
[----:B------:R-:W4:Y:S01]  /*1cae0*/  LDL.LU.64 R12, [R1+0xa50] ;  /* 0x000a5000010c7983 */ /* 0x000f220000300a00 */
[----:B------:R-:W-:Y:S02]  /*1caf0*/  ISETP.GE.U32.AND P2, PT, R21, 0x7fffff19, PT ;  /* 0x7fffff191500780c */ /* 0x000fe40003f46070 */
[----:B------:R-:W-:Y:S01]  /*1cb00*/  ISETP.GE.U32.AND P3, PT, R30, 0x7fffff35, PT ;  /* 0x7fffff351e00780c */ /* 0x000fe20003f66070 */
[----:B------:R-:W-:Y:S01]  /*1cb10*/  STL.64 [R1+0xa88], R150 ;  /* 0x000a889601007387 */ /* 0x000fe20000100a00 */
[----:B------:R-:W1:Y:S08]  /*1cb20*/  LDC R30, c[0x0][0x230] ;  /* 0x00008c00ff1e7b82 */ /* 0x000e700000000800 */
[----:B------:R-:W4:Y:S01]  /*1cb30*/  LDC R21, c[0x0][0x230] ;  /* 0x00008c00ff157b82 */ /* 0x000f220000000800 */
[----:B------:R1:W-:Y:S04]  /*1cb40*/  LDGSTS.E [R3+0x1400c], desc[UR4][R118.64], !P2 ;  /* 0x1400c00076037fae */ /* 0x0003e8000d121844 */
[----:B------:R-:W-:Y:S01]  /*1cb50*/  LDGSTS.E [R4+0x10000], desc[UR4][R150.64], !P6 ;  /* 0x1000000096047fae */ /* 0x000fe2000f121844 */
[----:B-1----:R-:W-:-:S02]  /*1cb60*/  VIADD R118, R94, 0xffffff55 ;  /* 0xffffff555e767836 */ /* 0x002fc40000000000 */
[----:B--2---:R-:W-:-:S04]  /*1cb70*/  IMAD.WIDE R116, R5, 0x4, R116 ;  /* 0x0000000405747825 */ /* 0x004fc800078e0274 */
[----:B---3--:R-:W-:Y:S01]  /*1cb80*/  IMAD.WIDE R78, R5, 0x4, R78 ;  /* 0x00000004054e7825 */ /* 0x008fe200078e024e */
[----:B------:R1:W-:Y:S01]  /*1cb90*/  STL.64 [R1+0xa80], R116 ;  /* 0x000a807401007387 */ /* 0x0003e20000100a00 */
[----:B------:R-:W-:Y:S01]  /*1cba0*/  ISETP.GE.U32.AND P6, PT, R118, 0x7fffff16, PT ;  /* 0x7fffff167600780c */ /* 0x000fe20003fc6070 */
[----:B------:R-:W2:Y:S02]  /*1cbb0*/  LDC R94, c[0x0][0x230] ;  /* 0x00008c00ff5e7b82 */ /* 0x000ea40000000800 */
[----:B------:R-:W-:Y:S01]  /*1cbc0*/  LDGSTS.E [R4+0x10004], desc[UR4][R116.64], !P5 ;  /* 0x1000400074047fae */ /* 0x000fe2000e921844 */
[----:B------:R-:W-:-:S03]  /*1cbd0*/  VIADD R30, R30, 0xffffff72 ;  /* 0xffffff721e1e7836 */ /* 0x000fc60000000000 */
[----:B------:R3:W-:Y:S04]  /*1cbe0*/  LDGSTS.E [R4+0x10008], desc[UR4][R78.64], !P4 ;  /* 0x100080004e047fae */ /* 0x0007e8000e121844 */
[----:B-1----:R-:W2:Y:S04]  /*1cbf0*/  LDL.LU.64 R116, [R1+0xa48] ;  /* 0x000a480001747983 */ /* 0x002ea80000300a00 */
[----:B------:R3:W-:Y:S04]  /*1cc00*/  STL.64 [R1+0xa78], R78 ;  /* 0x000a784e01007387 */ /* 0x0007e80000100a00 */
[----:B------:R-:W2:Y:S01]  /*1cc10*/  LDL.LU.64 R118, [R1+0xa68] ;  /* 0x000a680001767983 */ /* 0x000ea20000300a00 */
[----:B----4-:R-:W-:-:S04]  /*1cc20*/  IMAD.WIDE R70, R5, 0x4, R70 ;  /* 0x0000000405467825 */ /* 0x010fc800078e0246 */
[----:B------:R-:W-:Y:S01]  /*1cc30*/  IMAD.WIDE R142, R5, 0x4, R142 ;  /* 0x00000004058e7825 */ /* 0x000fe200078e028e */
[----:B------:R1:W-:Y:S01]  /*1cc40*/  STL.64 [R1+0xa70], R70 ;  /* 0x000a704601007387 */ /* 0x0003e20000100a00 */
[----:B------:R-:W-:Y:S01]  /*1cc50*/  ISETP.GE.U32.AND P4, PT, R31, 0x7fffff34, PT ;  /* 0x7fffff341f00780c */ /* 0x000fe20003f86070 */
[----:B---3--:R-:W3:Y:S02]  /*1cc60*/  LDC R79, c[0x0][0x230] ;  /* 0x00008c00ff4f7b82 */ /* 0x008ee40000000800 */
[----:B------:R-:W-:Y:S01]  /*1cc70*/  LDGSTS.E [R4+0x1000c], desc[UR4][R70.64], !P3 ;  /* 0x1000c00046047fae */ /* 0x000fe2000d921844 */
[----:B------:R-:W-:-:S03]  /*1cc80*/  ISETP.GE.U32.AND P3, PT, R30, 0x7fffff33, PT ;  /* 0x7fffff331e00780c */ /* 0x000fc60003f66070 */
[----:B------:R4:W-:Y:S01]  /*1cc90*/  LDGSTS.E [R4+0x14000], desc[UR4][R142.64], !P1 ;  /* 0x140000008e047fae */ /* 0x0009e2000c921844 */
[----:B------:R-:W-:Y:S01]  /*1cca0*/  VIADD R21, R21, 0xffffff56 ;  /* 0xffffff5615157836 */ /* 0x000fe20000000000 */
[----:B------:R-:W2:Y:S02]  /*1ccb0*/  LDC R78, c[0x0][0x230] ;  /* 0x00008c00ff4e7b82 */ /* 0x000ea40000000800 */
[----:B-1----:R-:W2:Y:S04]  /*1ccc0*/  LDL.LU.64 R70, [R1+0xa40] ;  /* 0x000a400001467983 */ /* 0x002ea80000300a00 */
[----:B------:R4:W-:Y:S04]  /*1ccd0*/  STL.64 [R1+0x268], R142 ;  /* 0x0002688e01007387 */ /* 0x0009e80000100a00 */
[----:B------:R-:W2:Y:S01]  /*1cce0*/  LDL.LU.64 R30, [R1+0xa38] ;  /* 0x000a3800011e7983 */ /* 0x000ea20000300a00 */
[----:B----4-:R-:W-:-:S04]  /*1ccf0*/  IMAD.WIDE R142, R5, 0x4, R134 ;  /* 0x00000004058e7825 */ /* 0x010fc800078e0286 */
[----:B------:R-:W-:Y:S01]  /*1cd00*/  IMAD.WIDE R134, R5, 0x4, R12 ;  /* 0x0000000405867825 */ /* 0x000fe200078e020c */
[----:B------:R1:W-:Y:S04]  /*1cd10*/  STL.64 [R1+0x278], R142 ;  /* 0x0002788e01007387 */ /* 0x0003e80000100a00 */
[----:B------:R-:W4:Y:S01]  /*1cd20*/  LDL.LU.64 R12, [R1+0xa30] ;  /* 0x000a3000010c7983 */ /* 0x000f220000300a00 */
[----:B------:R-:W-:Y:S01]  /*1cd30*/  ISETP.GE.U32.AND P2, PT, R21, 0x7fffff17, PT ;  /* 0x7fffff171500780c */ /* 0x000fe20003f46070 */
[----:B------:R-:W-:Y:S01]  /*1cd40*/  VIADD R95, R95, 0xffffff54 ;  /* 0xffffff545f5f7836 */ /* 0x000fe20000000000 */
[----:B------:R-:W-:Y:S01]  /*1cd50*/  IADD3 R20, R20, -0x8f, RZ ;  /* 0xffffff7114147810 */ /* 0x000fe20007ffe0ff */
[----:B------:R1:W-:Y:S01]  /*1cd60*/  STL.64 [R1+0x280], R134 ;  /* 0x0002808601007387 */ /* 0x0003e20000100a00 */
[----:B---3--:R-:W-:Y:S01]  /*1cd70*/  VIADD R79, R79, 0xffffff51 ;  /* 0xffffff514f4f7836 */ /* 0x008fe20000000000 */
[----:B------:R-:W3:Y:S01]  /*1cd80*/  LDC R21, c[0x0][0x230] ;  /* 0x00008c00ff157b82 */ /* 0x000ee20000000800 */
[----:B------:R-:W-:-:S07]  /*1cd90*/  ISETP.GE.U32.AND P5, PT, R95, 0x7fffff15, PT ;  /* 0x7fffff155f00780c */ /* 0x000fce0003fa6070 */
[----:B------:R-:W-:Y:S01]  /*1cda0*/  LDGSTS.E [R4+0x14004], desc[UR4][R142.64], !P2 ;  /* 0x140040008e047fae */ /* 0x000fe2000d121844 */
[----:B------:R-:W-:Y:S01]  /*1cdb0*/  ISETP.GE.U32.AND P1, PT, R20, 0x7fffff32, PT ;  /* 0x7fffff321400780c */ /* 0x000fe20003f26070 */
[----:B--2---:R-:W-:Y:S01]  /*1cdc0*/  VIADD R78, R78, 0xffffff50 ;  /* 0xffffff504e4e7836 */ /* 0x004fe20000000000 */
[----:B------:R-:W2:Y:S01]  /*1cdd0*/  LDC R95, c[0x0][0x230] ;  /* 0x00008c00ff5f7b82 */ /* 0x000ea20000000800 */
[----:B------:R3:W-:Y:S01]  /*1cde0*/  LDGSTS.E [R4+0x14008], desc[UR4][R134.64], !P6 ;  /* 0x1400800086047fae */ /* 0x0007e2000f121844 */
[----:B------:R-:W-:-:S03]  /*1cdf0*/  VIADD R94, R94, 0xffffff53 ;  /* 0xffffff535e5e7836 */ /* 0x000fc60000000000 */
[----:B-1----:R-:W2:Y:S01]  /*1ce00*/  LDL.LU.64 R142, [R1+0xa28] ;  /* 0x000a2800018e7983 */ /* 0x002ea20000300a00 */
[C---:B------:R-:W-:Y:S02]  /*1ce10*/  IMAD.WIDE R150, R5.reuse, 0x4, R116 ;  /* 0x0000000405967825 */ /* 0x040fe400078e0274 */
[----:B------:R-:W1:Y:S01]  /*1ce20*/  LDC R20, c[0x0][0x230] ;  /* 0x00008c00ff147b82 */ /* 0x000e620000000800 */
[----:B------:R-:W2:Y:S01]  /*1ce30*/  LDL.LU.64 R116, [R1+0xa20] ;  /* 0x000a200001747983 */ /* 0x000ea20000300a00 */
[----:B------:R-:W-:-:S03]  /*1ce40*/  IMAD.WIDE R118, R5, 0x4, R118 ;  /* 0x0000000405767825 */ /* 0x000fc600078e0276 */
[----:B------:R1:W-:Y:S03]  /*1ce50*/  STL.64 [R1+0x290], R150 ;  /* 0x0002909601007387 */ /* 0x0003e60000100a00 */
[----:B---3--:R-:W3:Y:S01]  /*1ce60*/  LDC R135, c[0x0][0x230] ;  /* 0x00008c00ff877b82 */ /* 0x008ee20000000800 */
[----:B------:R1:W-:Y:S04]  /*1ce70*/  LDGSTS.E [R4+0x1400c], desc[UR4][R150.64], !P5 ;  /* 0x1400c00096047fae */ /* 0x0003e8000e921844 */
[----:B------:R1:W-:Y:S01]  /*1ce80*/  STL.64 [R1+0xa48], R118 ;  /* 0x000a487601007387 */ /* 0x0003e20000100a00 */
[----:B------:R-:W-:-:S03]  /*1ce90*/  IMAD.WIDE R30, R5, 0x4, R30 ;  /* 0x00000004051e7825 */ /* 0x000fc600078e021e */
[----:B------:R-:W-:Y:S01]  /*1cea0*/  LDGSTS.E [R7+0x10000], desc[UR4][R118.64], !P4 ;  /* 0x1000000076077fae */ /* 0x000fe2000e121844 */
[----:B------:R-:W3:Y:S01]  /*1ceb0*/  LDC R134, c[0x0][0x230] ;  /* 0x00008c00ff867b82 */ /* 0x000ee20000000800 */
[----:B-1----:R-:W-:Y:S02]  /*1cec0*/  IMAD.WIDE R150, R5, 0x4, R70 ;  /* 0x0000000405967825 */ /* 0x002fe400078e0246 */
[----:B------:R-:W3:Y:S04]  /*1ced0*/  LDL.LU.64 R118, [R1+0xa18] ;  /* 0x000a180001767983 */ /* 0x000ee80000300a00 */
[----:B------:R-:W3:Y:S01]  /*1cee0*/  LDL.LU.64 R70, [R1+0xa10] ;  /* 0x000a100001467983 */ /* 0x000ee20000300a00 */
[----:B------:R-:W-:Y:S01]  /*1cef0*/  ISETP.GE.U32.AND P4, PT, R79, 0x7fffff12, PT ;  /* 0x7fffff124f00780c */ /* 0x000fe20003f86070 */
[----:B----4-:R-:W-:-:S02]  /*1cf00*/  IMAD.WIDE R12, R5, 0x4, R12 ;  /* 0x00000004050c7825 */ /* 0x010fc400078e020c */
[----:B------:R-:W-:Y:S04]  /*1cf10*/  STL.64 [R1+0xa40], R150 ;  /* 0x000a409601007387 */ /* 0x000fe80000100a00 */
[----:B------:R1:W-:Y:S01]  /*1cf20*/  LDGSTS.E [R7+0x10004], desc[UR4][R150.64], !P3 ;  /* 0x1000400096077fae */ /* 0x0003e2000d921844 */
[----:B------:R-:W-:-:S03]  /*1cf30*/  ISETP.GE.U32.AND P3, PT, R78, 0x7fffff11, PT ;  /* 0x7fffff114e00780c */ /* 0x000fc60003f66070 */
[----:B------:R4:W-:Y:S04]  /*1cf40*/  STL.64 [R1+0xa38], R30 ;  /* 0x000a381e01007387 */ /* 0x0009e80000100a00 */
[----:B------:R-:W3:Y:S04]  /*1cf50*/  LDL.LU.64 R78, [R1+0xa08] ;  /* 0x000a0800014e7983 */ /* 0x000ee80000300a00 */
[----:B------:R-:W-:Y:S04]  /*1cf60*/  LDGSTS.E [R7+0x10008], desc[UR4][R30.64], !P1 ;  /* 0x100080001e077fae */ /* 0x000fe8000c921844 */
[----:B------:R1:W-:Y:S04]  /*1cf70*/  STL.64 [R1+0xa30], R12 ;  /* 0x000a300c01007387 */ /* 0x0003e80000100a00 */
[----:B----4-:R-:W4:Y:S01]  /*1cf80*/  LDL.LU.64 R30, [R1+0xa00] ;  /* 0x000a0000011e7983 */ /* 0x010f220000300a00 */
[----:B------:R-:W-:-:S02]  /*1cf90*/  VIADD R21, R21, 0xffffff70 ;  /* 0xffffff7015157836 */ /* 0x000fc40000000000 */
[----:B--2---:R-:W-:-:S03]  /*1cfa0*/  VIADD R95, R95, 0xffffff52 ;  /* 0xffffff525f5f7836 */ /* 0x004fc60000000000 */
[----:B------:R-:W-:Y:S02]  /*1cfb0*/  ISETP.GE.U32.AND P2, PT, R21, 0x7fffff31, PT ;  /* 0x7fffff311500780c */ /* 0x000fe40003f46070 */
[----:B------:R-:W2:Y:S01]  /*1cfc0*/  LDC R21, c[0x0][0x230] ;  /* 0x00008c00ff157b82 */ /* 0x000ea20000000800 */
[----:B------:R-:W-:Y:S02]  /*1cfd0*/  ISETP.GE.U32.AND P6, PT, R94, 0x7fffff14, PT ;  /* 0x7fffff145e00780c */ /* 0x000fe40003fc6070 */
[----:B------:R-:W-:Y:S01]  /*1cfe0*/  ISETP.GE.U32.AND P5, PT, R95, 0x7fffff13, PT ;  /* 0x7fffff135f00780c */ /* 0x000fe20003fa6070 */
[----:B------:R-:W-:-:S04]  /*1cff0*/  IMAD.WIDE R142, R5, 0x4, R142 ;  /* 0x00000004058e7825 */ /* 0x000fc800078e028e */
[----:B------:R-:W4:Y:S03]  /*1d000*/  LDC R94, c[0x0][0x230] ;  /* 0x00008c00ff5e7b82 */ /* 0x000f260000000800 */
[----:B------:R-:W-:Y:S04]  /*1d010*/  LDGSTS.E [R7+0x1000c], desc[UR4][R12.64], !P2 ;  /* 0x1000c0000c077fae */ /* 0x000fe8000d121844 */
[----:B------:R-:W-:Y:S01]  /*1d020*/  LDGSTS.E [R7+0x14000], desc[UR4][R142.64], !P6 ;  /* 0x140000008e077fae */ /* 0x000fe2000f121844 */
[----:B------:R-:W4:Y:S03]  /*1d030*/  LDC R95, c[0x0][0x230] ;  /* 0x00008c00ff5f7b82 */ /* 0x000f260000000800 */
[----:B-1----:R-:W4:Y:S04]  /*1d040*/  LDL.LU.64 R12, [R1+0x1fe0] ;  /* 0x001fe000010c7983 */ /* 0x002f280000300a00 */
[----:B------:R1:W-:Y:S01]  /*1d050*/  STL.64 [R1+0xa28], R142 ;  /* 0x000a288e01007387 */ /* 0x0003e20000100a00 */
[----:B--2---:R-:W-:Y:S01]  /*1d060*/  IADD3 R150, R21, -0x92, RZ ;  /* 0xffffff6e15967810 */ /* 0x004fe20007ffe0ff */
[----:B------:R-:W-:Y:S01]  /*1d070*/  IMAD.WIDE R116, R5, 0x4, R116 ;  /* 0x0000000405747825 */ /* 0x000fe200078e0274 */
[----:B------:R-:W2:Y:S04]  /*1d080*/  LDC R21, c[0x0][0x230] ;  /* 0x00008c00ff157b82 */ /* 0x000ea80000000800 */
[----:B------:R1:W-:Y:S04]  /*1d090*/  STL.64 [R1+0xa20], R116 ;  /* 0x000a207401007387 */ /* 0x0003e80000100a00 */
[----:B-1----:R-:W2:Y:S04]  /*1d0a0*/  LDL.LU.64 R142, [R1+0x9f8] ;  /* 0x0009f800018e7983 */ /* 0x002ea80000300a00 */
[----:B------:R-:W-:Y:S01]  /*1d0b0*/  LDGSTS.E [R7+0x14004], desc[UR4][R116.64], !P5 ;  /* 0x1400400074077fae */ /* 0x000fe2000e921844 */
[----:B------:R-:W-:-:S03]  /*1d0c0*/  ISETP.GE.U32.AND P2, PT, R150, 0x7fffff2f, PT ;  /* 0x7fffff2f9600780c */ /* 0x000fc60003f46070 */
[----:B------:R-:W2:Y:S01]  /*1d0d0*/  LDL.LU.64 R116, [R1+0x9f0] ;  /* 0x0009f00001747983 */ /* 0x000ea20000300a00 */
[----:B---3--:R-:W-:-:S04]  /*1d0e0*/  IMAD.WIDE R118, R5, 0x4, R118 ;  /* 0x0000000405767825 */ /* 0x008fc800078e0276 */
[C---:B------:R-:W-:Y:S01]  /*1d0f0*/  IMAD.WIDE R70, R5.reuse, 0x4, R70 ;  /* 0x0000000405467825 */ /* 0x040fe200078e0246 */
[----:B------:R1:W-:Y:S04]  /*1d100*/  STL.64 [R1+0xa18], R118 ;  /* 0x000a187601007387 */ /* 0x0003e80000100a00 */
[----:B------:R-:W-:Y:S04]  /*1d110*/  LDGSTS.E [R7+0x14008], desc[UR4][R118.64], !P4 ;  /* 0x1400800076077fae */ /* 0x000fe8000e121844 */
[----:B------:R3:W-:Y:S04]  /*1d120*/  STL.64 [R1+0xa10], R70 ;  /* 0x000a104601007387 */ /* 0x0007e80000100a00 */
[----:B------:R-:W-:Y:S04]  /*1d130*/  LDGSTS.E [R7+0x1400c], desc[UR4][R70.64], !P3 ;  /* 0x1400c00046077fae */ /* 0x000fe8000d921844 */
[----:B-1----:R-:W2:Y:S01]  /*1d140*/  LDL.LU.64 R118, [R1+0x9e8] ;  /* 0x0009e80001767983 */ /* 0x002ea20000300a00 */
[----:B------:R-:W-:-:S03]  /*1d150*/  IMAD.WIDE R150, R5, 0x4, R78 ;  /* 0x0000000405967825 */ /* 0x000fc600078e024e */
[----:B---3--:R-:W3:Y:S04]  /*1d160*/  LDL.LU.64 R70, [R1+0x9e0] ;  /* 0x0009e00001467983 */ /* 0x008ee80000300a00 */
[----:B------:R1:W-:Y:S01]  /*1d170*/  STL.64 [R1+0x1ce8], R6 ;  /* 0x001ce80601007387 */ /* 0x0003e20000100a00 */
[----:B----4-:R-:W-:-:S03]  /*1d180*/  IMAD.WIDE R78, R5, 0x4, R30 ;  /* 0x00000004054e7825 */ /* 0x010fc600078e021e */
[----:B------:R-:W-:Y:S04]  /*1d190*/  STL.64 [R1+0xa08], R150 ;  /* 0x000a089601007387 */ /* 0x000fe80000100a00 */
[----:B------:R-:W4:Y:S01]  /*1d1a0*/  LDL.LU.64 R30, [R1+0x9d8] ;  /* 0x0009d800011e7983 */ /* 0x000f220000300a00 */
[----:B------:R-:W-:Y:S02]  /*1d1b0*/  VIADD R20, R20, 0xffffff6f ;  /* 0xffffff6f14147836 */ /* 0x000fe40000000000 */
[----:B------:R-:W-:Y:S01]  /*1d1c0*/  VIADD R94, R94, 0xffffff6d ;  /* 0xffffff6d5e5e7836 */ /* 0x000fe20000000000 */
[----:B-1----:R-:W1:Y:S02]  /*1d1d0*/  LDC R6, c[0x0][0x230] ;  /* 0x00008c00ff067b82 */ /* 0x002e640000000800 */
[----:B------:R-:W-:Y:S01]  /*1d1e0*/  ISETP.GE.U32.AND P1, PT, R20, 0x7fffff30, PT ;  /* 0x7fffff301400780c */ /* 0x000fe20003f26070 */
[----:B------:R-:W-:Y:S01]  /*1d1f0*/  VIADD R135, R135, 0xffffff6c ;  /* 0xffffff6c87877836 */ /* 0x000fe20000000000 */
[----:B------:R-:W-:-:S04]  /*1d200*/  ISETP.GE.U32.AND P6, PT, R94, 0x7fffff2e, PT ;  /* 0x7fffff2e5e00780c */ /* 0x000fc80003fc6070 */
[----:B------:R-:W-:Y:S01]  /*1d210*/  ISETP.GE.U32.AND P5, PT, R135, 0x7fffff2d, PT ;  /* 0x7fffff2d8700780c */ /* 0x000fe20003fa6070 */
[----:B------:R-:W-:Y:S01]  /*1d220*/  VIADD R95, R95, 0xffffff4f ;  /* 0xffffff4f5f5f7836 */ /* 0x000fe20000000000 */
[----:B------:R1:W-:Y:S01]  /*1d230*/  STL.64 [R1+0xa00], R78 ;  /* 0x000a004e01007387 */ /* 0x0003e20000100a00 */
[----:B------:R-:W-:Y:S01]  /*1d240*/  VIADD R134, R134, 0xffffff4e ;  /* 0xffffff4e86867836 */ /* 0x000fe20000000000 */
[----:B------:R-:W4:Y:S02]  /*1d250*/  LDC R20, c[0x0][0x230] ;  /* 0x00008c00ff147b82 */ /* 0x000f240000000800 */
[----:B------:R-:W-:Y:S02]  /*1d260*/  ISETP.GE.U32.AND P4, PT, R95, 0x7fffff10, PT ;  /* 0x7fffff105f00780c */ /* 0x000fe40003f86070 */
[----:B------:R-:W-:-:S04]  /*1d270*/  ISETP.GE.U32.AND P3, PT, R134, 0x7fffff0f, PT ;  /* 0x7fffff0f8600780c */ /* 0x000fc80003f66070 */
[----:B------:R-:W4:Y:S01]  /*1d280*/  LDC R94, c[0x0][0x230] ;  /* 0x00008c00ff5e7b82 */ /* 0x000f220000000800 */
[----:B------:R2:W-:Y:S04]  /*1d290*/  LDGSTS.E [R13+0x10000], desc[UR4][R150.64], !P1 ;  /* 0x10000000960d7fae */ /* 0x0005e8000c921844 */
[----:B------:R-:W-:Y:S03]  /*1d2a0*/  LDGSTS.E [R13+0x10004], desc[UR4][R78.64], !P2 ;  /* 0x100040004e0d7fae */ /* 0x000fe6000d121844 */
[----:B------:R-:W4:Y:S08]  /*1d2b0*/  LDC R135, c[0x0][0x230] ;  /* 0x00008c00ff877b82 */ /* 0x000f300000000800 */
[----:B------:R-:W4:Y:S01]  /*1d2c0*/  LDC R95, c[0x0][0x230] ;  /* 0x00008c00ff5f7b82 */ /* 0x000f220000000800 */
[----:B-1----:R-:W4:Y:S01]  /*1d2d0*/  LDL.LU.64 R78, [R1+0x9d0] ;  /* 0x0009d000014e7983 */ /* 0x002f220000300a00 */
[----:B--2---:R-:W-:-:S03]  /*1d2e0*/  IMAD.WIDE R150, R5, 0x4, R142 ;  /* 0x0000000405967825 */ /* 0x004fc600078e028e */
[----:B------:R-:W2:Y:S04]  /*1d2f0*/  LDL.LU.64 R142, [R1+0x9c8] ;  /* 0x0009c800018e7983 */ /* 0x000ea80000300a00 */
[----:B------:R-:W-:Y:S04]  /*1d300*/  STL.64 [R1+0x9f8], R150 ;  /* 0x0009f89601007387 */ /* 0x000fe80000100a00 */
[----:B------:R1:W-:Y:S01]  /*1d310*/  LDGSTS.E [R13+0x10008], desc[UR4][R150.64], !P6 ;  /* 0x10008000960d7fae */ /* 0x0003e2000f121844 */
[----:B------:R-:W-:-:S05]  /*1d320*/  IMAD.WIDE R116, R5, 0x4, R116 ;  /* 0x0000000405747825 */ /* 0x000fca00078e0274 */
[----:B------:R1:W-:Y:S04]  /*1d330*/  STL.64 [R1+0x9f0], R116 ;  /* 0x0009f07401007387 */ /* 0x0003e80000100a00 */
[----:B------:R-:W-:Y:S04]  /*1d340*/  LDGSTS.E [R13+0x1000c], desc[UR4][R116.64], !P5 ;  /* 0x1000c000740d7fae */ /* 0x000fe8000e921844 */
[----:B-1----:R-:W2:Y:S01]  /*1d350*/  LDL.LU.64 R116, [R1+0x9c0] ;  /* 0x0009c00001747983 */ /* 0x002ea20000300a00 */
[----:B------:R-:W-:-:S03]  /*1d360*/  IMAD.WIDE R150, R5, 0x4, R118 ;  /* 0x0000000405967825 */ /* 0x000fc600078e0276 */
[----:B------:R-:W2:Y:S01]  /*1d370*/  LDL.LU.64 R118, [R1+0x9b8] ;  /* 0x0009b80001767983 */ /* 0x000ea20000300a00 */
[----:B---3--:R-:W-:-:S03]  /*1d380*/  IMAD.WIDE R70, R5, 0x4, R70 ;  /* 0x0000000405467825 */ /* 0x008fc600078e0246 */
[----:B------:R4:W-:Y:S04]  /*1d390*/  STL.64 [R1+0x9e8], R150 ;  /* 0x0009e89601007387 */ /* 0x0009e80000100a00 */
[----:B------:R4:W-:Y:S04]  /*1d3a0*/  LDGSTS.E [R13+0x14000], desc[UR4][R150.64], !P4 ;  /* 0x14000000960d7fae */ /* 0x0009e8000e121844 */
[----:B------:R1:W-:Y:S04]  /*1d3b0*/  STL.64 [R1+0x9e0], R70 ;  /* 0x0009e04601007387 */ /* 0x0003e80000100a00 */
[----:B------:R-:W-:Y:S01]  /*1d3c0*/  LDGSTS.E [R13+0x14004], desc[UR4][R70.64], !P3 ;  /* 0x14004000460d7fae */ /* 0x000fe2000d921844 */
[----:B----4-:R-:W-:-:S03]  /*1d3d0*/  IMAD.WIDE R150, R5, 0x4, R30 ;  /* 0x0000000405967825 */ /* 0x010fc600078e021e */
[----:B-1----:R-:W3:Y:S04]  /*1d3e0*/  LDL.LU.64 R70, [R1+0x9b0] ;  /* 0x0009b00001467983 */ /* 0x002ee80000300a00 */
[----:B------:R-:W-:Y:S04]  /*1d3f0*/  STL.64 [R1+0x9d8], R150 ;  /* 0x0009d89601007387 */ /* 0x000fe80000100a00 */
[----:B------:R-:W4:Y:S01]  /*1d400*/  LDL.LU.64 R30, [R1+0x9a8] ;  /* 0x0009a800011e7983 */ /* 0x000f220000300a00 */
[----:B------:R-:W-:-:S05]  /*1d410*/  VIADD R20, R20, 0xffffff4d ;  /* 0xffffff4d14147836 */ /* 0x000fca0000000000 */
[----:B------:R-:W-:Y:S02]  /*1d420*/  ISETP.GE.U32.AND P1, PT, R20, 0x7fffff0e, PT ;  /* 0x7fffff0e1400780c */ /* 0x000fe40003f26070 */
[----:B------:R-:W1:Y:S01]  /*1d430*/  LDC R20, c[0x0][0x230] ;  /* 0x00008c00ff147b82 */ /* 0x000e620000000800 */
[----:B------:R-:W-:Y:S01]  /*1d440*/  IADD3 R134, R94, -0x95, RZ ;  /* 0xffffff6b5e867810 */ /* 0x000fe20007ffe0ff */
[----:B------:R-:W-:-:S06]  /*1d450*/  VIADD R7, R21, 0xffffff4c ;  /* 0xffffff4c15077836 */ /* 0x000fcc0000000000 */
[----:B------:R-:W1:Y:S01]  /*1d460*/  LDC R94, c[0x0][0x230] ;  /* 0x00008c00ff5e7b82 */ /* 0x000e620000000800 */
[----:B------:R-:W-:Y:S02]  /*1d470*/  ISETP.GE.U32.AND P6, PT, R134, 0x7fffff2c, PT ;  /* 0x7fffff2c8600780c */ /* 0x000fe40003fc6070 */
[----:B------:R-:W-:Y:S01]  /*1d480*/  ISETP.GE.U32.AND P2, PT, R7, 0x7fffff0d, PT ;  /* 0x7fffff0d0700780c */ /* 0x000fe20003f46070 */
[----:B------:R-:W-:Y:S01]  /*1d490*/  VIADD R95, R95, 0xffffff69 ;  /* 0xffffff695f5f7836 */ /* 0x000fe20000000000 */
[----:B------:R-:W-:Y:S03]  /*1d4a0*/  LDGSTS.E [R13+0x14008], desc[UR4][R150.64], !P1 ;  /* 0x14008000960d7fae */ /* 0x000fe6000c921844 */
[----:B------:R-:W2:Y:S01]  /*1d4b0*/  LDC R134, c[0x0][0x230] ;  /* 0x00008c00ff867b82 */ /* 0x000ea20000000800 */
[----:B------:R-:W-:Y:S01]  /*1d4c0*/  VIADD R7, R135, 0xffffff6a ;  /* 0xffffff6a87077836 */ /* 0x000fe20000000000 */
[----:B------:R-:W-:Y:S01]  /*1d4d0*/  ISETP.GE.U32.AND P4, PT, R95, 0x7fffff2a, PT ;  /* 0x7fffff2a5f00780c */ /* 0x000fe20003f86070 */
[----:B------:R-:W-:-:S03]  /*1d4e0*/  IMAD.WIDE R78, R5, 0x4, R78 ;  /* 0x00000004054e7825 */ /* 0x000fc600078e024e */
[----:B------:R-:W-:Y:S01]  /*1d4f0*/  ISETP.GE.U32.AND P5, PT, R7, 0x7fffff2b, PT ;  /* 0x7fffff2b0700780c */ /* 0x000fe20003fa6070 */
[----:B-1----:R-:W-:Y:S01]  /*1d500*/  VIADD R95, R20, 0xffffff4b ;  /* 0xffffff4b145f7836 */ /* 0x002fe20000000000 */
[----:B------:R1:W-:Y:S01]  /*1d510*/  STL.64 [R1+0x9d0], R78 ;  /* 0x0009d04e01007387 */ /* 0x0003e20000100a00 */
[----:B------:R-:W1:Y:S03]  /*1d520*/  LDC R21, c[0x0][0x230] ;  /* 0x00008c00ff157b82 */ /* 0x000e660000000800 */
[----:B------:R-:W-:Y:S01]  /*1d530*/  ISETP.GE.U32.AND P1, PT, R95, 0x7fffff0c, PT ;  /* 0x7fffff0c5f00780c */ /* 0x000fe20003f26070 */
[----:B------:R1:W-:Y:S01]  /*1d540*/  LDGSTS.E [R13+0x1400c], desc[UR4][R78.64], !P2 ;  /* 0x1400c0004e0d7fae */ /* 0x0003e2000d121844 */
[----:B------:R-:W-:-:S03]  /*1d550*/  VIADD R135, R94, 0xffffff49 ;  /* 0xffffff495e877836 */ /* 0x000fc60000000000 */
[----:B------:R-:W4:Y:S01]  /*1d560*/  LDL.LU.64 R94, [R1+0x9a0] ;  /* 0x0009a000015e7983 */ /* 0x000f220000300a00 */
[----:B------:R-:W-:Y:S01]  /*1d570*/  VIADD R6, R6, 0xffffff68 ;  /* 0xffffff6806067836 */ /* 0x000fe20000000000 */
[----:B------:R-:W4:Y:S01]  /*1d580*/  LDC R7, c[0x0][0x230] ;  /* 0x00008c00ff077b82 */ /* 0x000f220000000800 */
[----:B--2---:R-:W-:-:S07]  /*1d590*/  IMAD.WIDE R142, R5, 0x4, R142 ;  /* 0x00000004058e7825 */ /* 0x004fce00078e028e */
[----:B------:R-:W2:Y:S01]  /*1d5a0*/  LDC R20, c[0x0][0x230] ;  /* 0x00008c00ff147b82 */ /* 0x000ea20000000800 */
[----:B------:R-:W-:Y:S04]  /*1d5b0*/  STL.64 [R1+0x9c8], R142 ;  /* 0x0009c88e01007387 */ /* 0x000fe80000100a00 */
[----:B------:R1:W-:Y:S04]  /*1d5c0*/  STL.64 [R1+0x1cf0], R12 ;  /* 0x001cf00c01007387 */ /* 0x0003e80000100a00 */
[----:B-1----:R-:W2:Y:S04]  /*1d5d0*/  LDL.LU.64 R78, [R1+0x998] ;  /* 0x00099800014e7983 */ /* 0x002ea80000300a00 */
[----:B------:R-:W-:Y:S01]  /*1d5e0*/  LDGSTS.E [R246+0x10000], desc[UR4][R142.64], !P6 ;  /* 0x100000008ef67fae */ /* 0x000fe2000f121844 */
[----:B------:R-:W-:-:S02]  /*1d5f0*/  ISETP.GE.U32.AND P6, PT, R135, 0x7fffff0a, PT ;  /* 0x7fffff0a8700780c */ /* 0x000fc40003fc6070 */
[----:B------:R-:W-:Y:S01]  /*1d600*/  IADD3 R12, R134, -0xb8, RZ ;  /* 0xffffff48860c7810 */ /* 0x000fe20007ffe0ff */
[----:B------:R-:W-:-:S04]  /*1d610*/  IMAD.WIDE R116, R5, 0x4, R116 ;  /* 0x0000000405747825 */ /* 0x000fc800078e0274 */
[----:B------:R-:W-:Y:S01]  /*1d620*/  IMAD.WIDE R118, R5, 0x4, R118 ;  /* 0x0000000405767825 */ /* 0x000fe200078e0276 */
[----:B------:R1:W-:Y:S01]  /*1d630*/  STL.64 [R1+0x9c0], R116 ;  /* 0x0009c07401007387 */ /* 0x0003e20000100a00 */
[----:B------:R-:W-:Y:S01]  /*1d640*/  ISETP.GE.U32.AND P3, PT, R6, 0x7fffff29, PT ;  /* 0x7fffff290600780c */ /* 0x000fe20003f66070 */
[----:B------:R-:W2:Y:S02]  /*1d650*/  LDC R13, c[0x0][0x230] ;  /* 0x00008c00ff0d7b82 */ /* 0x000ea40000000800 */
[----:B------:R-:W-:Y:S04]  /*1d660*/  LDGSTS.E [R246+0x10004], desc[UR4][R116.64], !P5 ;  /* 0x1000400074f67fae */ /* 0x000fe8000e921844 */
[----:B------:R3:W-:Y:S01]  /*1d670*/  STL.64 [R1+0x9b8], R118 ;  /* 0x0009b87601007387 */ /* 0x0007e20000100a00 */
[----:B------:R-:W-:Y:S01]  /*1d680*/  VIADD R21, R21, 0xffffff4a ;  /* 0xffffff4a15157836 */ /* 0x000fe20000000000 */
[----:B------:R-:W2:Y:S02]  /*1d690*/  LDC R6, c[0x0][0x230] ;  /* 0x00008c00ff067b82 */ /* 0x000ea40000000800 */
[----:B------:R3:W-:Y:S04]  /*1d6a0*/  LDGSTS.E [R246+0x10008], desc[UR4][R118.64], !P4 ;  /* 0x1000800076f67fae */ /* 0x0007e8000e121844 */
[----:B-1----:R-:W2:Y:S04]  /*1d6b0*/  LDL.LU.64 R116, [R1+0x990] ;  /* 0x0009900001747983 */ /* 0x002ea80000300a00 */
[----:B------:R-:W2:Y:S01]  /*1d6c0*/  LDL.LU.64 R134, [R1+0x988] ;  /* 0x0009880001867983 */ /* 0x000ea20000300a00 */
[----:B---3--:R-:W-:-:S05]  /*1d6d0*/  IMAD.WIDE R118, R5, 0x4, R70 ;  /* 0x0000000405767825 */ /* 0x008fca00078e0246 */
[----:B------:R-:W-:Y:S01]  /*1d6e0*/  STL.64 [R1+0x9b0], R118 ;  /* 0x0009b07601007387 */ /* 0x000fe20000100a00 */
[----:B----4-:R-:W-:-:S03]  /*1d6f0*/  IMAD.WIDE R70, R5, 0x4, R30 ;  /* 0x0000000405467825 */ /* 0x010fc600078e021e */
[----:B------:R-:W-:Y:S04]  /*1d700*/  LDGSTS.E [R246+0x1000c], desc[UR4][R118.64], !P3 ;  /* 0x1000c00076f67fae */ /* 0x000fe8000d921844 */
[----:B------:R-:W3:Y:S04]  /*1d710*/  LDL.LU.64 R30, [R1+0x980] ;  /* 0x00098000011e7983 */ /* 0x000ee80000300a00 */
[----:B------:R1:W-:Y:S04]  /*1d720*/  STL.64 [R1+0x9a8], R70 ;  /* 0x0009a84601007387 */ /* 0x0003e80000100a00 */
[----:B------:R-:W-:Y:S01]  /*1d730*/  LDGSTS.E [R246+0x14000], desc[UR4][R70.64], !P1 ;  /* 0x1400000046f67fae */ /* 0x000fe2000c921844 */
[----:B------:R-:W-:-:S02]  /*1d740*/  ISETP.GE.U32.AND P2, PT, R21, 0x7fffff0b, PT ;  /* 0x7fffff0b1500780c */ /* 0x000fc40003f46070 */
[----:B------:R-:W4:Y:S01]  /*1d750*/  LDC R21, c[0x0][0x230] ;  /* 0x00008c00ff157b82 */ /* 0x000f220000000800 */
[----:B-1----:R-:W3:Y:S01]  /*1d760*/  LDL.LU.64 R70, [R1+0x978] ;  /* 0x0009780001467983 */ /* 0x002ee20000300a00 */
[----:B------:R-:W-:-:S06]  /*1d770*/  ISETP.GE.U32.AND P5, PT, R12, 0x7fffff09, PT ;  /* 0x7fffff090c00780c */ /* 0x000fcc0003fa6070 */
[----:B------:R-:W1:Y:S01]  /*1d780*/  LDC R12, c[0x0][0x230] ;  /* 0x00008c00ff0c7b82 */ /* 0x000e620000000800 */
[----:B------:R-:W3:Y:S01]  /*1d790*/  LDL.LU.64 R118, [R1+0x970] ;  /* 0x0009700001767983 */ /* 0x000ee20000300a00 */
[----:B------:R-:W-:-:S04]  /*1d7a0*/  IMAD.WIDE R142, R5, 0x4, R94 ;  /* 0x00000004058e7825 */ /* 0x000fc800078e025e */
[----:B----4-:R-:W-:Y:S01]  /*1d7b0*/  VIADD R94, R21, 0xffffff64 ;  /* 0xffffff64155e7836 */ /* 0x010fe20000000000 */
[----:B------:R-:W-:Y:S01]  /*1d7c0*/  STL.64 [R1+0x9a0], R142 ;  /* 0x0009a08e01007387 */ /* 0x000fe20000100a00 */
[----:B--2---:R-:W-:-:S03]  /*1d7d0*/  IMAD.WIDE R78, R5, 0x4, R78 ;  /* 0x00000004054e7825 */ /* 0x004fc600078e024e */
[----:B------:R2:W-:Y:S01]  /*1d7e0*/  LDGSTS.E [R246+0x14004], desc[UR4][R142.64], !P2 ;  /* 0x140040008ef67fae */ /* 0x0005e2000d121844 */
[----:B------:R-:W-:Y:S01]  /*1d7f0*/  ISETP.GE.U32.AND P2, PT, R94, 0x7fffff25, PT ;  /* 0x7fffff255e00780c */ /* 0x000fe20003f46070 */
[----:B------:R-:W4:Y:S02]  /*1d800*/  LDC R21, c[0x0][0x230] ;  /* 0x00008c00ff157b82 */ /* 0x000f240000000800 */
[----:B------:R1:W-:Y:S04]  /*1d810*/  STL.64 [R1+0x998], R78 ;  /* 0x0009984e01007387 */ /* 0x0003e80000100a00 */
[----:B------:R-:W-:Y:S04]  /*1d820*/  LDGSTS.E [R246+0x14008], desc[UR4][R78.64], !P6 ;  /* 0x140080004ef67fae */ /* 0x000fe8000f121844 */
[----:B------:R-:W4:Y:S04]  /*1d830*/  LDL.LU.64 R94, [R1+0x968] ;  /* 0x00096800015e7983 */ /* 0x000f280000300a00 */
[----:B-1----:R-:W4:Y:S01]  /*1d840*/  LDL.LU.64 R78, [R1+0x960] ;  /* 0x00096000014e7983 */ /* 0x002f220000300a00 */
[----:B--2---:R-:W-:-:S04]  /*1d850*/  IMAD.WIDE R142, R5, 0x4, R116 ;  /* 0x00000004058e7825 */ /* 0x004fc800078e0274 */
[----:B------:R-:W-:Y:S02]  /*1d860*/  VIADD R116, R12, 0xffffff46 ;  /* 0xffffff460c747836 */ /* 0x000fe40000000000 */
[----:B------:R-:W-:Y:S01]  /*1d870*/  IMAD.WIDE R134, R5, 0x4, R134 ;  /* 0x0000000405867825 */ /* 0x000fe200078e0286 */
[----:B------:R3:W-:Y:S01]  /*1d880*/  STL.64 [R1+0x990], R142 ;  /* 0x0009908e01007387 */ /* 0x0007e20000100a00 */
[----:B------:R-:W1:Y:S03]  /*1d890*/  LDC R12, c[0x0][0x230] ;  /* 0x00008c00ff0c7b82 */ /* 0x000e660000000800 */
[----:B------:R3:W-:Y:S01]  /*1d8a0*/  LDGSTS.E [R246+0x1400c], desc[UR4][R142.64], !P5 ;  /* 0x1400c0008ef67fae */ /* 0x0007e2000e921844 */
[----:B------:R-:W-:-:S03]  /*1d8b0*/  ISETP.GE.U32.AND P5, PT, R116, 0x7fffff07, PT ;  /* 0x7fffff077400780c */ /* 0x000fc60003fa6070 */
[----:B------:R-:W-:Y:S04]  /*1d8c0*/  STL.64 [R1+0x988], R134 ;  /* 0x0009888601007387 */ /* 0x000fe80000100a00 */
[----:B------:R-:W2:Y:S01]  /*1d8d0*/  LDL.LU.64 R116, [R1+0x958] ;  /* 0x0009580001747983 */ /* 0x000ea20000300a00 */
[----:B---3--:R-:W-:-:S03]  /*1d8e0*/  IMAD.WIDE R142, R5, 0x4, R30 ;  /* 0x00000004058e7825 */ /* 0x008fc600078e021e */
[----:B------:R-:W3:Y:S01]  /*1d8f0*/  LDL.LU.64 R30, [R1+0x950] ;  /* 0x00095000011e7983 */ /* 0x000ee20000300a00 */
[----:B------:R-:W-:Y:S02]  /*1d900*/  VIADD R7, R7, 0xffffff67 ;  /* 0xffffff6707077836 */ /* 0x000fe40000000000 */
[----:B------:R-:W-:Y:S02]  /*1d910*/  VIADD R6, R6, 0xffffff66 ;  /* 0xffffff6606067836 */ /* 0x000fe40000000000 */
[----:B------:R-:W-:Y:S01]  /*1d920*/  VIADD R20, R20, 0xffffff65 ;  /* 0xffffff6514147836 */ /* 0x000fe20000000000 */
[----:B------:R-:W-:Y:S02]  /*1d930*/  ISETP.GE.U32.AND P4, PT, R7, 0x7fffff28, PT ;  /* 0x7fffff280700780c */ /* 0x000fe40003f86070 */
[----:B------:R-:W-:Y:S01]  /*1d940*/  ISETP.GE.U32.AND P3, PT, R6, 0x7fffff27, PT ;  /* 0x7fffff270600780c */ /* 0x000fe20003f66070 */
[----:B------:R-:W-:Y:S01]  /*1d950*/  STL.64 [R1+0x980], R142 ;  /* 0x0009808e01007387 */ /* 0x000fe20000100a00 */
[----:B------:R-:W-:Y:S01]  /*1d960*/  ISETP.GE.U32.AND P1, PT, R20, 0x7fffff26, PT ;  /* 0x7fffff261400780c */ /* 0x000fe20003f26070 */
[----:B------:R-:W1:Y:S01]  /*1d970*/  LDC R6, c[0x0][0x230] ;  /* 0x00008c00ff067b82 */ /* 0x000e620000000800 */
[----:B------:R-:W-:-:S07]  /*1d980*/  IMAD.WIDE R70, R5, 0x4, R70 ;  /* 0x0000000405467825 */ /* 0x000fce00078e0246 */
[----:B------:R1:W-:Y:S01]  /*1d990*/  LDGSTS.E [R247+0x10000], desc[UR4][R134.64], !P4 ;  /* 0x1000000086f77fae */ /* 0x0003e2000e121844 */
[----:B------:R-:W2:Y:S03]  /*1d9a0*/  LDC R20, c[0x0][0x230] ;  /* 0x00008c00ff147b82 */ /* 0x000ea60000000800 */
[----:B------:R-:W-:Y:S04]  /*1d9b0*/  LDGSTS.E [R247+0x10004], desc[UR4][R142.64], !P3 ;  /* 0x100040008ef77fae */ /* 0x000fe8000d921844 */
[----:B------:R1:W-:Y:S01]  /*1d9c0*/  STL.64 [R1+0x978], R70 ;  /* 0x0009784601007387 */ /* 0x0003e20000100a00 */
[----:B------:R-:W-:Y:S01]  /*1d9d0*/  VIADD R13, R13, 0xffffff47 ;  /* 0xffffff470d0d7836 */ /* 0x000fe20000000000 */
[----:B------:R-:W2:Y:S02]  /*1d9e0*/  LDC R7, c[0x0][0x230] ;  /* 0x00008c00ff077b82 */ /* 0x000ea40000000800 */
[----:B------:R-:W-:Y:S04]  /*1d9f0*/  LDGSTS.E [R247+0x10008], desc[UR4][R70.64], !P1 ;  /* 0x1000800046f77fae */ /* 0x000fe8000c921844 */
[----:B-1----:R-:W3:Y:S01]  /*1da00*/  LDL.LU.64 R70, [R1+0x948] ;  /* 0x0009480001467983 */ /* 0x002ee20000300a00 */
[----:B------:R-:W-:Y:S01]  /*1da10*/  ISETP.GE.U32.AND P6, PT, R13, 0x7fffff08, PT ;  /* 0x7fffff080d00780c */ /* 0x000fe20003fc6070 */
[C---:B------:R-:W-:Y:S01]  /*1da20*/  IMAD.WIDE R118, R5.reuse, 0x4, R118 ;  /* 0x0000000405767825 */ /* 0x040fe200078e0276 */
[----:B------:R-:W1:Y:S03]  /*1da30*/  LDC R13, c[0x0][0x230] ;  /* 0x00008c00ff0d7b82 */ /* 0x000e660000000800 */
[----:B------:R-:W-:Y:S01]  /*1da40*/  VIADD R134, R6, 0xffffff44 ;  /* 0xffffff4406867836 */ /* 0x000fe20000000000 */
[----:B------:R1:W-:Y:S04]  /*1da50*/  STL.64 [R1+0x970], R118 ;  /* 0x0009707601007387 */ /* 0x0003e80000100a00 */
[----:B------:R-:W3:Y:S01]  /*1da60*/  LDL.LU.64 R142, [R1+0x940] ;  /* 0x00094000018e7983 */ /* 0x000ee20000300a00 */
[----:B------:R-:W-:Y:S01]  /*1da70*/  ISETP.GE.U32.AND P3, PT, R134, 0x7fffff05, PT ;  /* 0x7fffff058600780c */ /* 0x000fe20003f66070 */
[----:B----4-:R-:W-:-:S02]  /*1da80*/  IMAD.WIDE R94, R5, 0x4, R94 ;  /* 0x00000004055e7825 */ /* 0x010fc400078e025e */
[----:B------:R4:W-:Y:S02]  /*1da90*/  LDGSTS.E [R247+0x1000c], desc[UR4][R118.64], !P2 ;  /* 0x1000c00076f77fae */ /* 0x0009e4000d121844 */
[C---:B------:R-:W-:Y:S02]  /*1daa0*/  IMAD.WIDE R78, R5.reuse, 0x4, R78 ;  /* 0x00000004054e7825 */ /* 0x040fe400078e024e */
[----:B------:R4:W-:Y:S02]  /*1dab0*/  STL.64 [R1+0x968], R94 ;  /* 0x0009685e01007387 */ /* 0x0009e40000100a00 */
[----:B--2---:R-:W-:Y:S02]  /*1dac0*/  IMAD.WIDE R116, R5, 0x4, R116 ;  /* 0x0000000405747825 */ /* 0x004fe400078e0274 */
[----:B------:R3:W-:Y:S02]  /*1dad0*/  STL.64 [R1+0x960], R78 ;  /* 0x0009604e01007387 */ /* 0x0007e40000100a00 */
[----:B------:R-:W-:-:S02]  /*1dae0*/  VIADD R20, R20, 0xffffff63 ;  /* 0xffffff6314147836 */ /* 0x000fc40000000000 */
[----:B------:R-:W2:Y:S01]  /*1daf0*/  LDL.LU.64 R134, [R1+0x938] ;  /* 0x0009380001867983 */ /* 0x000ea20000300a00 */
[----:B------:R-:W-:Y:S01]  /*1db00*/  IADD3 R7, R7, -0xbb, RZ ;  /* 0xffffff4507077810 */ /* 0x000fe20007ffe0ff */
[----:B------:R-:W-:Y:S01]  /*1db10*/  VIADD R21, R21, 0xffffff62 ;  /* 0xffffff6215157836 */ /* 0x000fe20000000000 */
[----:B------:R-:W2:Y:S01]  /*1db20*/  LDC R6, c[0x0][0x230] ;  /* 0x00008c00ff067b82 */ /* 0x000ea20000000800 */
[----:B------:R-:W-:Y:S04]  /*1db30*/  LDGSTS.E [R247+0x14000], desc[UR4][R94.64], !P6 ;  /* 0x140000005ef77fae */ /* 0x000fe8000f121844 */
[----:B------:R3:W-:Y:S01]  /*1db40*/  LDGSTS.E [R247+0x14004], desc[UR4][R78.64], !P5 ;  /* 0x140040004ef77fae */ /* 0x0007e2000e921844 */
[----:B-1----:R-:W-:Y:S02]  /*1db50*/  VIADD R13, R13, 0xffffff61 ;  /* 0xffffff610d0d7836 */ /* 0x002fe40000000000 */
[----:B------:R-:W-:Y:S01]  /*1db60*/  VIADD R12, R12, 0xffffff60 ;  /* 0xffffff600c0c7836 */ /* 0x000fe20000000000 */
[----:B----4-:R-:W1:Y:S01]  /*1db70*/  LDC R119, c[0x0][0x230] ;  /* 0x00008c00ff777b82 */ /* 0x010e620000000800 */
[----:B------:R-:W4:Y:S04]  /*1db80*/  LDL.LU.64 R94, [R1+0x930] ;  /* 0x00093000015e7983 */ /* 0x000f280000300a00 */
[----:B------:R1:W-:Y:S01]  /*1db90*/  STL.64 [R1+0x958], R116 ;  /* 0x0009587401007387 */ /* 0x0003e20000100a00 */
[----:B---3--:R-:W-:-:S03]  /*1dba0*/  IMAD.WIDE R78, R5, 0x4, R30 ;  /* 0x00000004054e7825 */ /* 0x008fc600078e021e */
[----:B------:R-:W3:Y:S01]  /*1dbb0*/  LDL.LU.64 R30, [R1+0x928] ;  /* 0x00092800011e7983 */ /* 0x000ee20000300a00 */
[----:B------:R-:W-:Y:S02]  /*1dbc0*/  ISETP.GE.U32.AND P1, PT, R20, 0x7fffff24, PT ;  /* 0x7fffff241400780c */ /* 0x000fe40003f26070 */
[----:B------:R-:W1:Y:S01]  /*1dbd0*/  LDC R20, c[0x0][0x230] ;  /* 0x00008c00ff147b82 */ /* 0x000e620000000800 */
[----:B------:R-:W-:Y:S01]  /*1dbe0*/  ISETP.GE.U32.AND P4, PT, R7, 0x7fffff06, PT ;  /* 0x7fffff060700780c */ /* 0x000fe20003f86070 */
[----:B------:R1:W-:Y:S01]  /*1dbf0*/  STL.64 [R1+0x950], R78 ;  /* 0x0009504e01007387 */ /* 0x0003e20000100a00 */
[----:B------:R-:W-:-:S05]  /*1dc00*/  ISETP.GE.U32.AND P2, PT, R21, 0x7fffff23, PT ;  /* 0x7fffff231500780c */ /* 0x000fca0003f46070 */
[----:B------:R-:W1:Y:S06]  /*1dc10*/  LDC R7, c[0x0][0x230] ;  /* 0x00008c00ff077b82 */ /* 0x000e6c0000000800 */
[----:B------:R-:W-:Y:S04]  /*1dc20*/  LDGSTS.E [R247+0x14008], desc[UR4][R116.64], !P4 ;  /* 0x1400800074f77fae */ /* 0x000fe8000e121844 */
[----:B------:R1:W-:Y:S04]  /*1dc30*/  LDGSTS.E [R247+0x1400c], desc[UR4][R78.64], !P3 ;  /* 0x1400c0004ef77fae */ /* 0x0003e8000d921844 */
[----:B-1----:R-:W3:Y:S04]  /*1dc40*/  LDL.LU.64 R116, [R1+0x920] ;  /* 0x0009200001747983 */ /* 0x002ee80000300a00 */
[----:B------:R1:W-:Y:S01]  /*1dc50*/  STL.64 [R1+0x1cf8], R246 ;  /* 0x001cf8f601007387 */ /* 0x0003e20000100a00 */
[----:B------:R-:W-:Y:S01]  /*1dc60*/  VIADD R118, R20, 0xffffff40 ;  /* 0xffffff4014767836 */ /* 0x000fe20000000000 */
[----:B------:R-:W-:Y:S01]  /*1dc70*/  ISETP.GE.U32.AND P6, PT, R13, 0x7fffff22, PT ;  /* 0x7fffff220d00780c */ /* 0x000fe20003fc6070 */
[----:B------:R-:W-:Y:S01]  /*1dc80*/  VIADD R7, R7, 0xffffff43 ;  /* 0xffffff4307077836 */ /* 0x000fe20000000000 */
[----:B------:R-:W-:Y:S01]  /*1dc90*/  ISETP.GE.U32.AND P5, PT, R12, 0x7fffff21, PT ;  /* 0x7fffff210c00780c */ /* 0x000fe20003fa6070 */
[C---:B------:R-:W-:Y:S01]  /*1dca0*/  IMAD.WIDE R142, R5.reuse, 0x4, R142 ;  /* 0x00000004058e7825 */ /* 0x040fe200078e028e */
[----:B------:R-:W3:Y:S01]  /*1dcb0*/  S2R R79, SR_TID.X ;  /* 0x00000000004f7919 */ /* 0x000ee20000002100 */
[----:B------:R-:W3:Y:S02]  /*1dcc0*/  LDC R13, c[0x0][0x230] ;  /* 0x00008c00ff0d7b82 */ /* 0x000ee40000000800 */
[----:B-1----:R-:W-:-:S02]  /*1dcd0*/  IMAD.WIDE R246, R5, 0x4, R70 ;  /* 0x0000000405f67825 */ /* 0x002fc400078e0246 */
[----:B------:R-:W3:Y:S01]  /*1dce0*/  LDL.LU.64 R70, [R1+0x918] ;  /* 0x0009180001467983 */ /* 0x000ee20000300a00 */
[----:B------:R-:W-:-:S03]  /*1dcf0*/  ISETP.GE.U32.AND P4, PT, R7, 0x7fffff04, PT ;  /* 0x7fffff040700780c */ /* 0x000fc60003f86070 */
[----:B------:R-:W1:Y:S01]  /*1dd00*/  LDC R12, c[0x0][0x230] ;  /* 0x00008c00ff0c7b82 */ /* 0x000e620000000800 */
[----:B------:R-:W-:Y:S04]  /*1dd10*/  STL.64 [R1+0x948], R246 ;  /* 0x000948f601007387 */ /* 0x000fe80000100a00 */
[----:B------:R-:W3:Y:S01]  /*1dd20*/  LDL.LU.64 R20, [R1+0x910] ;  /* 0x0009100001147983 */ /* 0x000ee20000300a00 */
[----:B--2---:R-:W-:-:S03]  /*1dd30*/  IMAD.WIDE R134, R5, 0x4, R134 ;  /* 0x0000000405867825 */ /* 0x004fc600078e0286 */
[----:B------:R-:W-:Y:S01]  /*1dd40*/  LDGSTS.E [R248+0x10000], desc[UR4][R246.64], !P1 ;  /* 0x10000000f6f87fae */ /* 0x000fe2000c921844 */
[----:B----4-:R-:W-:-:S03]  /*1dd50*/  IMAD.WIDE R94, R5, 0x4, R94 ;  /* 0x00000004055e7825 */ /* 0x010fc600078e025e */
[----:B------:R-:W-:Y:S01]  /*1dd60*/  STL.64 [R1+0x940], R142 ;  /* 0x0009408e01007387 */ /* 0x000fe20000100a00 */
[----:B---3--:R-:W-:-:S03]  /*1dd70*/  IMAD.WIDE R30, R5, 0x4, R30 ;  /* 0x00000004051e7825 */ /* 0x008fc600078e021e */
[----:B------:R-:W-:Y:S01]  /*1dd80*/  LDGSTS.E [R248+0x10004], desc[UR4][R142.64], !P2 ;  /* 0x100040008ef87fae */ /* 0x000fe2000d121844 */
[----:B------:R-:W-:Y:S01]  /*1dd90*/  LOP3.LUT R151, R79, 0x3f, RZ, 0xc0, !PT ;  /* 0x0000003f4f977812 */ /* 0x000fe200078ec0ff */
[----:B------:R-:W2:Y:S02]  /*1dda0*/  LDC R7, c[0x0][0x230] ;  /* 0x00008c00ff077b82 */ /* 0x000ea40000000800 */
[----:B------:R-:W-:Y:S04]  /*1ddb0*/  STL.64 [R1+0x938], R134 ;  /* 0x0009388601007387 */ /* 0x000fe80000100a00 */
[----:B------:R-:W-:Y:S02]  /*1ddc0*/  LDGSTS.E [R248+0x10008], desc[UR4][R134.64], !P6 ;  /* 0x1000800086f87fae */ /* 0x000fe4000f121844 */
[----:B------:R-:W3:Y:S02]  /*1ddd0*/  LDC R79, c[0x0][0x230] ;  /* 0x00008c00ff4f7b82 */ /* 0x000ee40000000800 */
[----:B------:R-:W-:Y:S04]  /*1dde0*/  STL.64 [R1+0x930], R94 ;  /* 0x0009305e01007387 */ /* 0x000fe80000100a00 */
[----:B------:R4:W-:Y:S01]  /*1ddf0*/  LDGSTS.E [R248+0x1000c], desc[UR4][R94.64], !P5 ;  /* 0x1000c0005ef87fae */ /* 0x0009e2000e921844 */
[----:B------:R-:W-:Y:S01]  /*1de00*/  IADD3 R6, R6, -0xbe, RZ ;  /* 0xffffff4206067810 */ /* 0x000fe20007ffe0ff */
[----:B------:R-:W-:Y:S01]  /*1de10*/  VIADD R119, R119, 0xffffff41 ;  /* 0xffffff4177777836 */ /* 0x000fe20000000000 */
[----:B------:R-:W2:Y:S01]  /*1de20*/  LDC R78, c[0x0][0x230] ;  /* 0x00008c00ff4e7b82 */ /* 0x000ea20000000800 */
[----:B------:R1:W-:Y:S04]  /*1de30*/  STL.64 [R1+0x928], R30 ;  /* 0x0009281e01007387 */ /* 0x0003e80000100a00 */
[----:B------:R2:W-:Y:S04]  /*1de40*/  LDGSTS.E [R248+0x14000], desc[UR4][R30.64], !P4 ;  /* 0x140000001ef87fae */ /* 0x0005e8000e121844 */
[----:B-1----:R-:W2:Y:S01]  /*1de50*/  LDL.LU.64 R30, [R1+0x908] ;  /* 0x00090800011e7983 */ /* 0x002ea20000300a00 */
[----:B------:R-:W-:-:S02]  /*1de60*/  ISETP.GE.U32.AND P3, PT, R6, 0x7fffff03, PT ;  /* 0x7fffff030600780c */ /* 0x000fc40003f66070 */
[----:B------:R-:W1:Y:S01]  /*1de70*/  LDC R6, c[0x0][0x230] ;  /* 0x00008c00ff067b82 */ /* 0x000e620000000800 */
[----:B---3--:R-:W-:Y:S01]  /*1de80*/  VIADD R79, R79, 0x3f ;  /* 0x0000003f4f4f7836 */ /* 0x008fe20000000000 */
[----:B------:R-:W-:Y:S02]  /*1de90*/  ISETP.GE.AND P1, PT, R151, R118, PT ;  /* 0x000000769700720c */ /* 0x000fe40003f26270 */
[----:B------:R-:W-:Y:S02]  /*1dea0*/  ISETP.GE.U32.AND P6, PT, R118, 0x7fffff01, PT ;  /* 0x7fffff017600780c */ /* 0x000fe40003fc6070 */
[----:B------:R-:W-:Y:S02]  /*1deb0*/  ISETP.GT.AND P2, PT, R79, 0xff, PT ;  /* 0x000000ff4f00780c */ /* 0x000fe40003f44270 */
[----:B------:R-:W-:Y:S02]  /*1dec0*/  SEL R79, RZ, 0x4, P1 ;  /* 0x00000004ff4f7807 */ /* 0x000fe40000800000 */
[----:B------:R-:W-:Y:S01]  /*1ded0*/  ISETP.GE.U32.AND P1, PT, R119, 0x7fffff02, PT ;  /* 0x7fffff027700780c */ /* 0x000fe20003f26070 */
[----:B------:R-:W-:Y:S01]  /*1dee0*/  IMAD.WIDE R118, R5, 0x4, R116 ;  /* 0x0000000405767825 */ /* 0x000fe200078e0274 */
[----:B------:R-:W-:-:S03]  /*1def0*/  SEL R79, R79, RZ, P2 ;  /* 0x000000ff4f4f7207 */ /* 0x000fc60001000000 */
[----:B------:R-:W-:Y:S02]  /*1df00*/  VIADD R13, R13, 0xffffff3f ;  /* 0xffffff3f0d0d7836 */ /* 0x000fe40000000000 */
[----:B------:R-:W-:Y:S01]  /*1df10*/  VIADD R12, R12, 0xffffff3e ;  /* 0xffffff3e0c0c7836 */ /* 0x000fe20000000000 */
[----:B------:R-:W-:Y:S01]  /*1df20*/  STL.64 [R1+0x920], R118 ;  /* 0x0009207601007387 */ /* 0x000fe20000100a00 */
[----:B----4-:R-:W-:Y:S01]  /*1df30*/  IMAD.WIDE R94, R5, 0x4, R70 ;  /* 0x00000004055e7825 */ /* 0x010fe200078e0246 */
[----:B------:R-:W-:Y:S02]  /*1df40*/  ISETP.GE.U32.AND P5, PT, R13, 0x7fffff00, PT ;  /* 0x7fffff000d00780c */ /* 0x000fe40003fa6070 */
[----:B------:R-:W3:Y:S01]  /*1df50*/  LDL.LU.64 R150, [R1+0x900] ;  /* 0x0009000001967983 */ /* 0x000ee20000300a00 */
[----:B------:R-:W-:Y:S01]  /*1df60*/  ISETP.GE.U32.AND P4, PT, R12, 0x7ffffeff, PT ;  /* 0x7ffffeff0c00780c */ /* 0x000fe20003f86070 */
[----:B------:R-:W-:Y:S02]  /*1df70*/  IMAD.WIDE R20, R5, 0x4, R20 ;  /* 0x0000000405147825 */ /* 0x000fe400078e0214 */
[----:B------:R-:W4:Y:S01]  /*1df80*/  LDL.LU.64 R246, [R1+0x8f0] ;  /* 0x0008f00001f67983 */ /* 0x000f220000300a00 */
[----:B------:R-:W-:Y:S01]  /*1df90*/  ISETP.NE.U32.AND P2, PT, R79, RZ, PT ;  /* 0x000000ff4f00720c */ /* 0x000fe20003f45070 */
[----:B--2---:R-:W-:-:S02]  /*1dfa0*/  VIADD R116, R7, 0xffffff3d ;  /* 0xffffff3d07747836 */ /* 0x004fc40000000000 */
[----:B------:R-:W2:Y:S01]  /*1dfb0*/  LDL.LU.64 R12, [R1+0x8e8] ;  /* 0x0008e800010c7983 */ /* 0x000ea20000300a00 */
[----:B-1----:R-:W-:-:S03]  /*1dfc0*/  IADD3 R79, R6, -0xc4, RZ ;  /* 0xffffff3c064f7810 */ /* 0x002fc60007ffe0ff */
[----:B------:R-:W2:Y:S04]  /*1dfd0*/  LDL.LU.64 R70, [R1+0x8e0] ;  /* 0x0008e00001467983 */ /* 0x000ea80000300a00 */
[----:B------:R-:W-:Y:S04]  /*1dfe0*/  STL.64 [R1+0x918], R94 ;  /* 0x0009185e01007387 */ /* 0x000fe80000100a00 */
[----:B------:R-:W2:Y:S04]  /*1dff0*/  LDL.LU.64 R6, [R1+0x8d8] ;  /* 0x0008d80001067983 */ /* 0x000ea80000300a00 */
[----:B------:R-:W-:Y:S04]  /*1e000*/  STL.64 [R1+0x910], R20 ;  /* 0x0009101401007387 */ /* 0x000fe80000100a00 */
[----:B------:R1:W-:Y:S04]  /*1e010*/  STL.64 [R1+0x1d00], R4 ;  /* 0x001d000401007387 */ /* 0x0003e80000100a00 */
[----:B------:R-:W-:Y:S04]  /*1e020*/  LDGSTS.E [R248+0x14004], desc[UR4][R118.64], !P3 ;  /* 0x1400400076f87fae */ /* 0x000fe8000d921844 */
[----:B------:R-:W-:Y:S04]  /*1e030*/  LDGSTS.E [R248+0x14008], desc[UR4][R94.64], !P1 ;  /* 0x140080005ef87fae */ /* 0x000fe8000c921844 */
[----:B-1----:R-:W2:Y:S04]  /*1e040*/  LDL.LU.64 R4, [R1+0x8f8] ;  /* 0x0008f80001047983 */ /* 0x002ea80000300a00 */
[----:B------:R-:W2:Y:S04]  /*1e050*/  LDL.LU.64 R142, [R1+0x8c8] ;  /* 0x0008c800018e7983 */ /* 0x000ea80000300a00 */
[----:B------:R-:W2:Y:S04]  /*1e060*/  LDL.LU.64 R134, [R1+0x8c0] ;  /* 0x0008c00001867983 */ /* 0x000ea80000300a00 */
[----:B------:R1:W-:Y:S01]  /*1e070*/  LDGSTS.E [R248+0x1400c], desc[UR4][R20.64], !P6 ;  /* 0x1400c00014f87fae */ /* 0x0003e2000f121844 */
[----:B------:R-:W-:Y:S01]  /*1e080*/  ISETP.GE.U32.AND P3, PT, R116, 0x7ffffefe, PT ;  /* 0x7ffffefe7400780c */ /* 0x000fe20003f66070 */
[----:B------:R-:W-:Y:S01]  /*1e090*/  VIADD R78, R78, 0xffffff1f ;  /* 0xffffff1f4e4e7836 */ /* 0x000fe20000000000 */
[----:B------:R-:W-:Y:S01]  /*1e0a0*/  ISETP.GE.U32.AND P1, PT, R79, 0x7ffffefd, PT ;  /* 0x7ffffefd4f00780c */ /* 0x000fe20003f26070 */
[----:B------:R-:W-:Y:S01]  /*1e0b0*/  IMAD.WIDE R250, R2, 0x4, R250 ;  /* 0x0000000402fa7825 */ /* 0x000fe200078e02fa */
[----:B------:R-:W0:Y:S04]  /*1e0c0*/  LDGDEPBAR ;  /* 0x00000000000079af */ /* 0x000e280000000000 */
[----:B------:R-:W1:Y:S04]  /*1e0d0*/  LDL.LU.64 R20, [R1+0x8a8] ;  /* 0x0008a80001147983 */ /* 0x000e680000300a00 */
[----:B------:R-:W2:Y:S04]  /*1e0e0*/  LDL.LU.64 R118, [R1+0x8a0] ;  /* 0x0008a00001767983 */ /* 0x000ea80000300a00 */
[----:B------:R-:W2:Y:S04]  /*1e0f0*/  LDL.LU.64 R94, [R1+0x888] ;  /* 0x00088800015e7983 */ /* 0x000ea80000300a00 */
[----:B------:R-:W2:Y:S01]  /*1e100*/  LDL.LU.64 R116, [R1+0x880] ;  /* 0x0008800001747983 */ /* 0x000ea20000300a00 */
[----:B------:R-:W-:-:S03]  /*1e110*/  ISETP.GE.U32.AND P6, PT, R78, 0x7ffffee0, PT ;  /* 0x7ffffee04e00780c */ /* 0x000fc60003fc6070 */
[----:B------:R-:W2:Y:S01]  /*1e120*/  LDL.LU.64 R78, [R1+0x868] ;  /* 0x00086800014e7983 */ /* 0x000ea20000300a00 */
[----:B------:R-:W-:-:S05]  /*1e130*/  IMAD.WIDE R30, R2, 0x4, R30 ;  /* 0x00000004021e7825 */ /* 0x000fca00078e021e */
[----:B------:R3:W-:Y:S04]  /*1e140*/  STL.64 [R1+0x908], R30 ;  /* 0x0009081e01007387 */ /* 0x0007e80000100a00 */
[----:B---3--:R-:W3:Y:S01]  /*1e150*/  LDL.LU.64 R30, [R1+0x860] ;  /* 0x00086000011e7983 */ /* 0x008ee20000300a00 */
[----:B------:R-:W-:-:S04]  /*1e160*/  IMAD.WIDE R150, R2, 0x4, R150 ;  /* 0x0000000402967825 */ /* 0x000fc800078e0296 */
[C---:B----4-:R-:W-:Y:S01]  /*1e170*/  IMAD.WIDE R246, R2.reuse, 0x4, R246 ;  /* 0x0000000402f67825 */ /* 0x050fe200078e02f6 */
[----:B------:R4:W-:Y:S03]  /*1e180*/  STL.64 [R1+0x900], R150 ;  /* 0x0009009601007387 */ /* 0x0009e60000100a00 */
[C---:B--2---:R-:W-:Y:S01]  /*1e190*/  IMAD.WIDE R12, R2.reuse, 0x4, R12 ;  /* 0x00000004020c7825 */ /* 0x044fe200078e020c */
[----:B----4-:R-:W2:Y:S03]  /*1e1a0*/  LDL.LU.64 R150, [R1+0x1fd8] ;  /* 0x001fd80001967983 */ /* 0x010ea60000300a00 */
[----:B------:R-:W-:-:S04]  /*1e1b0*/  IMAD.WIDE R6, R2, 0x4, R6 ;  /* 0x0000000402067825 */ /* 0x000fc800078e0206 */
[----:B------:R-:W-:-:S05]  /*1e1c0*/  IMAD.WIDE R4, R2, 0x4, R4 ;  /* 0x0000000402047825 */ /* 0x000fca00078e0204 */
[----:B------:R4:W-:Y:S01]  /*1e1d0*/  STL.64 [R1+0x8f8], R4 ;  /* 0x0008f80401007387 */ /* 0x0009e20000100a00 */
[----:B------:R-:W-:-:S03]  /*1e1e0*/  IMAD.WIDE R142, R2, 0x4, R142 ;  /* 0x00000004028e7825 */ /* 0x000fc600078e028e */
[----:B----4-:R-:W4:Y:S04]  /*1e1f0*/  LDL.LU.64 R4, [R1+0x850] ;  /* 0x0008500001047983 */ /* 0x010f280000300a00 */
[----:B------:R1:W-:Y:S01]  /*1e200*/  STL.64 [R1+0x8f0], R246 ;  /* 0x0008f0f601007387 */ /* 0x0003e20000100a00 */
[----:B------:R-:W-:-:S03]  /*1e210*/  IMAD.WIDE R134, R2, 0x4, R134 ;  /* 0x0000000402867825 */ /* 0x000fc600078e0286 */
[----:B-1----:R-:W2:Y:S04]  /*1e220*/  LDL.LU.64 R246, [R1+0x848] ;  /* 0x0008480001f67983 */ /* 0x002ea80000300a00 */
[----:B------:R1:W-:Y:S01]  /*1e230*/  STL.64 [R1+0x8e8], R12 ;  /* 0x0008e80c01007387 */ /* 0x0003e20000100a00 */
[----:B------:R-:W-:-:S04]  /*1e240*/  IMAD.WIDE R126, R2, 0x4, R126 ;  /* 0x00000004027e7825 */ /* 0x000fc800078e027e */
[C---:B-1----:R-:W-:Y:S02]  /*1e250*/  IMAD.WIDE R12, R2.reuse, 0x4, R70 ;  /* 0x00000004020c7825 */ /* 0x042fe400078e0246 */
[----:B------:R-:W2:Y:S04]  /*1e260*/  LDL.LU.64 R70, [R1+0x840] ;  /* 0x0008400001467983 */ /* 0x000ea80000300a00 */
[----:B------:R1:W-:Y:S01]  /*1e270*/  STL.64 [R1+0x8e0], R12 ;  /* 0x0008e00c01007387 */ /* 0x0003e20000100a00 */
[----:B------:R-:W-:-:S03]  /*1e280*/  IMAD.WIDE R238, R2, 0x4, R238 ;  /* 0x0000000402ee7825 */ /* 0x000fc600078e02ee */
[----:B-1----:R-:W2:Y:S04]  /*1e290*/  LDL.LU.64 R12, [R1+0x830] ;  /* 0x00083000010c7983 */ /* 0x002ea80000300a00 */
        /* <DEDUP_REMOVED lines=30> */
[----:B------:R1:W-:Y:S04]  /*1e480*/  STL.64 [R1+0x888], R94 ;  /* 0x0008885e01007387 */ /* 0x0003e80000100a00 */
[----:B-1----:R-:W2:Y:S04]  /*1e490*/  LDL.LU.64 R94, [R1+0x1fa0] ;  /* 0x001fa000015e7983 */ /* 0x002ea80000300a00 */
[----:B------:R1:W-:Y:S01]  /*1e4a0*/  STL.64 [R1+0x880], R116 ;  /* 0x0008807401007387 */ /* 0x0003e20000100a00 */
[----:B---3--:R-:W-:-:S03]  /*1e4b0*/  IMAD.WIDE R30, R2, 0x4, R30 ;  /* 0x00000004021e7825 */ /* 0x008fc600078e021e */
[----:B-1----:R-:W3:Y:S04]  /*1e4c0*/  LDL.LU.64 R116, [R1+0x7e8] ;  /* 0x0007e80001747983 */ /* 0x002ee80000300a00 */
[----:B------:R1:W-:Y:S04]  /*1e4d0*/  STL.64 [R1+0x878], R38 ;  /* 0x0008782601007387 */ /* 0x0003e80000100a00 */
        /* <DEDUP_REMOVED lines=8> */
[----:B-1----:R-:W3:Y:S01]  /*1e560*/  LDL.LU.64 R60, [R1+0x7c0] ;  /* 0x0007c000013c7983 */ /* 0x002ee20000300a00 */
[----:B----4-:R-:W-:-:S04]  /*1e570*/  IMAD.WIDE R4, R2, 0x4, R4 ;  /* 0x0000000402047825 */ /* 0x010fc800078e0204 */
[C---:B--2---:R-:W-:Y:S01]  /*1e580*/  IMAD.WIDE R246, R2.reuse, 0x4, R246 ;  /* 0x0000000402f67825 */ /* 0x044fe200078e02f6 */
[----:B------:R1:W-:Y:S03]  /*1e590*/  STL.64 [R1+0x850], R4 ;  /* 0x0008500401007387 */ /* 0x0003e60000100a00 */
[----:B------:R-:W-:-:S04]  /*1e5a0*/  IMAD.WIDE R62, R2, 0x4, R62 ;  /* 0x00000004023e7825 */ /* 0x000fc800078e023e */
[C---:B------:R-:W-:Y:S01]  /*1e5b0*/  IMAD.WIDE R70, R2.reuse, 0x4, R70 ;  /* 0x0000000402467825 */ /* 0x040fe200078e0246 */
[----:B-1----:R-:W2:Y:S04]  /*1e5c0*/  LDL.LU.64 R4, [R1+0x7b0] ;  /* 0x0007b00001047983 */ /* 0x002ea80000300a00 */
[----:B------:R1:W-:Y:S01]  /*1e5d0*/  STL.64 [R1+0x848], R246 ;  /* 0x000848f601007387 */ /* 0x0003e20000100a00 */
[----:B------:R-:W-:-:S03]  /*1e5e0*/  IMAD.WIDE R12, R2, 0x4, R12 ;  /* 0x00000004020c7825 */ /* 0x000fc600078e020c */
[----:B-1----:R-:W4:Y:S04]  /*1e5f0*/  LDL.LU.64 R246, [R1+0x7a8] ;  /* 0x0007a80001f67983 */ /* 0x002f280000300a00 */
[----:B------:R1:W-:Y:S01]  /*1e600*/  STL.64 [R1+0x840], R70 ;  /* 0x0008404601007387 */ /* 0x0003e20000100a00 */
[----:B------:R-:W-:-:S04]  /*1e610*/  IMAD.WIDE R54, R2, 0x4, R54 ;  /* 0x0000000402367825 */ /* 0x000fc800078e0236 */
[C---:B------:R-:W-:Y:S01]  /*1e620*/  IMAD.WIDE R6, R2.reuse, 0x4, R6 ;  /* 0x0000000402067825 */ /* 0x040fe200078e0206 */
[----:B-1----:R-:W4:Y:S04]  /*1e630*/  LDL.LU.64 R70, [R1+0x1f88] ;  /* 0x001f880001467983 */ /* 0x002f280000300a00 */
[----:B------:R1:W-:Y:S01]  /*1e640*/  STL.64 [R1+0x838], R62 ;  /* 0x0008383e01007387 */ /* 0x0003e20000100a00 */
[----:B------:R-:W-:-:S04]  /*1e650*/  IMAD.WIDE R22, R2, 0x4, R22 ;  /* 0x0000000402167825 */ /* 0x000fc800078e0216 */
[C---:B------:R-:W-:Y:S01]  /*1e660*/  IMAD.WIDE R250, R2.reuse, 0x4, R250 ;  /* 0x0000000402fa7825 */ /* 0x040fe200078e02fa */
[----:B-1----:R-:W4:Y:S04]  /*1e670*/  LDL.LU.64 R62, [R1+0x1f80] ;  /* 0x001f8000013e7983 */ /* 0x002f280000300a00 */
[----:B------:R1:W-:Y:S01]  /*1e680*/  STL.64 [R1+0x830], R12 ;  /* 0x0008300c01007387 */ /* 0x0003e20000100a00 */
[----:B------:R-:W-:-:S03]  /*1e690*/  IMAD.WIDE R46, R2, 0x4, R46 ;  /* 0x00000004022e7825 */ /* 0x000fc600078e022e */
[----:B-1----:R-:W4:Y:S04]  /*1e6a0*/  LDL.LU.64 R12, [R1+0x798] ;  /* 0x00079800010c7983 */ /* 0x002f280000300a00 */
[----:B------:R1:W-:Y:S01]  /*1e6b0*/  STL.64 [R1+0x828], R6 ;  /* 0x0008280601007387 */ /* 0x0003e20000100a00 */
[----:B------:R-:W-:-:S03]  /*1e6c0*/  IMAD.WIDE R188, R2, 0x4, R188 ;  /* 0x0000000402bc7825 */ /* 0x000fc600078e02bc */
[----:B-1----:R-:W4:Y:S04]  /*1e6d0*/  LDL.LU.64 R6, [R1+0x790] ;  /* 0x0007900001067983 */ /* 0x002f280000300a00 */
[----:B------:R1:W-:Y:S04]  /*1e6e0*/  STL.64 [R1+0x820], R250 ;  /* 0x000820fa01007387 */ /* 0x0003e80000100a00 */
[----:B-1----:R-:W4:Y:S04]  /*1e6f0*/  LDL.LU.64 R250, [R1+0x788] ;  /* 0x0007880001fa7983 */ /* 0x002f280000300a00 */
[----:B------:R1:W-:Y:S01]  /*1e700*/  STL.64 [R1+0x818], R54 ;  /* 0x0008183601007387 */ /* 0x0003e20000100a00 */
[----:B------:R-:W-:-:S03]  /*1e710*/  IMAD.WIDE R238, R2, 0x4, R238 ;  /* 0x0000000402ee7825 */ /* 0x000fc600078e02ee */
        /* <DEDUP_REMOVED lines=12> */
[----:B------:R1:W-:Y:S04]  /*1e7e0*/  STL.64 [R1+0x7f0], R188 ;  /* 0x0007f0bc01007387 */ /* 0x0003e80000100a00 */
[----:B-1----:R-:W4:Y:S01]  /*1e7f0*/  LDL.LU.64 R188, [R1+0x748] ;  /* 0x0007480001bc7983 */ /* 0x002f220000300a00 */
[----:B---3--:R-:W-:-:S05]  /*1e800*/  IMAD.WIDE R116, R2, 0x4, R116 ;  /* 0x0000000402747825 */ /* 0x008fca00078e0274 */
[----:B------:R1:W-:Y:S01]  /*1e810*/  STL.64 [R1+0x7e8], R116 ;  /* 0x0007e87401007387 */ /* 0x0003e20000100a00 */
[----:B------:R-:W-:-:S03]  /*1e820*/  IMAD.WIDE R38, R2, 0x4, R38 ;  /* 0x0000000402267825 */ /* 0x000fc600078e0226 */
[----:B-1----:R-:W3:Y:S04]  /*1e830*/  LDL.LU.64 R116, [R1+0x740] ;  /* 0x0007400001747983 */ /* 0x002ee80000300a00 */
[----:B------:R1:W-:Y:S04]  /*1e840*/  STL.64 [R1+0x7e0], R38 ;  /* 0x0007e02601007387 */ /* 0x0003e80000100a00 */
[----:B-1----:R-:W3:Y:S04]  /*1e850*/  LDL.LU.64 R38, [R1+0x1f68] ;  /* 0x001f680001267983 */ /* 0x002ee80000300a00 */
[----:B------:R1:W-:Y:S04]  /*1e860*/  STL.64 [R1+0x7d8], R180 ;  /* 0x0007d8b401007387 */ /* 0x0003e80000100a00 */
[----:B-1----:R-:W3:Y:S04]  /*1e870*/  LDL.LU.64 R180, [R1+0x728] ;  /* 0x0007280001b47983 */ /* 0x002ee80000300a00 */
[----:B------:R1:W-:Y:S01]  /*1e880*/  STL.64 [R1+0x7d0], R92 ;  /* 0x0007d05c01007387 */ /* 0x0003e20000100a00 */
[----:B------:R-:W-:-:S03]  /*1e890*/  IMAD.WIDE R30, R2, 0x4, R30 ;  /* 0x00000004021e7825 */ /* 0x000fc600078e021e */
[----:B-1----:R-:W3:Y:S04]  /*1e8a0*/  LDL.LU.64 R92, [R1+0x720] ;  /* 0x00072000015c7983 */ /* 0x002ee80000300a00 */
[----:B------:R1:W-:Y:S01]  /*1e8b0*/  STL.64 [R1+0x7c8], R30 ;  /* 0x0007c81e01007387 */ /* 0x0003e20000100a00 */
[----:B------:R-:W-:-:S03]  /*1e8c0*/  IMAD.WIDE R60, R2, 0x4, R60 ;  /* 0x00000004023c7825 */ /* 0x000fc600078e023c */
[----:B-1----:R-:W3:Y:S04]  /*1e8d0*/  LDL.LU.64 R30, [R1+0x1f60] ;  /* 0x001f6000011e7983 */ /* 0x002ee80000300a00 */
[----:B------:R1:W-:Y:S04]  /*1e8e0*/  STL.64 [R1+0x7c0], R60 ;  /* 0x0007c03c01007387 */ /* 0x0003e80000100a00 */
[----:B-1----:R-:W3:Y:S01]  /*1e8f0*/  LDL.LU.64 R60, [R1+0x1f58] ;  /* 0x001f5800013c7983 */ /* 0x002ee20000300a00 */
[----:B------:R-:W-:-:S04]  /*1e900*/  IMAD.WIDE R212, R2, 0x4, R212 ;  /* 0x0000000402d47825 */ /* 0x000fc800078e02d4 */
[C---:B--2---:R-:W-:Y:S01]  /*1e910*/  IMAD.WIDE R4, R2.reuse, 0x4, R4 ;  /* 0x0000000402047825 */ /* 0x044fe200078e0204 */
[----:B------:R1:W-:Y:S04]  /*1e920*/  STL.64 [R1+0x7b8], R212 ;  /* 0x0007b8d401007387 */ /* 0x0003e80000100a00 */
[----:B-1----:R-:W2:Y:S04]  /*1e930*/  LDL.LU.64 R212, [R1+0x708] ;  /* 0x0007080001d47983 */ /* 0x002ea80000300a00 */
[----:B------:R4:W-:Y:S02]  /*1e940*/  STL.64 [R1+0x7b0], R4 ;  /* 0x0007b00401007387 */ /* 0x0009e40000100a00 */
[----:B----4-:R-:W-:-:S05]  /*1e950*/  IMAD.WIDE R4, R2, 0x4, R246 ;  /* 0x0000000402047825 */ /* 0x010fca00078e02f6 */
[----:B------:R1:W-:Y:S01]  /*1e960*/  STL.64 [R1+0x7a8], R4 ;  /* 0x0007a80401007387 */ /* 0x0003e20000100a00 */
[----:B------:R-:W-:-:S03]  /*1e970*/  IMAD.WIDE R14, R2, 0x4, R14 ;  /* 0x00000004020e7825 */ /* 0x000fc600078e020e */
[----:B-1----:R-:W4:Y:S01]  /*1e980*/  LDL.LU.64 R4, [R1+0x6f0] ;  /* 0x0006f00001047983 */ /* 0x002f220000300a00 */
[----:B------:R-:W-:-:S04]  /*1e990*/  IMAD.WIDE R230, R2, 0x4, R230 ;  /* 0x0000000402e67825 */ /* 0x000fc800078e02e6 */
        /* <DEDUP_REMOVED lines=11> */
[----:B---3--:R-:W-:-:S04]  /*1ea50*/  IMAD.WIDE R116, R2, 0x4, R116 ;  /* 0x0000000402747825 */ /* 0x008fc800078e0274 */
[----:B------:R-:W-:-:S04]  /*1ea60*/  IMAD.WIDE R180, R2, 0x4, R180 ;  /* 0x0000000402b47825 */ /* 0x000fc800078e02b4 */
[----:B------:R-:W-:-:S04]  /*1ea70*/  IMAD.WIDE R92, R2, 0x4, R92 ;  /* 0x00000004025c7825 */ /* 0x000fc800078e025c */
[C---:B------:R-:W-:Y:S02]  /*1ea80*/  IMAD.WIDE R246, R2.reuse, 0x4, R60 ;  /* 0x0000000402f67825 */ /* 0x040fe400078e023c */
[----:B------:R-:W3:Y:S04]  /*1ea90*/  LDL.LU.64 R60, [R1+0x6e8] ;  /* 0x0006e800013c7983 */ /* 0x000ee80000300a00 */
        /* <DEDUP_REMOVED lines=34> */
[----:B------:R-:W-:-:S04]  /*1ecc0*/  IMAD.WIDE R124, R2, 0x4, R124 ;  /* 0x00000004027c7825 */ /* 0x000fc800078e027c */
[C---:B------:R-:W-:Y:S01]  /*1ecd0*/  IMAD.WIDE R220, R2.reuse, 0x4, R220 ;  /* 0x0000000402dc7825 */ /* 0x040fe200078e02dc */
[----:B------:R1:W-:Y:S03]  /*1ece0*/  STL.64 [R1+0x6a8], R124 ;  /* 0x0006a87c01007387 */ /* 0x0003e60000100a00 */
[C---:B--2---:R-:W-:Y:S01]  /*1ecf0*/  IMAD.WIDE R212, R2.reuse, 0x4, R212 ;  /* 0x0000000402d47825 */ /* 0x044fe200078e02d4 */
[----:B-1----:R-:W2:Y:S04]  /*1ed00*/  LDL.LU.64 R124, [R1+0x5b0] ;  /* 0x0005b000017c7983 */ /* 0x002ea80000300a00 */
[----:B------:R1:W-:Y:S01]  /*1ed10*/  STL.64 [R1+0x698], R220 ;  /* 0x000698dc01007387 */ /* 0x0003e20000100a00 */
[----:B------:R-:W-:-:S04]  /*1ed20*/  IMAD.WIDE R204, R2, 0x4, R204 ;  /* 0x0000000402cc7825 */ /* 0x000fc800078e02cc */
[C---:B----4-:R-:W-:Y:S01]  /*1ed30*/  IMAD.WIDE R4, R2.reuse, 0x4, R4 ;  /* 0x0000000402047825 */ /* 0x050fe200078e0204 */
[----:B-1----:R-:W4:Y:S04]  /*1ed40*/  LDL.LU.64 R220, [R1+0x1ef8] ;  /* 0x001ef80001dc7983 */ /* 0x002f280000300a00 */
[----:B------:R1:W-:Y:S04]  /*1ed50*/  STL.64 [R1+0x690], R212 ;  /* 0x000690d401007387 */ /* 0x0003e80000100a00 */
[----:B-1----:R-:W4:Y:S01]  /*1ed60*/  LDL.LU.64 R212, [R1+0x1ef0] ;  /* 0x001ef00001d47983 */ /* 0x002f220000300a00 */
[----:B---3--:R-:W-:-:S04]  /*1ed70*/  IMAD.WIDE R246, R2, 0x4, R246 ;  /* 0x0000000402f67825 */ /* 0x008fc800078e02f6 */
[----:B------:R-:W-:-:S04]  /*1ed80*/  IMAD.WIDE R12, R2, 0x4, R12 ;  /* 0x00000004020c7825 */ /* 0x000fc800078e020c */
[----:B------:R-:W-:-:S05]  /*1ed90*/  IMAD.WIDE R92, R2, 0x4, R92 ;  /* 0x00000004025c7825 */ /* 0x000fca00078e025c */
[----:B------:R1:W-:Y:S04]  /*1eda0*/  STL.64 [R1+0x688], R92 ;  /* 0x0006885c01007387 */ /* 0x0003e80000100a00 */
[----:B-1----:R-:W3:Y:S04]  /*1edb0*/  LDL.LU.64 R92, [R1+0x198] ;  /* 0x00019800015c7983 */ /* 0x002ee80000300a00 */
[----:B------:R1:W-:Y:S04]  /*1edc0*/  STL.64 [R1+0x680], R204 ;  /* 0x000680cc01007387 */ /* 0x0003e80000100a00 */
[----:B-1----:R-:W4:Y:S04]  /*1edd0*/  LDL.LU.64 R204, [R1+0x1ee8] ;  /* 0x001ee80001cc7983 */ /* 0x002f280000300a00 */
[----:B------:R1:W-:Y:S02]  /*1ede0*/  STL.64 [R1+0x670], R4 ;  /* 0x0006700401007387 */ /* 0x0003e40000100a00 */
[----:B-1----:R-:W-:-:S02]  /*1edf0*/  IMAD.WIDE R4, R2, 0x4, R60 ;  /* 0x0000000402047825 */ /* 0x002fc400078e023c */
[----:B------:R-:W4:Y:S04]  /*1ee00*/  LDL.LU.64 R60, [R1+0x170] ;  /* 0x00017000013c7983 */ /* 0x000f280000300a00 */
[----:B------:R1:W-:Y:S04]  /*1ee10*/  STL.64 [R1+0x668], R4 ;  /* 0x0006680401007387 */ /* 0x0003e80000100a00 */
[----:B------:R-:W-:Y:S01]  /*1ee20*/  STL.64 [R1+0x660], R246 ;  /* 0x000660f601007387 */ /* 0x000fe20000100a00 */
[----:B-1----:R-:W-:-:S03]  /*1ee30*/  IMAD.WIDE R4, R2, 0x4, R28 ;  /* 0x0000000402047825 */ /* 0x002fc600078e021c */
[----:B------:R-:W4:Y:S04]  /*1ee40*/  LDL.LU.64 R28, [R1+0x118] ;  /* 0x00011800011c7983 */ /* 0x000f280000300a00 */
[----:B------:R1:W-:Y:S04]  /*1ee50*/  STL.64 [R1+0x650], R12 ;  /* 0x0006500c01007387 */ /* 0x0003e80000100a00 */
[----:B------:R2:W-:Y:S01]  /*1ee60*/  STL.64 [R1+0x648], R4 ;  /* 0x0006480401007387 */ /* 0x0005e20000100a00 */
[----:B-1----:R-:W-:-:S04]  /*1ee70*/  IMAD.WIDE R12, R2, 0x4, R6 ;  /* 0x00000004020c7825 */ /* 0x002fc800078e0206 */
[C---:B------:R-:W-:Y:S01]  /*1ee80*/  IMAD.WIDE R6, R2.reuse, 0x4, R240 ;  /* 0x0000000402067825 */ /* 0x040fe200078e02f0 */
[----:B------:R-:W-:Y:S04]  /*1ee90*/  STL.64 [R1+0x638], R12 ;  /* 0x0006380c01007387 */ /* 0x000fe80000100a00 */
[----:B------:R-:W4:Y:S01]  /*1eea0*/  LDL.LU.64 R240, [R1+0xb8] ;  /* 0x0000b80001f07983 */ /* 0x000f220000300a00 */
[----:B--2---:R-:W-:-:S05]  /*1eeb0*/  IMAD.WIDE R4, R2, 0x4, R250 ;  /* 0x0000000402047825 */ /* 0x004fca00078e02fa */
[----:B------:R1:W-:Y:S01]  /*1eec0*/  STL.64 [R1+0x630], R4 ;  /* 0x0006300401007387 */ /* 0x0003e20000100a00 */
[----:B------:R-:W-:-:S04]  /*1eed0*/  IMAD.WIDE R196, R2, 0x4, R196 ;  /* 0x0000000402c47825 */ /* 0x000fc800078e02c4 */
[C---:B------:R-:W-:Y:S01]  /*1eee0*/  IMAD.WIDE R188, R2.reuse, 0x4, R188 ;  /* 0x0000000402bc7825 */ /* 0x040fe200078e02bc */
[----:B-1----:R-:W2:Y:S04]  /*1eef0*/  LDL.LU.64 R4, [R1+0x98] ;  /* 0x0000980001047983 */ /* 0x002ea80000300a00 */
[----:B------:R1:W-:Y:S01]  /*1ef00*/  STL.64 [R1+0x628], R6 ;  /* 0x0006280601007387 */ /* 0x0003e20000100a00 */
[----:B------:R-:W-:-:S03]  /*1ef10*/  IMAD.WIDE R180, R2, 0x4, R180 ;  /* 0x0000000402b47825 */ /* 0x000fc600078e02b4 */
[----:B------:R-:W2:Y:S04]  /*1ef20*/  LDL.LU.64 R246, [R1+0x88] ;  /* 0x0000880001f67983 */ /* 0x000ea80000300a00 */
[----:B------:R-:W2:Y:S01]  /*1ef30*/  LDL.LU.64 R12, [R1+0x68] ;  /* 0x00006800010c7983 */ /* 0x000ea20000300a00 */
[----:B------:R-:W-:-:S03]  /*1ef40*/  IMAD.WIDE R172, R2, 0x4, R172 ;  /* 0x0000000402ac7825 */ /* 0x000fc600078e02ac */
[----:B-1----:R-:W2:Y:S04]  /*1ef50*/  LDL.LU.64 R6, [R1+0x38] ;  /* 0x0000380001067983 */ /* 0x002ea80000300a00 */
[----:B------:R-:W2:Y:S01]  /*1ef60*/  LDL.LU.64 R250, [R1+0x18] ;  /* 0x0000180001fa7983 */ /* 0x000ea20000300a00 */
[----:B------:R-:W-:-:S03]  /*1ef70*/  IMAD.WIDE R164, R2, 0x4, R164 ;  /* 0x0000000402a47825 */ /* 0x000fc600078e02a4 */
[----:B------:R1:W-:Y:S01]  /*1ef80*/  STL.64 [R1+0x618], R196 ;  /* 0x000618c401007387 */ /* 0x0003e20000100a00 */
[----:B------:R-:W-:-:S04]  /*1ef90*/  IMAD.WIDE R156, R2, 0x4, R156 ;  /* 0x00000004029c7825 */ /* 0x000fc800078e029c */
[C---:B------:R-:W-:Y:S01]  /*1efa0*/  IMAD.WIDE R148, R2.reuse, 0x4, R148 ;  /* 0x0000000402947825 */ /* 0x040fe200078e0294 */
        /* <DEDUP_REMOVED lines=32> */
[----:B---3--:R-:W-:-:S03]  /*1f1b0*/  IMAD.WIDE R92, R2, 0x4, R92 ;  /* 0x00000004025c7825 */ /* 0x008fc600078e025c */
[----:B-1----:R-:W3:Y:S04]  /*1f1c0*/  LDL.LU.64 R108, [R1+0x1e88] ;  /* 0x001e8800016c7983 */ /* 0x002ee80000300a00 */
[----:B------:R1:W-:Y:S01]  /*1f1d0*/  STL.64 [R1+0x5a0], R100 ;  /* 0x0005a06401007387 */ /* 0x0003e20000100a00 */
[----:B------:R-:W-:-:S03]  /*1f1e0*/  IMAD.WIDE R44, R2, 0x4, R44 ;  /* 0x00000004022c7825 */ /* 0x000fc600078e022c */
[----:B-1----:R-:W3:Y:S04]  /*1f1f0*/  LDL.LU.64 R100, [R1+0x1e80] ;  /* 0x001e800001647983 */ /* 0x002ee80000300a00 */
[----:B------:R1:W-:Y:S01]  /*1f200*/  STL.64 [R1+0x598], R92 ;  /* 0x0005985c01007387 */ /* 0x0003e20000100a00 */
[----:B------:R-:W-:-:S04]  /*1f210*/  IMAD.WIDE R36, R2, 0x4, R36 ;  /* 0x0000000402247825 */ /* 0x000fc800078e0224 */
[C---:B----4-:R-:W-:Y:S01]  /*1f220*/  IMAD.WIDE R60, R2.reuse, 0x4, R60 ;  /* 0x00000004023c7825 */ /* 0x050fe200078e023c */
[----:B-1----:R-:W4:Y:S04]  /*1f230*/  LDL.LU.64 R92, [R1+0x1e78] ;  /* 0x001e7800015c7983 */ /* 0x002f280000300a00 */
[----:B------:R1:W-:Y:S01]  /*1f240*/  STL.64 [R1+0x590], R84 ;  /* 0x0005905401007387 */ /* 0x0003e20000100a00 */
[----:B------:R-:W-:-:S03]  /*1f250*/  IMAD.WIDE R20, R2, 0x4, R20 ;  /* 0x0000000402147825 */ /* 0x000fc600078e0214 */
[----:B-1----:R-:W3:Y:S04]  /*1f260*/  LDL.LU.64 R84, [R1+0x1e70] ;  /* 0x001e700001547983 */ /* 0x002ee80000300a00 */
        /* <DEDUP_REMOVED lines=26> */
[----:B--2---:R-:W-:-:S05]  /*1f410*/  IMAD.WIDE R4, R2, 0x4, R4 ;  /* 0x0000000402047825 */ /* 0x004fca00078e0204 */
[----:B------:R1:W-:Y:S02]  /*1f420*/  STL.64 [R1+0x530], R4 ;  /* 0x0005300401007387 */ /* 0x0003e40000100a00 */
[----:B-1----:R-:W-:-:S04]  /*1f430*/  IMAD.WIDE R4, R2, 0x4, R246 ;  /* 0x0000000402047825 */ /* 0x002fc800078e02f6 */
[C---:B------:R-:W-:Y:S01]  /*1f440*/  IMAD.WIDE R246, R2.reuse, 0x4, R12 ;  /* 0x0000000402f67825 */ /* 0x040fe200078e020c */
[----:B------:R1:W-:Y:S03]  /*1f450*/  STL.64 [R1+0x528], R4 ;  /* 0x0005280401007387 */ /* 0x0003e60000100a00 */
[C---:B------:R-:W-:Y:S01]  /*1f460*/  IMAD.WIDE R12, R2.reuse, 0x4, R250 ;  /* 0x00000004020c7825 */ /* 0x040fe200078e02fa */
[----:B------:R-:W-:Y:S03]  /*1f470*/  STL.64 [R1+0x520], R246 ;  /* 0x000520f601007387 */ /* 0x000fe60000100a00 */
[----:B-1----:R-:W-:-:S04]  /*1f480*/  IMAD.WIDE R4, R2, 0x4, R6 ;  /* 0x0000000402047825 */ /* 0x002fc800078e0206 */
[C---:B------:R-:W-:Y:S01]  /*1f490*/  IMAD.WIDE R6, R2.reuse, 0x4, R244 ;  /* 0x0000000402067825 */ /* 0x040fe200078e02f4 */
[----:B------:R1:W-:Y:S04]  /*1f4a0*/  STL.64 [R1+0x518], R4 ;  /* 0x0005180401007387 */ /* 0x0003e80000100a00 */
[----:B------:R-:W-:Y:S04]  /*1f4b0*/  STL.64 [R1+0x510], R12 ;  /* 0x0005100c01007387 */ /* 0x000fe80000100a00 */
[----:B------:R2:W-:Y:S01]  /*1f4c0*/  STL.64 [R1+0x508], R6 ;  /* 0x0005080601007387 */ /* 0x0005e20000100a00 */
[----:B-1----:R-:W-:-:S05]  /*1f4d0*/  IMAD.WIDE R4, R2, 0x4, R242 ;  /* 0x0000000402047825 */ /* 0x002fca00078e02f2 */
[----:B------:R1:W-:Y:S01]  /*1f4e0*/  STL.64 [R1+0x500], R4 ;  /* 0x0005000401007387 */ /* 0x0003e20000100a00 */
[----:B--2---:R-:W-:-:S04]  /*1f4f0*/  IMAD.WIDE R6, R2, 0x4, R238 ;  /* 0x0000000402067825 */ /* 0x004fc800078e02ee */
[----:B-1----:R-:W-:-:S04]  /*1f500*/  IMAD.WIDE R4, R2, 0x4, R236 ;  /* 0x0000000402047825 */ /* 0x002fc800078e02ec */
        /* <DEDUP_REMOVED lines=9> */
[----:B----4-:R-:W-:-:S04]  /*1f5a0*/  IMAD.WIDE R250, R2, 0x4, R92 ;  /* 0x0000000402fa7825 */ /* 0x010fc800078e025c */
[----:B------:R-:W-:-:S04]  /*1f5b0*/  IMAD.WIDE R96, R2, 0x4, R96 ;  /* 0x0000000402607825 */ /* 0x000fc800078e0260 */
[----:B---3--:R-:W-:-:S04]  /*1f5c0*/  IMAD.WIDE R100, R2, 0x4, R100 ;  /* 0x0000000402647825 */ /* 0x008fc800078e0264 */
        /* <DEDUP_REMOVED lines=10> */
[----:B------:R-:W-:-:S05]  /*1f670*/  IMAD.WIDE R12, R2, 0x4, R240 ;  /* 0x00000004020c7825 */ /* 0x000fca00078e02f0 */
[----:B------:R1:W-:Y:S04]  /*1f680*/  STL.64 [R1+0x4f8], R12 ;  /* 0x0004f80c01007387 */ /* 0x0003e80000100a00 */
        /* <DEDUP_REMOVED lines=10> */
[----:B------:R-:W-:Y:S03]  /*1f730*/  STL.64 [R1+0x4c8], R12 ;  /* 0x0004c80c01007387 */ /* 0x000fe60000100a00 */
[C---:B---3--:R-:W-:Y:S01]  /*1f740*/  IMAD.WIDE R4, R2.reuse, 0x4, R10 ;  /* 0x0000000402047825 */ /* 0x048fe200078e020a */
[----:B------:R1:W-:Y:S03]  /*1f750*/  STL.64 [R1+0x4c0], R6 ;  /* 0x0004c00601007387 */ /* 0x0003e60000100a00 */
[C---:B------:R-:W-:Y:S01]  /*1f760*/  IMAD.WIDE R8, R2.reuse, 0x4, R14 ;  /* 0x0000000402087825 */ /* 0x040fe200078e020e */
[----:B------:R2:W-:Y:S03]  /*1f770*/  STL.64 [R1+0x4b8], R4 ;  /* 0x0004b80401007387 */ /* 0x0005e60000100a00 */
[C---:B------:R-:W-:Y:S01]  /*1f780*/  IMAD.WIDE R10, R2.reuse, 0x4, R20 ;  /* 0x00000004020a7825 */ /* 0x040fe200078e0214 */
[----:B------:R3:W-:Y:S03]  /*1f790*/  STL.64 [R1+0x4b0], R8 ;  /* 0x0004b00801007387 */ /* 0x0007e60000100a00 */
[----:B-1----:R-:W-:-:S04]  /*1f7a0*/  IMAD.WIDE R6, R2, 0x4, R16 ;  /* 0x0000000402067825 */ /* 0x002fc800078e0210 */
[C---:B--2---:R-:W-:Y:S01]  /*1f7b0*/  IMAD.WIDE R4, R2.reuse, 0x4, R18 ;  /* 0x0000000402047825 */ /* 0x044fe200078e0212 */
[----:B------:R1:W-:Y:S03]  /*1f7c0*/  STL.64 [R1+0x4a8], R6 ;  /* 0x0004a80601007387 */ /* 0x0003e60000100a00 */
[C---:B---3--:R-:W-:Y:S01]  /*1f7d0*/  IMAD.WIDE R8, R2.reuse, 0x4, R22 ;  /* 0x0000000402087825 */ /* 0x048fe200078e0216 */
[----:B------:R-:W-:Y:S04]  /*1f7e0*/  STL.64 [R1+0x498], R10 ;  /* 0x0004980a01007387 */ /* 0x000fe80000100a00 */
[----:B------:R-:W-:Y:S01]  /*1f7f0*/  STL.64 [R1+0x4a0], R4 ;  /* 0x0004a00401007387 */ /* 0x000fe20000100a00 */
[----:B-1----:R-:W-:-:S03]  /*1f800*/  IMAD.WIDE R6, R2, 0x4, R24 ;  /* 0x0000000402067825 */ /* 0x002fc600078e0218 */
[----:B------:R1:W-:Y:S04]  /*1f810*/  STL.64 [R1+0x490], R8 ;  /* 0x0004900801007387 */ /* 0x0003e80000100a00 */
[----:B------:R2:W-:Y:S04]  /*1f820*/  STL.64 [R1+0x1d08], R4 ;  /* 0x001d080401007387 */ /* 0x0005e80000100a00 */
[----:B------:R3:W-:Y:S01]  /*1f830*/  STL.64 [R1+0x488], R6 ;  /* 0x0004880601007387 */ /* 0x0007e20000100a00 */
[----:B-1----:R-:W-:-:S04]  /*1f840*/  IMAD.WIDE R8, R2, 0x4, R28 ;  /* 0x0000000402087825 */ /* 0x002fc800078e021c */
[----:B--2---:R-:W-:-:S04]  /*1f850*/  IMAD.WIDE R4, R2, 0x4, R26 ;  /* 0x0000000402047825 */ /* 0x004fc800078e021a */
[C---:B---3--:R-:W-:Y:S01]  /*1f860*/  IMAD.WIDE R6, R2.reuse, 0x4, R30 ;  /* 0x0000000402067825 */ /* 0x048fe200078e021e */
[----:B------:R1:W-:Y:S04]  /*1f870*/  STL.64 [R1+0x480], R4 ;  /* 0x0004800401007387 */ /* 0x0003e80000100a00 */
[----:B------:R2:W-:Y:S04]  /*1f880*/  STL.64 [R1+0x478], R8 ;  /* 0x0004780801007387 */ /* 0x0005e80000100a00 */
[----:B------:R3:W-:Y:S01]  /*1f890*/  STL.64 [R1+0x470], R6 ;  /* 0x0004700601007387 */ /* 0x0007e20000100a00 */
[----:B-1----:R-:W-:-:S04]  /*1f8a0*/  IMAD.WIDE R4, R2, 0x4, R32 ;  /* 0x0000000402047825 */ /* 0x002fc800078e0220 */
[C---:B--2---:R-:W-:Y:S01]  /*1f8b0*/  IMAD.WIDE R8, R2.reuse, 0x4, R36 ;  /* 0x0000000402087825 */ /* 0x044fe200078e0224 */
[----:B------:R1:W-:Y:S03]  /*1f8c0*/  STL.64 [R1+0x468], R4 ;  /* 0x0004680401007387 */ /* 0x0003e60000100a00 */
[C---:B---3--:R-:W-:Y:S01]  /*1f8d0*/  IMAD.WIDE R6, R2.reuse, 0x4, R38 ;  /* 0x0000000402067825 */ /* 0x048fe200078e0226 */
[----:B------:R2:W-:Y:S03]  /*1f8e0*/  STL.64 [R1+0x458], R8 ;  /* 0x0004580801007387 */ /* 0x0005e60000100a00 */
[C---:B------:R-:W-:Y:S01]  /*1f8f0*/  IMAD.WIDE R12, R2.reuse, 0x4, R42 ;  /* 0x00000004020c7825 */ /* 0x040fe200078e022a */
[----:B------:R-:W-:Y:S03]  /*1f900*/  STL.64 [R1+0x460], R246 ;  /* 0x000460f601007387 */ /* 0x000fe60000100a00 */
[C---:B-1----:R-:W-:Y:S01]  /*1f910*/  IMAD.WIDE R4, R2.reuse, 0x4, R40 ;  /* 0x0000000402047825 */ /* 0x042fe200078e0228 */
[----:B------:R1:W-:Y:S03]  /*1f920*/  STL.64 [R1+0x450], R6 ;  /* 0x0004500601007387 */ /* 0x0003e60000100a00 */
[C---:B--2---:R-:W-:Y:S01]  /*1f930*/  IMAD.WIDE R8, R2.reuse, 0x4, R44 ;  /* 0x0000000402087825 */ /* 0x044fe200078e022c */
[----:B------:R-:W-:Y:S04]  /*1f940*/  STL.64 [R1+0x1d10], R246 ;  /* 0x001d10f601007387 */ /* 0x000fe80000100a00 */
[----:B------:R2:W-:Y:S01]  /*1f950*/  STL.64 [R1+0x448], R4 ;  /* 0x0004480401007387 */ /* 0x0005e20000100a00 */
[----:B-1----:R-:W-:-:S03]  /*1f960*/  IMAD.WIDE R6, R2, 0x4, R46 ;  /* 0x0000000402067825 */ /* 0x002fc600078e022e */
[----:B------:R1:W-:Y:S04]  /*1f970*/  STL.64 [R1+0x438], R8 ;  /* 0x0004380801007387 */ /* 0x0003e80000100a00 */
[----:B------:R-:W-:Y:S01]  /*1f980*/  STL.64 [R1+0x440], R12 ;  /* 0x0004400c01007387 */ /* 0x000fe20000100a00 */
[----:B--2---:R-:W-:-:S03]  /*1f990*/  IMAD.WIDE R4, R2, 0x4, R48 ;  /* 0x0000000402047825 */ /* 0x004fc600078e0230 */
[----:B------:R2:W-:Y:S04]  /*1f9a0*/  STL.64 [R1+0x430], R6 ;  /* 0x0004300601007387 */ /* 0x0005e80000100a00 */
[----:B------:R-:W-:Y:S01]  /*1f9b0*/  STL.64 [R1+0x1d18], R12 ;  /* 0x001d180c01007387 */ /* 0x000fe20000100a00 */
[----:B-1----:R-:W-:-:S03]  /*1f9c0*/  IMAD.WIDE R8, R2, 0x4, R52 ;  /* 0x0000000402087825 */ /* 0x002fc600078e0234 */
[----:B------:R1:W-:Y:S01]  /*1f9d0*/  STL.64 [R1+0x428], R4 ;  /* 0x0004280401007387 */ /* 0x0003e20000100a00 */
[----:B--2---:R-:W-:-:S03]  /*1f9e0*/  IMAD.WIDE R6, R2, 0x4, R50 ;  /* 0x0000000402067825 */ /* 0x004fc600078e0232 */
[----:B------:R-:W-:Y:S01]  /*1f9f0*/  STL.64 [R1+0x418], R8 ;  /* 0x0004180801007387 */ /* 0x000fe20000100a00 */
[----:B------:R-:W-:-:S04]  /*1fa00*/  IMAD.WIDE R246, R2, 0x4, R56 ;  /* 0x0000000402f67825 */ /* 0x000fc800078e0238 */
[C---:B-1----:R-:W-:Y:S01]  /*1fa10*/  IMAD.WIDE R4, R2.reuse, 0x4, R54 ;  /* 0x0000000402047825 */ /* 0x042fe200078e0236 */
[----:B------:R-:W-:Y:S04]  /*1fa20*/  STL.64 [R1+0x420], R6 ;  /* 0x0004200601007387 */ /* 0x000fe80000100a00 */
[----:B------:R1:W-:Y:S01]  /*1fa30*/  STL.64 [R1+0x410], R4 ;  /* 0x0004100401007387 */ /* 0x0003e20000100a00 */
[----:B------:R-:W-:-:S03]  /*1fa40*/  IMAD.WIDE R12, R2, 0x4, R62 ;  /* 0x00000004020c7825 */ /* 0x000fc600078e023e */
[----:B------:R2:W-:Y:S04]  /*1fa50*/  STL.64 [R1+0x1d20], R6 ;  /* 0x001d200601007387 */ /* 0x0005e80000100a00 */
[----:B------:R-:W-:Y:S01]  /*1fa60*/  STL.64 [R1+0x408], R246 ;  /* 0x000408f601007387 */ /* 0x000fe20000100a00 */
[----:B-1----:R-:W-:-:S03]  /*1fa70*/  IMAD.WIDE R4, R2, 0x4, R60 ;  /* 0x0000000402047825 */ /* 0x002fc600078e023c */
[----:B------:R-:W-:Y:S04]  /*1fa80*/  STL.64 [R1+0x1d28], R246 ;  /* 0x001d28f601007387 */ /* 0x000fe80000100a00 */
[----:B------:R1:W-:Y:S04]  /*1fa90*/  STL.64 [R1+0x3f8], R4 ;  /* 0x0003f80401007387 */ /* 0x0003e80000100a00 */
[----:B------:R-:W-:Y:S01]  /*1faa0*/  STL.64 [R1+0x400], R58 ;  /* 0x0004003a01007387 */ /* 0x000fe20000100a00 */
[----:B--2---:R-:W-:-:S03]  /*1fab0*/  IMAD.WIDE R6, R2, 0x4, R68 ;  /* 0x0000000402067825 */ /* 0x004fc600078e0244 */
[----:B------:R-:W-:Y:S01]  /*1fac0*/  STL.64 [R1+0x1d30], R58 ;  /* 0x001d303a01007387 */ /* 0x000fe20000100a00 */
[----:B-1----:R-:W-:-:S03]  /*1fad0*/  IMAD.WIDE R4, R2, 0x4, R64 ;  /* 0x0000000402047825 */ /* 0x002fc600078e0240 */
[----:B------:R-:W-:Y:S04]  /*1fae0*/  STL.64 [R1+0x3f0], R12 ;  /* 0x0003f00c01007387 */ /* 0x000fe80000100a00 */
[----:B------:R1:W-:Y:S04]  /*1faf0*/  STL.64 [R1+0x1d40], R12 ;  /* 0x001d400c01007387 */ /* 0x0003e80000100a00 */
[----:B------:R-:W-:Y:S04]  /*1fb00*/  STL.64 [R1+0x3e8], R4 ;  /* 0x0003e80401007387 */ /* 0x000fe80000100a00 */
[----:B------:R2:W-:Y:S04]  /*1fb10*/  STL.64 [R1+0x1d38], R4 ;  /* 0x001d380401007387 */ /* 0x0005e80000100a00 */
[----:B------:R-:W-:Y:S01]  /*1fb20*/  STL.64 [R1+0x3d8], R6 ;  /* 0x0003d80601007387 */ /* 0x000fe20000100a00 */
[----:B-1----:R-:W-:-:S03]  /*1fb30*/  IMAD.WIDE R12, R2, 0x4, R76 ;  /* 0x00000004020c7825 */ /* 0x002fc600078e024c */
[----:B------:R-:W-:Y:S01]  /*1fb40*/  STL.64 [R1+0x3e0], R66 ;  /* 0x0003e04201007387 */ /* 0x000fe20000100a00 */
[----:B--2---:R-:W-:-:S05]  /*1fb50*/  IMAD.WIDE R4, R2, 0x4, R70 ;  /* 0x0000000402047825 */ /* 0x004fca00078e0246 */
[----:B------:R1:W-:Y:S04]  /*1fb60*/  STL.64 [R1+0x3d0], R4 ;  /* 0x0003d00401007387 */ /* 0x0003e80000100a00 */
[----:B------:R-:W-:Y:S04]  /*1fb70*/  STL.64 [R1+0x1d48], R66 ;  /* 0x001d484201007387 */ /* 0x000fe80000100a00 */
[----:B------:R-:W-:Y:S04]  /*1fb80*/  STL.64 [R1+0x3c8], R72 ;  /* 0x0003c84801007387 */ /* 0x000fe80000100a00 */
[----:B------:R-:W-:Y:S01]  /*1fb90*/  STL.64 [R1+0x1d50], R72 ;  /* 0x001d504801007387 */ /* 0x000fe20000100a00 */
[----:B-1----:R-:W-:-:S03]  /*1fba0*/  IMAD.WIDE R4, R2, 0x4, R78 ;  /* 0x0000000402047825 */ /* 0x002fc600078e024e */
[----:B------:R-:W-:Y:S04]  /*1fbb0*/  STL.64 [R1+0x3b8], R12 ;  /* 0x0003b80c01007387 */ /* 0x000fe80000100a00 */
[----:B------:R-:W-:Y:S04]  /*1fbc0*/  STL.64 [R1+0x1dc8], R12 ;  /* 0x001dc80c01007387 */ /* 0x000fe80000100a00 */
[----:B------:R-:W-:Y:S04]  /*1fbd0*/  STL.64 [R1+0x3c0], R74 ;  /* 0x0003c04a01007387 */ /* 0x000fe80000100a00 */
[----:B------:R-:W-:Y:S04]  /*1fbe0*/  STL.64 [R1+0x1d58], R74 ;  /* 0x001d584a01007387 */ /* 0x000fe80000100a00 */
[----:B------:R-:W-:Y:S04]  /*1fbf0*/  STL.64 [R1+0x3b0], R4 ;  /* 0x0003b00401007387 */ /* 0x000fe80000100a00 */
[----:B------:R1:W-:Y:S04]  /*1fc00*/  STL.64 [R1+0x1d60], R4 ;  /* 0x001d600401007387 */ /* 0x0003e80000100a00 */
[----:B------:R-:W2:Y:S04]  /*1fc10*/  LDL.LU.64 R242, [R1] ;  /* 0x0000000001f27983 */ /* 0x000ea80000300a00 */
[----:B------:R-:W3:Y:S01]  /*1fc20*/  LDL.LU.64 R240, [R1+0x8] ;  /* 0x0000080001f07983 */ /* 0x000ee20000300a00 */
[----:B-1----:R-:W-:-:S05]  /*1fc30*/  IMAD.WIDE R4, R2, 0x4, R84 ;  /* 0x0000000402047825 */ /* 0x002fca00078e0254 */
[----:B------:R-:W-:Y:S04]  /*1fc40*/  STL.64 [R1+0x398], R4 ;  /* 0x0003980401007387 */ /* 0x000fe80000100a00 */
[----:B------:R-:W4:Y:S04]  /*1fc50*/  LDL.LU.64 R238, [R1+0x10] ;  /* 0x0000100001ee7983 */ /* 0x000f280000300a00 */
[----:B------:R-:W4:Y:S04]  /*1fc60*/  LDL.LU.64 R236, [R1+0x20] ;  /* 0x0000200001ec7983 */ /* 0x000f280000300a00 */
[----:B------:R-:W3:Y:S04]  /*1fc70*/  LDL.LU.64 R234, [R1+0x28] ;  /* 0x0000280001ea7983 */ /* 0x000ee80000300a00 */
[----:B------:R-:W4:Y:S04]  /*1fc80*/  LDL.LU.64 R232, [R1+0x30] ;  /* 0x0000300001e87983 */ /* 0x000f280000300a00 */
[----:B------:R-:W4:Y:S04]  /*1fc90*/  LDL.LU.64 R230, [R1+0x40] ;  /* 0x0000400001e67983 */ /* 0x000f280000300a00 */
[----:B------:R-:W4:Y:S04]  /*1fca0*/  LDL.LU.64 R228, [R1+0x48] ;  /* 0x0000480001e47983 */ /* 0x000f280000300a00 */
[----:B------:R-:W2:Y:S04]  /*1fcb0*/  LDL.LU.64 R38, [R1+0x50] ;  /* 0x0000500001267983 */ /* 0x000ea80000300a00 */
[----:B------:R-:W3:Y:S04]  /*1fcc0*/  LDL.LU.64 R36, [R1+0x58] ;  /* 0x0000580001247983 */ /* 0x000ee80000300a00 */
[----:B------:R-:W4:Y:S04]  /*1fcd0*/  LDL.LU.64 R34, [R1+0x60] ;  /* 0x0000600001227983 */ /* 0x000f280000300a00 */
[----:B------:R-:W4:Y:S01]  /*1fce0*/  LDL.LU.64 R32, [R1+0x70] ;  /* 0x0000700001207983 */ /* 0x000f220000300a00 */
[----:B------:R-:W-:-:S03]  /*1fcf0*/  IMAD.WIDE R58, R2, 0x4, R86 ;  /* 0x00000004023a7825 */ /* 0x000fc600078e0256 */
[----:B------:R-:W4:Y:S04]  /*1fd00*/  LDL.LU.64 R30, [R1+0x78] ;  /* 0x00007800011e7983 */ /* 0x000f280000300a00 */
[----:B------:R-:W4:Y:S04]  /*1fd10*/  LDL.LU.64 R28, [R1+0x80] ;  /* 0x00008000011c7983 */ /* 0x000f280000300a00 */
[----:B------:R-:W4:Y:S04]  /*1fd20*/  LDL.LU.64 R26, [R1+0x90] ;  /* 0x00009000011a7983 */ /* 0x000f280000300a00 */
[----:B------:R-:W4:Y:S04]  /*1fd30*/  LDL.LU.64 R24, [R1+0xa0] ;  /* 0x0000a00001187983 */ /* 0x000f280000300a00 */
[----:B------:R-:W-:Y:S04]  /*1fd40*/  STL.64 [R1+0x3a8], R80 ;  /* 0x0003a85001007387 */ /* 0x000fe80000100a00 */
[----:B------:R-:W-:Y:S04]  /*1fd50*/  STL.64 [R1+0x1d68], R80 ;  /* 0x001d685001007387 */ /* 0x000fe80000100a00 */
[----:B------:R-:W-:Y:S04]  /*1fd60*/  STL.64 [R1+0x3a0], R82 ;  /* 0x0003a05201007387 */ /* 0x000fe80000100a00 */
[----:B------:R-:W-:Y:S01]  /*1fd70*/  STL.64 [R1+0x1d70], R82 ;  /* 0x001d705201007387 */ /* 0x000fe20000100a00 */
[----:B------:R-:W-:-:S03]  /*1fd80*/  IMAD.WIDE R246, R2, 0x4, R94 ;  /* 0x0000000402f67825 */ /* 0x000fc600078e025e */
[----:B------:R-:W-:Y:S04]  /*1fd90*/  STL.64 [R1+0x390], R58 ;  /* 0x0003903a01007387 */ /* 0x000fe80000100a00 */
[----:B------:R-:W-:Y:S04]  /*1fda0*/  STL.64 [R1+0x1d78], R58 ;  /* 0x001d783a01007387 */ /* 0x000fe80000100a00 */
[----:B------:R-:W-:Y:S04]  /*1fdb0*/  STL.64 [R1+0x388], R88 ;  /* 0x0003885801007387 */ /* 0x000fe80000100a00 */
[----:B------:R1:W-:Y:S04]  /*1fdc0*/  STL.64 [R1+0x1d80], R88 ;  /* 0x001d805801007387 */ /* 0x0003e80000100a00 */
[----:B------:R-:W-:Y:S04]  /*1fdd0*/  STL.64 [R1+0x378], R250 ;  /* 0x000378fa01007387 */ /* 0x000fe80000100a00 */
[----:B------:R-:W-:Y:S01]  /*1fde0*/  STL.64 [R1+0x1dd0], R250 ;  /* 0x001dd0fa01007387 */ /* 0x000fe20000100a00 */
[----:B------:R-:W-:-:S03]  /*1fdf0*/  IMAD.WIDE R10, R2, 0x4, R98 ;  /* 0x00000004020a7825 */ /* 0x000fc600078e0262 */
[----:B------:R-:W-:Y:S04]  /*1fe00*/  STL.64 [R1+0x380], R90 ;  /* 0x0003805a01007387 */ /* 0x000fe80000100a00 */
[----:B------:R-:W-:Y:S04]  /*1fe10*/  STL.64 [R1+0x1d88], R90 ;  /* 0x001d885a01007387 */ /* 0x000fe80000100a00 */
        /* <DEDUP_REMOVED lines=21> */
[----:B------:R-:W-:Y:S01]  /*1ff70*/  STL.64 [R1+0x318], R116 ;  /* 0x0003187401007387 */ /* 0x000fe20000100a00 */
[----:B------:R-:W-:-:S03]  /*1ff80*/  IMAD.WIDE R122, R2, 0x4, R122 ;  /* 0x00000004027a7825 */ /* 0x000fc600078e027a */
        /* <DEDUP_REMOVED lines=12> */
[----:B------:R4:W-:Y:S01]  /*20050*/  STL.64 [R1+0x1e10], R120 ;  /* 0x001e107801007387 */ /* 0x0009e20000100a00 */
        /* <DEDUP_REMOVED lines=40> */
[----:B-1----:R-:W-:-:S03]  /*202e0*/  IMAD.WIDE R88, R2, 0x4, R180 ;  /* 0x0000000402587825 */ /* 0x002fc600078e02b4 */
        /* <DEDUP_REMOVED lines=44> */
[----:B------:R-:W-:Y:S04]  /*205b0*/  STL.64 [R1+0x118], R84 ;  /* 0x0001185401007387 */ /* 0x000fe80000100a00 */
[----:B------:R-:W-:Y:S01]  /*205c0*/  STL.64 [R1+0x100], R56 ;  /* 0x0001003801007387 */ /* 0x000fe20000100a00 */
[----:B------:R-:W-:-:S03]  /*205d0*/  IMAD.WIDE R224, R2, 0x4, R224 ;  /* 0x0000000402e07825 */ /* 0x000fc600078e02e0 */
[----:B------:R1:W-:Y:S04]  /*205e0*/  STL.64 [R1+0xd0], R4 ;  /* 0x0000d00401007387 */ /* 0x0003e80000100a00 */
[----:B------:R-:W-:Y:S04]  /*205f0*/  STL.64 [R1+0xe8], R14 ;  /* 0x0000e80e01007387 */ /* 0x000fe80000100a00 */
[----:B------:R-:W-:Y:S04]  /*20600*/  STL.64 [R1+0xb8], R78 ;  /* 0x0000b84e01007387 */ /* 0x000fe80000100a00 */
[----:B------:R-:W-:Y:S04]  /*20610*/  STL.64 [R1+0x98], R54 ;  /* 0x0000983601007387 */ /* 0x000fe80000100a00 */
[----:B------:R1:W-:Y:S04]  /*20620*/  STL.64 [R1+0x68], R74 ;  /* 0x0000684a01007387 */ /* 0x0003e80000100a00 */
[----:B------:R-:W-:Y:S04]  /*20630*/  STL.64 [R1+0x88], R8 ;  /* 0x0000880801007387 */ /* 0x000fe80000100a00 */
[----:B------:R1:W-:Y:S04]  /*20640*/  STL.64 [R1+0x38], R76 ;  /* 0x0000384c01007387 */ /* 0x0003e80000100a00 */
[----:B------:R-:W4:Y:S04]  /*20650*/  LDL.LU.64 R22, [R1+0xa8] ;  /* 0x0000a80001167983 */ /* 0x000f280000300a00 */
[----:B------:R-:W-:Y:S04]  /*20660*/  STL.64 [R1+0x18], R224 ;  /* 0x000018e001007387 */ /* 0x000fe80000100a00 */
        /* <DEDUP_REMOVED lines=16> */
[----:B------:R-:W4:Y:S01]  /*20770*/  LDL.LU.64 R48, [R1+0x8e8] ;  /* 0x0008e80001307983 */ /* 0x000f220000300a00 */
[----:B--2---:R-:W-:-:S03]  /*20780*/  IMAD.WIDE R176, R2, 0x4, R38 ;  /* 0x0000000402b07825 */ /* 0x004fc600078e0226 */
[----:B------:R-:W2:Y:S01]  /*20790*/  LDL.LU.64 R46, [R1+0x8c8] ;  /* 0x0008c800012e7983 */ /* 0x000ea20000300a00 */
[----:B---3--:R-:W-:-:S03]  /*207a0*/  IMAD.WIDE R178, R2, 0x4, R36 ;  /* 0x0000000402b27825 */ /* 0x008fc600078e0224 */
[----:B------:R-:W3:Y:S01]  /*207b0*/  LDL.LU.64 R44, [R1+0x8a8] ;  /* 0x0008a800012c7983 */ /* 0x000ee20000300a00 */
[----:B----4-:R-:W-:-:S03]  /*207c0*/  IMAD.WIDE R180, R2, 0x4, R34 ;  /* 0x0000000402b47825 */ /* 0x010fc600078e0222 */
[----:B------:R-:W4:Y:S01]  /*207d0*/  LDL.LU.64 R42, [R1+0x888] ;  /* 0x00088800012a7983 */ /* 0x000f220000300a00 */
[----:B------:R-:W-:-:S03]  /*207e0*/  IMAD.WIDE R182, R2, 0x4, R32 ;  /* 0x0000000402b67825 */ /* 0x000fc600078e0220 */
        /* <DEDUP_REMOVED lines=8> */
[----:B------:R-:W4:Y:S04]  /*20870*/  LDL.LU.64 R32, [R1+0x7e8] ;  /* 0x0007e80001207983 */ /* 0x000f280000300a00 */
[----:B------:R-:W4:Y:S04]  /*20880*/  LDL.LU.64 R30, [R1+0x7c8] ;  /* 0x0007c800011e7983 */ /* 0x000f280000300a00 */
[----:B------:R-:W4:Y:S04]  /*20890*/  LDL.LU.64 R28, [R1+0x7a8] ;  /* 0x0007a800011c7983 */ /* 0x000f280000300a00 */
[----:B------:R-:W4:Y:S04]  /*208a0*/  LDL.LU.64 R26, [R1+0x788] ;  /* 0x00078800011a7983 */ /* 0x000f280000300a00 */
[----:B------:R-:W4:Y:S01]  /*208b0*/  LDL.LU.64 R24, [R1+0x768] ;  /* 0x0007680001187983 */ /* 0x000f220000300a00 */
[----:B------:R-:W-:-:S03]  /*208c0*/  IMAD.WIDE R192, R2, 0x4, R22 ;  /* 0x0000000402c07825 */ /* 0x000fc600078e0216 */
[----:B------:R-:W4:Y:S04]  /*208d0*/  LDL.LU.64 R22, [R1+0x748] ;  /* 0x0007480001167983 */ /* 0x000f280000300a00 */
[----:B------:R-:W4:Y:S04]  /*208e0*/  LDL.64 R120, [R1+0x728] ;  /* 0x0007280001787983 */ /* 0x000f280000100a00 */
[----:B------:R-:W4:Y:S01]  /*208f0*/  LDL.64 R118, [R1+0x690] ;  /* 0x0006900001767983 */ /* 0x000f220000100a00 */
[----:B------:R-:W-:-:S03]  /*20900*/  IMAD.WIDE R194, R2, 0x4, R6 ;  /* 0x0000000402c27825 */ /* 0x000fc600078e0206 */
[----:B------:R-:W4:Y:S04]  /*20910*/  LDL.64 R114, [R1+0x668] ;  /* 0x0006680001727983 */ /* 0x000f280000100a00 */
[----:B------:R-:W4:Y:S04]  /*20920*/  LDL.64 R116, [R1+0x638] ;  /* 0x0006380001747983 */ /* 0x000f280000100a00 */
[----:B------:R-:W4:Y:S04]  /*20930*/  LDL.64 R112, [R1+0x610] ;  /* 0x0006100001707983 */ /* 0x000f280000100a00 */
[----:B------:R-:W4:Y:S01]  /*20940*/  LDL.64 R110, [R1+0x5e0] ;  /* 0x0005e000016e7983 */ /* 0x000f220000100a00 */
[----:B------:R-:W-:-:S03]  /*20950*/  IMAD.WIDE R204, R2, 0x4, R100 ;  /* 0x0000000402cc7825 */ /* 0x000fc600078e0264 */
[----:B------:R-:W4:Y:S04]  /*20960*/  LDL.64 R6, [R1+0x5b8] ;  /* 0x0005b80001067983 */ /* 0x000f280000100a00 */
[----:B------:R-:W4:Y:S01]  /*20970*/  LDL.64 R100, [R1+0x598] ;  /* 0x0005980001647983 */ /* 0x000f220000100a00 */
[----:B------:R-:W-:-:S03]  /*20980*/  IMAD.WIDE R244, R2, 0x4, R226 ;  /* 0x0000000402f47825 */ /* 0x000fc600078e02e2 */
        /* <DEDUP_REMOVED lines=14> */
[----:B------:R-:W4:Y:S04]  /*20a70*/  LDL.64 R10, [R1+0x498] ;  /* 0x00049800010a7983 */ /* 0x000f280000100a00 */
[----:B------:R-:W-:Y:S04]  /*20a80*/  LDGSTS.E [R249+0x40000], desc[UR4][R50.64], P0 ;  /* 0x4000000032f97fae */ /* 0x000fe80008121844 */
[----:B------:R-:W-:Y:S04]  /*20a90*/  LDGSTS.E [R249+0x40400], desc[UR4][R48.64], P0 ;  /* 0x4040000030f97fae */ /* 0x000fe80008121844 */
[----:B--2---:R-:W-:Y:S04]  /*20aa0*/  LDGSTS.E [R249+0x40800], desc[UR4][R46.64], P0 ;  /* 0x408000002ef97fae */ /* 0x004fe80008121844 */
[----:B---3--:R-:W-:Y:S04]  /*20ab0*/  LDGSTS.E [R249+0x40c00], desc[UR4][R44.64], P0 ;  /* 0x40c000002cf97fae */ /* 0x008fe80008121844 */
[----:B----4-:R-:W-:Y:S04]  /*20ac0*/  LDGSTS.E [R249+0x41000], desc[UR4][R42.64], P0 ;  /* 0x410000002af97fae */ /* 0x010fe80008121844 */
        /* <DEDUP_REMOVED lines=9> */
[----:B------:R-:W-:Y:S01]  /*20b60*/  LDGSTS.E [R249+0x43000], desc[UR4][R26.64], P0 ;  /* 0x430000001af97fae */ /* 0x000fe20008121844 */
[----:B------:R-:W-:-:S03]  /*20b70*/  IMAD.WIDE R212, R2, 0x4, R90 ;  /* 0x0000000402d47825 */ /* 0x000fc600078e025a */
[----:B------:R-:W-:Y:S01]  /*20b80*/  LDGSTS.E [R249+0x43400], desc[UR4][R24.64], P0 ;  /* 0x4340000018f97fae */ /* 0x000fe20008121844 */
[----:B------:R-:W-:-:S03]  /*20b90*/  IMAD.WIDE R218, R2, 0x4, R72 ;  /* 0x0000000402da7825 */ /* 0x000fc600078e0248 */
[----:B------:R-:W2:Y:S01]  /*20ba0*/  LDL.64 R96, [R1+0x478] ;  /* 0x0004780001607983 */ /* 0x000ea20000100a00 */
[----:B------:R-:W-:-:S03]  /*20bb0*/  IMAD.WIDE R220, R2, 0x4, R66 ;  /* 0x0000000402dc7825 */ /* 0x000fc600078e0242 */
[----:B------:R-:W3:Y:S01]  /*20bc0*/  LDL.64 R246, [R1+0x458] ;  /* 0x0004580001f67983 */ /* 0x000ee20000100a00 */
[----:B------:R-:W-:-:S03]  /*20bd0*/  IMAD.WIDE R222, R2, 0x4, R70 ;  /* 0x0000000402de7825 */ /* 0x000fc600078e0246 */
[----:B------:R-:W4:Y:S04]  /*20be0*/  LDL.64 R98, [R1+0x438] ;  /* 0x0004380001627983 */ /* 0x000f280000100a00 */
[----:B------:R-:W4:Y:S04]  /*20bf0*/  LDL.64 R72, [R1+0x418] ;  /* 0x0004180001487983 */ /* 0x000f280000100a00 */
[----:B------:R-:W4:Y:S04]  /*20c00*/  LDL.64 R66, [R1+0x3f8] ;  /* 0x0003f80001427983 */ /* 0x000f280000100a00 */
[----:B------:R-:W4:Y:S04]  /*20c10*/  LDL.64 R70, [R1+0x3d8] ;  /* 0x0003d80001467983 */ /* 0x000f280000100a00 */
[----:B------:R-:W4:Y:S04]  /*20c20*/  LDL.64 R90, [R1+0x398] ;  /* 0x00039800015a7983 */ /* 0x000f280000100a00 */
[----:B------:R-:W-:Y:S04]  /*20c30*/  LDGSTS.E [R249+0x43800], desc[UR4][R22.64], P0 ;  /* 0x4380000016f97fae */ /* 0x000fe80008121844 */
        /* <DEDUP_REMOVED lines=22> */
[----:B------:R-:W-:Y:S04]  /*20da0*/  LDGSTS.E [R249+0x46c00], desc[UR4][R104.64], P0 ;  /* 0x46c0000068f97fae */ /* 0x000fe80008121844 */
[----:B------:R-:W-:Y:S04]  /*20db0*/  LDGSTS.E [R249+0x47000], desc[UR4][R108.64], P0 ;  /* 0x470000006cf97fae */ /* 0x000fe80008121844 */
        /* <DEDUP_REMOVED lines=8> */
[----:B------:R-:W2:Y:S04]  /*20e40*/  LDL.64 R72, [R1+0x900] ;  /* 0x0009000001487983 */ /* 0x000ea80000100a00 */
[----:B------:R-:W3:Y:S04]  /*20e50*/  LDL.64 R66, [R1+0x8e0] ;  /* 0x0008e00001427983 */ /* 0x000ee80000100a00 */
[----:B------:R-:W4:Y:S04]  /*20e60*/  LDL.64 R70, [R1+0x8c0] ;  /* 0x0008c00001467983 */ /* 0x000f280000100a00 */
[----:B------:R-:W-:Y:S04]  /*20e70*/  LDGSTS.E [R249+0x51400], desc[UR4][R12.64], P0 ;  /* 0x514000000cf97fae */ /* 0x000fe80008121844 */
[----:B------:R-:W-:Y:S04]  /*20e80*/  LDGSTS.E [R249+0x51800], desc[UR4][R90.64], P0 ;  /* 0x518000005af97fae */ /* 0x000fe80008121844 */
[----:B------:R-:W-:Y:S04]  /*20e90*/  LDGSTS.E [R249+0x51c00], desc[UR4][R250.64], P0 ;  /* 0x51c00000faf97fae */ /* 0x000fe80008121844 */
[----:B------:R-:W4:Y:S04]  /*20ea0*/  LDL.64 R12, [R1+0x8a0] ;  /* 0x0008a000010c7983 */ /* 0x000f280000100a00 */
[----:B------:R-:W-:Y:S04]  /*20eb0*/  LDGSTS.E [R249+0x52000], desc[UR4][R100.64], P0 ;  /* 0x5200000064f97fae */ /* 0x000fe80008121844 */
[----:B------:R-:W2:Y:S04]  /*20ec0*/  LDL.LU.64 R250, [R1+0x1dc0] ;  /* 0x001dc00001fa7983 */ /* 0x000ea80000300a00 */
        /* <DEDUP_REMOVED lines=10> */
[----:B------:R-:W-:Y:S04]  /*20f70*/  LDGSTS.E [R249+0x54400], desc[UR4][R172.64], P0 ;  /* 0x54400000acf97fae */ /* 0x000fe80008121844 */
[----:B------:R-:W-:Y:S04]  /*20f80*/  LDGSTS.E [R249+0x54800], desc[UR4][R88.64], P0 ;  /* 0x5480000058f97fae */ /* 0x000fe80008121844 */
[----:B------:R-:W4:Y:S04]  /*20f90*/  LDL.64 R6, [R1+0x880] ;  /* 0x0008800001067983 */ /* 0x000f280000100a00 */
[----:B------:R-:W-:Y:S04]  /*20fa0*/  LDGSTS.E [R249+0x54c00], desc[UR4][R58.64], P0 ;  /* 0x54c000003af97fae */ /* 0x000fe80008121844 */
        /* <DEDUP_REMOVED lines=17> */
[----:B-1----:R-:W4:Y:S04]  /*210c0*/  LDL.64 R88, [R1+0x760] ;  /* 0x0007600001587983 */ /* 0x002f280000100a00 */
        /* <DEDUP_REMOVED lines=21> */
[----:B----4-:R-:W-:Y:S04]  /*21220*/  LDGSTS.E [R250+0x40900], desc[UR4][R70.64], P0 ;  /* 0x4090000046fa7fae */ /* 0x010fe80008121844 */
[----:B------:R-:W2:Y:S04]  /*21230*/  LDL.64 R72, [R1+0x600] ;  /* 0x0006000001487983 */ /* 0x000ea80000100a00 */
[----:B------:R-:W-:Y:S04]  /*21240*/  LDGSTS.E [R250+0x40d00], desc[UR4][R12.64], P0 ;  /* 0x40d000000cfa7fae */ /* 0x000fe80008121844 */
[----:B------:R-:W3:Y:S04]  /*21250*/  LDL.64 R66, [R1+0x5d8] ;  /* 0x0005d80001427983 */ /* 0x000ee80000100a00 */
[----:B------:R-:W4:Y:S04]  /*21260*/  LDL.64 R70, [R1+0x430] ;  /* 0x0004300001467983 */ /* 0x000f280000100a00 */
[----:B------:R-:W4:Y:S04]  /*21270*/  LDL.64 R12, [R1+0x5b0] ;  /* 0x0005b000010c7983 */ /* 0x000f280000100a00 */
[----:B------:R-:W-:Y:S04]  /*21280*/  LDGSTS.E [R250+0x41100], desc[UR4][R6.64], P0 ;  /* 0x4110000006fa7fae */ /* 0x000fe80008121844 */
[----:B------:R-:W4:Y:S04]  /*21290*/  LDL.64 R6, [R1+0x410] ;  /* 0x0004100001067983 */ /* 0x000f280000100a00 */
[----:B------:R-:W-:Y:S04]  /*212a0*/  LDGSTS.E [R250+0x41500], desc[UR4][R106.64], P0 ;  /* 0x415000006afa7fae */ /* 0x000fe80008121844 */
[----:B------:R-:W-:Y:S04]  /*212b0*/  LDGSTS.E [R250+0x41900], desc[UR4][R104.64], P0 ;  /* 0x4190000068fa7fae */ /* 0x000fe80008121844 */
[----:B------:R-:W4:Y:S04]  /*212c0*/  LDL.LU.64 R106, [R1+0x1db8] ;  /* 0x001db800016a7983 */ /* 0x000f280000300a00 */
[----:B------:R-:W4:Y:S04]  /*212d0*/  LDL.LU.64 R104, [R1+0x1db0] ;  /* 0x001db00001687983 */ /* 0x000f280000300a00 */
[----:B------:R-:W-:Y:S04]  /*212e0*/  LDGSTS.E [R250+0x41d00], desc[UR4][R102.64], P0 ;  /* 0x41d0000066fa7fae */ /* 0x000fe80008121844 */
[----:B------:R-:W-:Y:S04]  /*212f0*/  LDGSTS.E [R250+0x42100], desc[UR4][R98.64], P0 ;  /* 0x4210000062fa7fae */ /* 0x000fe80008121844 */
[----:B------:R-:W-:Y:S04]  /*21300*/  LDGSTS.E [R250+0x42500], desc[UR4][R10.64], P0 ;  /* 0x425000000afa7fae */ /* 0x000fe80008121844 */
[----:B------:R-:W4:Y:S04]  /*21310*/  LDL.LU.64 R102, [R1+0x1da8] ;  /* 0x001da80001667983 */ /* 0x000f280000300a00 */
[----:B------:R-:W4:Y:S04]  /*21320*/  LDL.64 R98, [R1+0x3d0] ;  /* 0x0003d00001627983 */ /* 0x000f280000100a00 */
        /* <DEDUP_REMOVED lines=40> */
[----:B----4-:R-:W-:Y:S04]  /*215b0*/  LDGSTS.E [R250+0x50d00], desc[UR4][R12.64], P0 ;  /* 0x50d000000cfa7fae */ /* 0x010fe80008121844 */
[----:B------:R-:W-:Y:S04]  /*215c0*/  LDGSTS.E [R250+0x51100], desc[UR4][R98.64], P0 ;  /* 0x5110000062fa7fae */ /* 0x000fe80008121844 */
[----:B------:R-:W-:Y:S04]  /*215d0*/  LDGSTS.E [R250+0x51500], desc[UR4][R4.64], P0 ;  /* 0x5150000004fa7fae */ /* 0x000fe80008121844 */
[----:B------:R-:W4:Y:S04]  /*215e0*/  LDL.64 R12, [R1+0x8b8] ;  /* 0x0008b800010c7983 */ /* 0x000f280000100a00 */
        /* <DEDUP_REMOVED lines=30> */
[----:B--2---:R-:W-:Y:S04]  /*217d0*/  LDGSTS.E [R251+0x40200], desc[UR4][R70.64], P0 ;  /* 0x4020000046fb7fae */ /* 0x004fe80008121844 */
[----:B------:R-:W2:Y:S04]  /*217e0*/  LDL.LU.64 R246, [R1+0x1d28] ;  /* 0x001d280001f67983 */ /* 0x000ea80000300a00 */
[----:B---3--:R-:W-:Y:S04]  /*217f0*/  LDGSTS.E [R251+0x40600], desc[UR4][R6.64], P0 ;  /* 0x4060000006fb7fae */ /* 0x008fe80008121844 */
[----:B------:R-:W3:Y:S04]  /*21800*/  LDL.64 R226, [R1+0x858] ;  /* 0x0008580001e27983 */ /* 0x000ee80000100a00 */
[----:B------:R-:W2:Y:S04]  /*21810*/  LDL.64 R174, [R1+0x838] ;  /* 0x0008380001ae7983 */ /* 0x000ea80000100a00 */
[----:B------:R-:W3:Y:S04]  /*21820*/  LDL.64 R6, [R1+0x898] ;  /* 0x0008980001067983 */ /* 0x000ee80000100a00 */
        /* <DEDUP_REMOVED lines=27> */
[----:B----4-:R-:W-:Y:S04]  /*219e0*/  LDGSTS.E [R251+0x40a00], desc[UR4][R12.64], P0 ;  /* 0x40a000000cfb7fae */ /* 0x010fe80008121844 */
[----:B------:R-:W4:Y:S01]  /*219f0*/  LDL.64 R12, [R1+0x878] ;  /* 0x00087800010c7983 */ /* 0x000f220000100a00 */
[----:B------:R-:W-:-:S04]  /*21a00*/  IMAD.WIDE R238, R2, 0x4, R238 ;  /* 0x0000000402ee7825 */ /* 0x000fc800078e02ee */
[C---:B------:R-:W-:Y:S01]  /*21a10*/  IMAD.WIDE R230, R2.reuse, 0x4, R230 ;  /* 0x0000000402e67825 */ /* 0x040fe200078e02e6 */
[----:B---3--:R-:W-:Y:S04]  /*21a20*/  LDGSTS.E [R251+0x40e00], desc[UR4][R6.64], P0 ;  /* 0x40e0000006fb7fae */ /* 0x008fe80008121844 */
[----:B------:R-:W3:Y:S04]  /*21a30*/  LDL.LU.64 R6, [R1+0x1d20] ;  /* 0x001d200001067983 */ /* 0x000ee80000300a00 */
[----:B----4-:R-:W-:Y:S04]  /*21a40*/  LDGSTS.E [R251+0x41200], desc[UR4][R12.64], P0 ;  /* 0x412000000cfb7fae */ /* 0x010fe80008121844 */
[----:B------:R-:W-:Y:S04]  /*21a50*/  LDGSTS.E [R251+0x41600], desc[UR4][R226.64], P0 ;  /* 0x41600000e2fb7fae */ /* 0x000fe80008121844 */
        /* <DEDUP_REMOVED lines=33> */
[----:B------:R-:W-:Y:S04]  /*21c70*/  LDGSTS.E [R251+0x51a00], desc[UR4][R88.64], P0 ;  /* 0x51a0000058fb7fae */ /* 0x000fe80008121844 */
[----:B------:R-:W4:Y:S04]  /*21c80*/  LDL.LU.64 R246, [R1+0x1d10] ;  /* 0x001d100001f67983 */ /* 0x000f280000300a00 */
[----:B------:R-:W-:Y:S04]  /*21c90*/  LDGSTS.E [R251+0x51e00], desc[UR4][R96.64], P0 ;  /* 0x51e0000060fb7fae */ /* 0x000fe80008121844 */
[----:B------:R-:W3:Y:S04]  /*21ca0*/  LDL.LU.64 R4, [R1+0x1d08] ;  /* 0x001d080001047983 */ /* 0x000ee80000300a00 */
[----:B------:R-:W-:Y:S04]  /*21cb0*/  LDGSTS.E [R251+0x52200], desc[UR4][R104.64], P0 ;  /* 0x5220000068fb7fae */ /* 0x000fe80008121844 */
[----:B------:R-:W-:Y:S04]  /*21cc0*/  LDGSTS.E [R251+0x52600], desc[UR4][R112.64], P0 ;  /* 0x5260000070fb7fae */ /* 0x000fe80008121844 */
[----:B------:R-:W2:Y:S04]  /*21cd0*/  LDL.64 R126, [R1+0x8f0] ;  /* 0x0008f000017e7983 */ /* 0x000ea80000100a00 */
[----:B------:R-:W-:Y:S04]  /*21ce0*/  LDGSTS.E [R251+0x52a00], desc[UR4][R120.64], P0 ;  /* 0x52a0000078fb7fae */ /* 0x000fe80008121844 */
[----:B------:R-:W4:Y:S04]  /*21cf0*/  LDL.64 R124, [R1+0x8d0] ;  /* 0x0008d000017c7983 */ /* 0x000f280000100a00 */
        /* <DEDUP_REMOVED lines=48> */
[----:B------:R1:W-:Y:S04]  /*22000*/  STL.64 [R1+0x1cb0], R250 ;  /* 0x001cb0fa01007387 */ /* 0x0003e80000100a00 */
[----:B-1----:R-:W3:Y:S04]  /*22010*/  LDL.LU.64 R250, [R1+0x480] ;  /* 0x0004800001fa7983 */ /* 0x002ee80000300a00 */
[----:B--2---:R-:W-:Y:S04]  /*22020*/  LDGSTS.E [R252+0x40300], desc[UR4][R126.64], P0 ;  /* 0x403000007efc7fae */ /* 0x004fe80008121844 */
[----:B----4-:R-:W-:Y:S04]  /*22030*/  LDGSTS.E [R252+0x40700], desc[UR4][R124.64], P0 ;  /* 0x407000007cfc7fae */ /* 0x010fe80008121844 */
        /* <DEDUP_REMOVED lines=37> */
[----:B------:R-:W-:Y:S04]  /*22290*/  LDGSTS.E [R252+0x51700], desc[UR4][R82.64], P0 ;  /* 0x5170000052fc7fae */ /* 0x000fe80008121844 */
[----:B------:R-:W4:Y:S04]  /*222a0*/  LDL.LU.64 R12, [R1+0x1cf0] ;  /* 0x001cf000010c7983 */ /* 0x000f280000300a00 */
[----:B------:R-:W-:Y:S04]  /*222b0*/  LDGSTS.E [R252+0x51b00], desc[UR4][R90.64], P0 ;  /* 0x51b000005afc7fae */ /* 0x000fe80008121844 */
[----:B------:R-:W3:Y:S04]  /*222c0*/  LDL.LU.64 R6, [R1+0x1ce8] ;  /* 0x001ce80001067983 */ /* 0x000ee80000300a00 */
        /* <DEDUP_REMOVED lines=14> */
[----:B------:R-:W-:Y:S04]  /*223b0*/  LDGSTS.E [R252+0x54f00], desc[UR4][R20.64], P0 ;  /* 0x54f0000014fc7fae */ /* 0x000fe80008121844 */
[----:B------:R-:W-:Y:S04]  /*223c0*/  LDGSTS.E [R252+0x55300], desc[UR4][R18.64], P0 ;  /* 0x5530000012fc7fae */ /* 0x000fe80008121844 */
[----:B------:R-:W3:Y:S04]  /*223d0*/  LDL.LU.64 R16, [R1+0xaf8] ;  /* 0x000af80001107983 */ /* 0x000ee80000300a00 */
[----:B------:R-:W3:Y:S04]  /*223e0*/  LDL.LU.64 R54, [R1+0xaf0] ;  /* 0x000af00001367983 */ /* 0x000ee80000300a00 */
[----:B------:R-:W3:Y:S04]  /*223f0*/  LDL.LU.64 R52, [R1+0x190] ;  /* 0x0001900001347983 */ /* 0x000ee80000300a00 */
[----:B------:R-:W3:Y:S04]  /*22400*/  LDL.LU.64 R18, [R1+0x1a0] ;  /* 0x0001a00001127983 */ /* 0x000ee80000300a00 */
[----:B------:R-:W3:Y:S04]  /*22410*/  LDL.LU.64 R20, [R1+0x1a8] ;  /* 0x0001a80001147983 */ /* 0x000ee80000300a00 */
[----:B------:R1:W-:Y:S04]  /*22420*/  LDGSTS.E [R252+0x55700], desc[UR4][R14.64], P0 ;  /* 0x557000000efc7fae */ /* 0x0003e80008121844 */
[----:B------:R1:W-:Y:S01]  /*22430*/  LDGSTS.E [R252+0x55b00], desc[UR4][R8.64], P0 ;  /* 0x55b0000008fc7fae */ /* 0x0003e20008121844 */
[----:B------:R-:W-:-:S03]  /*22440*/  IMAD.WIDE R236, R2, 0x4, R236 ;  /* 0x0000000402ec7825 */ /* 0x000fc600078e02ec */
[----:B------:R-:W-:Y:S01]  /*22450*/  LDGSTS.E [R252+0x55f00], desc[UR4][R244.64], P0 ;  /* 0x55f00000f4fc7fae */ /* 0x000fe20008121844 */
[----:B------:R-:W-:-:S03]  /*22460*/  IMAD.WIDE R228, R2, 0x4, R228 ;  /* 0x0000000402e47825 */ /* 0x000fc600078e02e4 */
[----:B------:R-:W-:Y:S01]  /*22470*/  LDGSTS.E [R252+0x56300], desc[UR4][R236.64], P0 ;  /* 0x56300000ecfc7fae */ /* 0x000fe20008121844 */
[----:B-1----:R-:W1:Y:S03]  /*22480*/  LDC R15, c[0x0][0x230] ;  /* 0x00008c00ff0f7b82 */ /* 0x002e660000000800 */
[----:B------:R-:W-:Y:S04]  /*22490*/  LDGSTS.E [R252+0x56700], desc[UR4][R228.64], P0 ;  /* 0x56700000e4fc7fae */ /* 0x000fe80008121844 */
[----:B------:R-:W-:Y:S01]  /*224a0*/  LDGSTS.E [R252+0x56b00], desc[UR4][R182.64], P0 ;  /* 0x56b00000b6fc7fae */ /* 0x000fe20008121844 */
[----:B------:R-:W1:Y:S03]  /*224b0*/  LDC R9, c[0x0][0x230] ;  /* 0x00008c00ff097b82 */ /* 0x000e660000000800 */
[----:B------:R-:W-:Y:S04]  /*224c0*/  LDGSTS.E [R252+0x56f00], desc[UR4][R190.64], P0 ;  /* 0x56f00000befc7fae */ /* 0x000fe80008121844 */
[----:B------:R-:W-:Y:S01]  /*224d0*/  LDGSTS.E [R252+0x57300], desc[UR4][R198.64], P0 ;  /* 0x57300000c6fc7fae */ /* 0x000fe20008121844 */
[----:B------:R-:W1:Y:S03]  /*224e0*/  LDC R14, c[0x0][0x230] ;  /* 0x00008c00ff0e7b82 */ /* 0x000e660000000800 */
[----:B------:R-:W-:Y:S04]  /*224f0*/  LDGSTS.E [R252+0x57700], desc[UR4][R206.64], P0 ;  /* 0x57700000cefc7fae */ /* 0x000fe80008121844 */
[----:B------:R-:W-:Y:S04]  /*22500*/  LDGSTS.E [R252+0x57b00], desc[UR4][R214.64], P0 ;  /* 0x57b00000d6fc7fae */ /* 0x000fe80008121844 */
[----:B------:R-:W-:Y:S04]  /*22510*/  LDGSTS.E [R252+0x57f00], desc[UR4][R222.64], P0 ;  /* 0x57f00000defc7fae */ /* 0x000fe80008121844 */
[----:B------:R-:W0:Y:S01]  /*22520*/  LDGDEPBAR ;  /* 0x00000000000079af */ /* 0x000e220000000000 */
[C---:B--2---:R-:W-:Y:S01]  /*22530*/  IMAD.WIDE R224, R5.reuse, 0x4, R10 ;  /* 0x0000000405e07825 */ /* 0x044fe200078e020a */
[----:B------:R-:W-:Y:S03]  /*22540*/  BAR.SYNC.DEFER_BLOCKING 0x0 ;  /* 0x0000000000007b1d */ /* 0x000fe60000010000 */
[----:B----4-:R-:W-:-:S03]  /*22550*/  IMAD.WIDE R226, R5, 0x4, R56 ;  /* 0x0000000405e27825 */ /* 0x010fc600078e0238 */
[----:B------:R2:W-:Y:S02]  /*22560*/  STL.64 [R1+0x1850], R224 ;  /* 0x001850e001007387 */ /* 0x0005e40000100a00 */
[----:B------:R-:W4:Y:S02]  /*22570*/  LDC R10, c[0x0][0x230] ;  /* 0x00008c00ff0a7b82 */ /* 0x000f240000000800 */
[----:B------:R-:W2:Y:S04]  /*22580*/  LDL.LU.64 R58, [R1+0x1b8] ;  /* 0x0001b800013a7983 */ /* 0x000ea80000300a00 */
[----:B------:R-:W-:Y:S01]  /*22590*/  STL.64 [R1+0x1858], R226 ;  /* 0x001858e201007387 */ /* 0x000fe20000100a00 */
[----:B---3--:R-:W-:-:S03]  /*225a0*/  IMAD.WIDE R174, R5, 0x4, R16 ;  /* 0x0000000405ae7825 */ /* 0x008fc600078e0210 */
[----:B------:R-:W-:Y:S01]  /*225b0*/  @!PT LDS RZ, [RZ] ;  /* 0x00000000fffff984 */ /* 0x000fe20000000800 */
[----:B------:R-:W-:Y:S01]  /*225c0*/  @!PT LDS RZ, [RZ] ;  /* 0x00000000fffff984 */ /* 0x000fe20000000800 */
[----:B------:R-:W-:Y:S01]  /*225d0*/  @!PT LDS RZ, [RZ] ;  /* 0x00000000fffff984 */ /* 0x000fe20000000800 */
[----:B------:R3:W-:Y:S01]  /*225e0*/  LDGSTS.E [R0+0x18000], desc[UR4][R224.64], !P5 ;  /* 0x18000000e0007fae */ /* 0x0007e2000e921844 */
[----:B------:R-:W3:Y:S03]  /*225f0*/  LDC R11, c[0x0][0x230] ;  /* 0x00008c00ff0b7b82 */ /* 0x000ee60000000800 */
[----:B------:R-:W-:Y:S04]  /*22600*/  STL.64 [R1+0x1860], R174 ;  /* 0x001860ae01007387 */ /* 0x000fe80000100a00 */
[----:B------:R-:W4:Y:S01]  /*22610*/  LDL.LU.64 R56, [R1+0xac8] ;  /* 0x000ac80001387983 */ /* 0x000f220000300a00 */
[C---:B------:R-:W-:Y:S01]  /*22620*/  IMAD.WIDE R172, R5.reuse, 0x4, R54 ;  /* 0x0000000405ac7825 */ /* 0x040fe200078e0236 */
[----:B------:R-:W3:Y:S02]  /*22630*/  LDC R17, c[0x0][0x230] ;  /* 0x00008c00ff117b82 */ /* 0x000ee40000000800 */
[----:B------:R-:W3:Y:S01]  /*22640*/  LDL.LU.64 R54, [R1+0xac0] ;  /* 0x000ac00001367983 */ /* 0x000ee20000300a00 */
[----:B------:R-:W-:-:S03]  /*22650*/  IMAD.WIDE R170, R5, 0x4, R52 ;  /* 0x0000000405aa7825 */ /* 0x000fc600078e0234 */
[----:B------:R-:W-:Y:S01]  /*22660*/  STL.64 [R1+0x1868], R172 ;  /* 0x001868ac01007387 */ /* 0x000fe20000100a00 */
[C---:B------:R-:W-:Y:S01]  /*22670*/  IMAD.WIDE R168, R5.reuse, 0x4, R18 ;  /* 0x0000000405a87825 */ /* 0x040fe200078e0212 */
[----:B------:R-:W3:Y:S02]  /*22680*/  LDC R16, c[0x0][0x230] ;  /* 0x00008c00ff107b82 */ /* 0x000ee40000000800 */
[----:B------:R-:W-:Y:S04]  /*22690*/  STL.64 [R1+0x1870], R170 ;  /* 0x001870aa01007387 */ /* 0x000fe80000100a00 */
[----:B------:R-:W3:Y:S01]  /*226a0*/  LDL.LU.64 R52, [R1+0xab8] ;  /* 0x000ab80001347983 */ /* 0x000ee20000300a00 */
[----:B------:R-:W-:Y:S01]  /*226b0*/  IMAD.WIDE R166, R5, 0x4, R20 ;  /* 0x0000000405a67825 */ /* 0x000fe200078e0214 */
[----:B------:R-:W3:Y:S02]  /*226c0*/  LDC R18, c[0x0][0x230] ;  /* 0x00008c00ff127b82 */ /* 0x000ee40000000800 */
[----:B------:R-:W3:Y:S04]  /*226d0*/  LDL.LU.64 R20, [R1+0xab0] ;  /* 0x000ab00001147983 */ /* 0x000ee80000300a00 */
[----:B------:R-:W-:Y:S01]  /*226e0*/  STL.64 [R1+0x1878], R168 ;  /* 0x001878a801007387 */ /* 0x000fe20000100a00 */
[----:B-1----:R-:W-:Y:S01]  /*226f0*/  VIADD R8, R9, 0xffffff1e ;  /* 0xffffff1e09087836 */ /* 0x002fe20000000000 */
[----:B------:R-:W1:Y:S02]  /*22700*/  LDC R19, c[0x0][0x230] ;  /* 0x00008c00ff137b82 */ /* 0x000e640000000800 */
[----:B------:R-:W-:Y:S06]  /*22710*/  LDGSTS.E [R0+0x18004], desc[UR4][R226.64], !P4 ;  /* 0x18004000e2007fae */ /* 0x000fec000e121844 */
[----:B------:R-:W1:Y:S01]  /*22720*/  LDC R9, c[0x0][0x230] ;  /* 0x00008c00ff097b82 */ /* 0x000e620000000800 */
[----:B--2---:R-:W-:-:S04]  /*22730*/  IMAD.WIDE R164, R5, 0x4, R58 ;  /* 0x0000000405a47825 */ /* 0x004fc800078e023a */
[C---:B----4-:R-:W-:Y:S01]  /*22740*/  IMAD.WIDE R162, R5.reuse, 0x4, R56 ;  /* 0x0000000405a27825 */ /* 0x050fe200078e0238 */
[----:B------:R-:W2:Y:S04]  /*22750*/  LDL.LU.64 R58, [R1+0x200] ;  /* 0x00020000013a7983 */ /* 0x000ea80000300a00 */
[----:B------:R-:W-:Y:S04]  /*22760*/  STL.64 [R1+0x1880], R166 ;  /* 0x001880a601007387 */ /* 0x000fe80000100a00 */
[----:B------:R-:W-:Y:S04]  /*22770*/  STL.64 [R1+0x1888], R164 ;  /* 0x001888a401007387 */ /* 0x000fe80000100a00 */
[----:B------:R-:W4:Y:S04]  /*22780*/  LDL.LU.64 R60, [R1+0x208] ;  /* 0x00020800013c7983 */ /* 0x000f280000300a00 */
[----:B------:R-:W4:Y:S01]  /*22790*/  LDL.LU.64 R56, [R1+0x218] ;  /* 0x0002180001387983 */ /* 0x000f220000300a00 */
[----:B---3--:R-:W-:-:S03]  /*227a0*/  IMAD.WIDE R160, R5, 0x4, R54 ;  /* 0x0000000405a07825 */ /* 0x008fc600078e0236 */
[----:B------:R-:W3:Y:S01]  /*227b0*/  LDL.LU.64 R54, [R1+0x228] ;  /* 0x0002280001367983 */ /* 0x000ee20000300a00 */
[----:B------:R-:W-:-:S03]  /*227c0*/  IMAD.WIDE R158, R5, 0x4, R52 ;  /* 0x00000004059e7825 */ /* 0x000fc600078e0234 */
[----:B------:R-:W-:Y:S04]  /*227d0*/  STL.64 [R1+0x1890], R162 ;  /* 0x001890a201007387 */ /* 0x000fe80000100a00 */
[----:B------:R1:W-:Y:S04]  /*227e0*/  STL.64 [R1+0x1898], R160 ;  /* 0x001898a001007387 */ /* 0x0003e80000100a00 */
[----:B------:R-:W3:Y:S01]  /*227f0*/  LDL.LU.64 R52, [R1+0xa88] ;  /* 0x000a880001347983 */ /* 0x000ee20000300a00 */
[C---:B------:R-:W-:Y:S01]  /*22800*/  IMAD.WIDE R156, R5.reuse, 0x4, R20 ;  /* 0x00000004059c7825 */ /* 0x040fe200078e0214 */
[----:B------:R-:W-:Y:S01]  /*22810*/  ISETP.GE.U32.AND P0, PT, R8, 0x7ffffedf, PT ;  /* 0x7ffffedf0800780c */ /* 0x000fe20003f06070 */
[----:B------:R-:W1:Y:S01]  /*22820*/  LDC R20, c[0x0][0x230] ;  /* 0x00008c00ff147b82 */ /* 0x000e620000000800 */
[----:B------:R-:W-:Y:S04]  /*22830*/  STL.64 [R1+0x18a0], R158 ;  /* 0x0018a09e01007387 */ /* 0x000fe80000100a00 */
[----:B------:R1:W-:Y:S04]  /*22840*/  STL.64 [R1+0x18a8], R156 ;  /* 0x0018a89c01007387 */ /* 0x0003e80000100a00 */
[----:B------:R-:W-:Y:S01]  /*22850*/  LDGSTS.E [R0+0x18008], desc[UR4][R174.64], !P3 ;  /* 0x18008000ae007fae */ /* 0x000fe2000d921844 */
[----:B--2---:R-:W-:-:S03]  /*22860*/  IMAD.WIDE R154, R5, 0x4, R58 ;  /* 0x00000004059a7825 */ /* 0x004fc600078e023a */
[----:B------:R-:W-:Y:S01]  /*22870*/  LDGSTS.E [R0+0x1800c], desc[UR4][R172.64], !P1 ;  /* 0x1800c000ac007fae */ /* 0x000fe2000c921844 */
[----:B------:R-:W2:Y:S03]  /*22880*/  LDC R21, c[0x0][0x230] ;  /* 0x00008c00ff157b82 */ /* 0x000ea60000000800 */
[----:B------:R-:W2:Y:S01]  /*22890*/  LDL.LU.64 R58, [R1+0xa80] ;  /* 0x000a8000013a7983 */ /* 0x000ea20000300a00 */
[----:B----4-:R-:W-:-:S03]  /*228a0*/  IMAD.WIDE R152, R5, 0x4, R60 ;  /* 0x0000000405987825 */ /* 0x010fc600078e023c */
[----:B------:R-:W-:Y:S04]  /*228b0*/  LDGSTS.E [R0+0x1c000], desc[UR4][R170.64], !P6 ;  /* 0x1c000000aa007fae */ /* 0x000fe8000f121844 */
[----:B------:R-:W4:Y:S01]  /*228c0*/  LDL.LU.64 R60, [R1+0xa78] ;  /* 0x000a7800013c7983 */ /* 0x000f220000300a00 */
[----:B------:R-:W-:-:S03]  /*228d0*/  IMAD.WIDE R150, R5, 0x4, R56 ;  /* 0x0000000405967825 */ /* 0x000fc600078e0238 */
[----:B------:R-:W-:Y:S04]  /*228e0*/  STL.64 [R1+0x18b0], R154 ;  /* 0x0018b09a01007387 */ /* 0x000fe80000100a00 */
[----:B------:R-:W-:Y:S04]  /*228f0*/  STL.64 [R1+0x18b8], R152 ;  /* 0x0018b89801007387 */ /* 0x000fe80000100a00 */
[----:B------:R-:W4:Y:S01]  /*22900*/  LDL.LU.64 R56, [R1+0xa70] ;  /* 0x000a700001387983 */ /* 0x000f220000300a00 */
[----:B---3--:R-:W-:-:S03]  /*22910*/  IMAD.WIDE R148, R5, 0x4, R54 ;  /* 0x0000000405947825 */ /* 0x008fc600078e0236 */
[----:B------:R-:W3:Y:S01]  /*22920*/  LDL.LU.64 R54, [R1+0x268] ;  /* 0x0002680001367983 */ /* 0x000ee20000300a00 */
[----:B------:R-:W-:-:S03]  /*22930*/  IMAD.WIDE R146, R5, 0x4, R52 ;  /* 0x0000000405927825 */ /* 0x000fc600078e0234 */
[----:B------:R-:W-:Y:S04]  /*22940*/  STL.64 [R1+0x18c0], R150 ;  /* 0x0018c09601007387 */ /* 0x000fe80000100a00 */
[----:B------:R-:W-:Y:S04]  /*22950*/  STL.64 [R1+0x18c8], R148 ;  /* 0x0018c89401007387 */ /* 0x000fe80000100a00 */
[----:B------:R-:W3:Y:S01]  /*22960*/  LDL.LU.64 R52, [R1+0x278] ;  /* 0x0002780001347983 */ /* 0x000ee20000300a00 */
[----:B-1----:R-:W-:Y:S02]  /*22970*/  VIADD R8, R9, 0xffffff1d ;  /* 0xffffff1d09087836 */ /* 0x002fe40000000000 */
[----:B------:R-:W1:Y:S01]  /*22980*/  LDC R9, c[0x0][0x230] ;  /* 0x00008c00ff097b82 */ /* 0x000e620000000800 */
[----:B------:R-:W-:Y:S01]  /*22990*/  LDGSTS.E [R0+0x1c004], desc[UR4][R168.64], !P0 ;  /* 0x1c004000a8007fae */ /* 0x000fe2000c121844 */
[----:B--2---:R-:W-:-:S03]  /*229a0*/  IMAD.WIDE R144, R5, 0x4, R58 ;  /* 0x0000000405907825 */ /* 0x004fc600078e023a */
[----:B------:R-:W2:Y:S04]  /*229b0*/  LDL.LU.64 R58, [R1+0x280] ;  /* 0x00028000013a7983 */ /* 0x000ea80000300a00 */
[----:B------:R-:W-:Y:S04]  /*229c0*/  STL.64 [R1+0x18d0], R146 ;  /* 0x0018d09201007387 */ /* 0x000fe80000100a00 */
[----:B------:R-:W2:Y:S01]  /*229d0*/  LDL.LU.64 R62, [R1+0x290] ;  /* 0x00029000013e7983 */ /* 0x000ea20000300a00 */
[----:B----4-:R-:W-:-:S03]  /*229e0*/  IMAD.WIDE R142, R5, 0x4, R60 ;  /* 0x00000004058e7825 */ /* 0x010fc600078e023c */
[----:B------:R-:W-:Y:S04]  /*229f0*/  STL.64 [R1+0x18d8], R144 ;  /* 0x0018d89001007387 */ /* 0x000fe80000100a00 */
[----:B------:R-:W-:Y:S01]  /*22a00*/  STL.64 [R1+0x18e0], R142 ;  /* 0x0018e08e01007387 */ /* 0x000fe20000100a00 */
[----:B------:R-:W-:-:S03]  /*22a10*/  IMAD.WIDE R140, R5, 0x4, R56 ;  /* 0x00000004058c7825 */ /* 0x000fc600078e0238 */
[----:B------:R-:W4:Y:S01]  /*22a20*/  LDL.LU.64 R56, [R1+0xa48] ;  /* 0x000a480001387983 */ /* 0x000f220000300a00 */
[----:B---3--:R-:W-:-:S03]  /*22a30*/  IMAD.WIDE R138, R5, 0x4, R54 ;  /* 0x00000004058a7825 */ /* 0x008fc600078e0236 */
[----:B------:R-:W3:Y:S04]  /*22a40*/  LDL.LU.64 R54, [R1+0xa40] ;  /* 0x000a400001367983 */ /* 0x000ee80000300a00 */
[----:B------:R-:W-:Y:S04]  /*22a50*/  STL.64 [R1+0x18e8], R140 ;  /* 0x0018e88c01007387 */ /* 0x000fe80000100a00 */
[----:B------:R-:W-:Y:S01]  /*22a60*/  STL.64 [R1+0x18f0], R138 ;  /* 0x0018f08a01007387 */ /* 0x000fe20000100a00 */
[----:B------:R-:W-:-:S03]  /*22a70*/  IMAD.WIDE R136, R5, 0x4, R52 ;  /* 0x0000000405887825 */ /* 0x000fc600078e0234 */
[----:B------:R-:W3:Y:S04]  /*22a80*/  LDL.LU.64 R52, [R1+0xa38] ;  /* 0x000a380001347983 */ /* 0x000ee80000300a00 */
[----:B------:R-:W3:Y:S01]  /*22a90*/  LDL.LU.64 R60, [R1+0xa30] ;  /* 0x000a3000013c7983 */ /* 0x000ee20000300a00 */
[----:B--2---:R-:W-:-:S03]  /*22aa0*/  IMAD.WIDE R134, R5, 0x4, R58 ;  /* 0x0000000405867825 */ /* 0x004fc600078e023a */
[----:B------:R-:W2:Y:S04]  /*22ab0*/  LDL.LU.64 R58, [R1+0xa28] ;  /* 0x000a2800013a7983 */ /* 0x000ea80000300a00 */
[----:B------:R-:W-:Y:S04]  /*22ac0*/  STL.64 [R1+0x18f8], R136 ;  /* 0x0018f88801007387 */ /* 0x000fe80000100a00 */
[----:B------:R-:W-:Y:S01]  /*22ad0*/  STL.64 [R1+0x1900], R134 ;  /* 0x0019008601007387 */ /* 0x000fe20000100a00 */
[----:B------:R-:W-:-:S04]  /*22ae0*/  IMAD.WIDE R132, R5, 0x4, R62 ;  /* 0x0000000405847825 */ /* 0x000fc800078e023e */
[C---:B----4-:R-:W-:Y:S02]  /*22af0*/  IMAD.WIDE R130, R5.reuse, 0x4, R56 ;  /* 0x0000000405827825 */ /* 0x050fe400078e0238 */
[----:B------:R-:W4:Y:S02]  /*22b00*/  LDL.LU.64 R56, [R1+0xa20] ;  /* 0x000a200001387983 */ /* 0x000f240000300a00 */
[C---:B---3--:R-:W-:Y:S02]  /*22b10*/  IMAD.WIDE R128, R5.reuse, 0x4, R54 ;  /* 0x0000000405807825 */ /* 0x048fe400078e0236 */
[----:B------:R-:W-:Y:S04]  /*22b20*/  STL.64 [R1+0x1908], R132 ;  /* 0x0019088401007387 */ /* 0x000fe80000100a00 */
[----:B------:R-:W-:Y:S04]  /*22b30*/  STL.64 [R1+0x1910], R130 ;  /* 0x0019108201007387 */ /* 0x000fe80000100a00 */
[----:B------:R-:W3:Y:S01]  /*22b40*/  LDL.LU.64 R54, [R1+0xa18] ;  /* 0x000a180001367983 */ /* 0x000ee20000300a00 */
[----:B------:R-:W-:-:S03]  /*22b50*/  IMAD.WIDE R126, R5, 0x4, R52 ;  /* 0x00000004057e7825 */ /* 0x000fc600078e0234 */
[----:B------:R-:W3:Y:S01]  /*22b60*/  LDL.LU.64 R52, [R1+0xa10] ;  /* 0x000a100001347983 */ /* 0x000ee20000300a00 */
[----:B------:R-:W-:-:S03]  /*22b70*/  IMAD.WIDE R124, R5, 0x4, R60 ;  /* 0x00000004057c7825 */ /* 0x000fc600078e023c */
[----:B------:R-:W-:Y:S04]  /*22b80*/  STL.64 [R1+0x1918], R128 ;  /* 0x0019188001007387 */ /* 0x000fe80000100a00 */
[----:B------:R-:W-:Y:S04]  /*22b90*/  STL.64 [R1+0x1920], R126 ;  /* 0x0019207e01007387 */ /* 0x000fe80000100a00 */
[----:B------:R-:W3:Y:S01]  /*22ba0*/  LDL.LU.64 R60, [R1+0xa08] ;  /* 0x000a0800013c7983 */ /* 0x000ee20000300a00 */
[----:B--2---:R-:W-:-:S03]  /*22bb0*/  IMAD.WIDE R122, R5, 0x4, R58 ;  /* 0x00000004057a7825 */ /* 0x004fc600078e023a */
[----:B------:R-:W2:Y:S04]  /*22bc0*/  LDL.LU.64 R58, [R1+0xa00] ;  /* 0x000a0000013a7983 */ /* 0x000ea80000300a00 */
[----:B------:R-:W-:Y:S04]  /*22bd0*/  STL.64 [R1+0x1928], R124 ;  /* 0x0019287c01007387 */ /* 0x000fe80000100a00 */
[----:B------:R-:W-:Y:S01]  /*22be0*/  STL.64 [R1+0x1930], R122 ;  /* 0x0019307a01007387 */ /* 0x000fe20000100a00 */
[----:B----4-:R-:W-:-:S05]  /*22bf0*/  IMAD.WIDE R120, R5, 0x4, R56 ;  /* 0x0000000405787825 */ /* 0x010fca00078e0238 */
[----:B------:R-:W-:Y:S04]  /*22c00*/  STL.64 [R1+0x1938], R120 ;  /* 0x0019387801007387 */ /* 0x000fe80000100a00 */
[----:B------:R-:W4:Y:S04]  /*22c10*/  LDL.LU.64 R62, [R1+0x9f8] ;  /* 0x0009f800013e7983 */ /* 0x000f280000300a00 */
[----:B------:R-:W4:Y:S01]  /*22c20*/  LDL.LU.64 R56, [R1+0x9f0] ;  /* 0x0009f00001387983 */ /* 0x000f220000300a00 */
[----:B---3--:R-:W-:-:S03]  /*22c30*/  IMAD.WIDE R118, R5, 0x4, R54 ;  /* 0x0000000405767825 */ /* 0x008fc600078e0236 */
[----:B------:R-:W3:Y:S01]  /*22c40*/  LDL.LU.64 R54, [R1+0x9e8] ;  /* 0x0009e80001367983 */ /* 0x000ee20000300a00 */
[----:B------:R-:W-:-:S03]  /*22c50*/  IMAD.WIDE R116, R5, 0x4, R52 ;  /* 0x0000000405747825 */ /* 0x000fc600078e0234 */
[----:B------:R-:W3:Y:S04]  /*22c60*/  LDL.LU.64 R52, [R1+0x9e0] ;  /* 0x0009e00001347983 */ /* 0x000ee80000300a00 */
[----:B------:R-:W-:Y:S01]  /*22c70*/  STL.64 [R1+0x1940], R118 ;  /* 0x0019407601007387 */ /* 0x000fe20000100a00 */
[----:B------:R-:W-:-:S03]  /*22c80*/  IMAD.WIDE R114, R5, 0x4, R60 ;  /* 0x0000000405727825 */ /* 0x000fc600078e023c */
[----:B------:R1:W-:Y:S04]  /*22c90*/  STL.64 [R1+0x1950], R6 ;  /* 0x0019500601007387 */ /* 0x0003e80000100a00 */
[----:B------:R-:W-:Y:S04]  /*22ca0*/  STL.64 [R1+0x1948], R116 ;  /* 0x0019487401007387 */ /* 0x000fe80000100a00 */
[----:B------:R-:W3:Y:S01]  /*22cb0*/  LDL.LU.64 R60, [R1+0x9d8] ;  /* 0x0009d800013c7983 */ /* 0x000ee20000300a00 */
[----:B--2---:R-:W-:-:S03]  /*22cc0*/  IMAD.WIDE R112, R5, 0x4, R58 ;  /* 0x0000000405707825 */ /* 0x004fc600078e023a */
[----:B------:R-:W2:Y:S04]  /*22cd0*/  LDL.LU.64 R58, [R1+0x9d0] ;  /* 0x0009d000013a7983 */ /* 0x000ea80000300a00 */
[----:B------:R-:W-:Y:S04]  /*22ce0*/  STL.64 [R1+0x1958], R114 ;  /* 0x0019587201007387 */ /* 0x000fe80000100a00 */
[----:B------:R-:W-:Y:S01]  /*22cf0*/  STL.64 [R1+0x1960], R112 ;  /* 0x0019607001007387 */ /* 0x000fe20000100a00 */
[----:B----4-:R-:W-:-:S04]  /*22d00*/  IMAD.WIDE R110, R5, 0x4, R62 ;  /* 0x00000004056e7825 */ /* 0x010fc800078e023e */
[C---:B------:R-:W-:Y:S02]  /*22d10*/  IMAD.WIDE R108, R5.reuse, 0x4, R56 ;  /* 0x00000004056c7825 */ /* 0x040fe400078e0238 */
[----:B------:R-:W4:Y:S02]  /*22d20*/  LDL.LU.64 R56, [R1+0x9c8] ;  /* 0x0009c80001387983 */ /* 0x000f240000300a00 */
[C---:B---3--:R-:W-:Y:S02]  /*22d30*/  IMAD.WIDE R106, R5.reuse, 0x4, R54 ;  /* 0x00000004056a7825 */ /* 0x048fe400078e0236 */
[----:B------:R-:W-:Y:S04]  /*22d40*/  STL.64 [R1+0x1968], R110 ;  /* 0x0019686e01007387 */ /* 0x000fe80000100a00 */
[----:B------:R-:W-:Y:S04]  /*22d50*/  STL.64 [R1+0x1970], R108 ;  /* 0x0019706c01007387 */ /* 0x000fe80000100a00 */
[----:B------:R-:W3:Y:S01]  /*22d60*/  LDL.LU.64 R54, [R1+0x9c0] ;  /* 0x0009c00001367983 */ /* 0x000ee20000300a00 */
[----:B------:R-:W-:-:S03]  /*22d70*/  IMAD.WIDE R104, R5, 0x4, R52 ;  /* 0x0000000405687825 */ /* 0x000fc600078e0234 */
[----:B------:R-:W3:Y:S04]  /*22d80*/  LDL.LU.64 R52, [R1+0x9b8] ;  /* 0x0009b80001347983 */ /* 0x000ee80000300a00 */
[----:B------:R-:W-:Y:S04]  /*22d90*/  STL.64 [R1+0x1978], R106 ;  /* 0x0019786a01007387 */ /* 0x000fe80000100a00 */
[----:B------:R-:W-:Y:S04]  /*22da0*/  STL.64 [R1+0x1980], R104 ;  /* 0x0019806801007387 */ /* 0x000fe80000100a00 */
[----:B------:R-:W3:Y:S01]  /*22db0*/  LDL.LU.64 R62, [R1+0x9b0] ;  /* 0x0009b000013e7983 */ /* 0x000ee20000300a00 */
[----:B--2---:R-:W-:-:S03]  /*22dc0*/  IMAD.WIDE R100, R5, 0x4, R58 ;  /* 0x0000000405647825 */ /* 0x004fc600078e023a */
[----:B------:R-:W2:Y:S01]  /*22dd0*/  LDL.LU.64 R58, [R1+0x9a8] ;  /* 0x0009a800013a7983 */ /* 0x000ea20000300a00 */
[----:B------:R-:W-:-:S05]  /*22de0*/  IMAD.WIDE R102, R5, 0x4, R60 ;  /* 0x0000000405667825 */ /* 0x000fca00078e023c */
[----:B------:R-:W-:Y:S01]  /*22df0*/  STL.64 [R1+0x1988], R102 ;  /* 0x0019886601007387 */ /* 0x000fe20000100a00 */
[----:B----4-:R-:W-:-:S03]  /*22e00*/  IMAD.WIDE R98, R5, 0x4, R56 ;  /* 0x0000000405627825 */ /* 0x010fc600078e0238 */
[----:B------:R-:W4:Y:S04]  /*22e10*/  LDL.LU.64 R56, [R1+0x9a0] ;  /* 0x0009a00001387983 */ /* 0x000f280000300a00 */
[----:B------:R-:W-:Y:S04]  /*22e20*/  STL.64 [R1+0x1998], R12 ;  /* 0x0019980c01007387 */ /* 0x000fe80000100a00 */
[----:B------:R-:W-:Y:S01]  /*22e30*/  STL.64 [R1+0x1990], R100 ;  /* 0x0019906401007387 */ /* 0x000fe20000100a00 */
[----:B---3--:R-:W-:-:S03]  /*22e40*/  IMAD.WIDE R96, R5, 0x4, R54 ;  /* 0x0000000405607825 */ /* 0x008fc600078e0236 */
[----:B------:R-:W-:Y:S04]  /*22e50*/  STL.64 [R1+0x19a0], R98 ;  /* 0x0019a06201007387 */ /* 0x000fe80000100a00 */
[----:B------:R-:W3:Y:S01]  /*22e60*/  LDL.LU.64 R54, [R1+0x998] ;  /* 0x0009980001367983 */ /* 0x000ee20000300a00 */
[----:B------:R-:W-:-:S03]  /*22e70*/  IMAD.WIDE R94, R5, 0x4, R52 ;  /* 0x00000004055e7825 */ /* 0x000fc600078e0234 */
[----:B------:R-:W3:Y:S04]  /*22e80*/  LDL.LU.64 R60, [R1+0x990] ;  /* 0x00099000013c7983 */ /* 0x000ee80000300a00 */
[----:B------:R-:W3:Y:S04]  /*22e90*/  LDL.LU.64 R52, [R1+0x988] ;  /* 0x0009880001347983 */ /* 0x000ee80000300a00 */
[----:B------:R-:W-:Y:S04]  /*22ea0*/  STL.64 [R1+0x19a8], R96 ;  /* 0x0019a86001007387 */ /* 0x000fe80000100a00 */
[----:B------:R-:W-:Y:S01]  /*22eb0*/  STL.64 [R1+0x19b0], R94 ;  /* 0x0019b05e01007387 */ /* 0x000fe20000100a00 */
[----:B--2---:R-:W-:-:S03]  /*22ec0*/  IMAD.WIDE R90, R5, 0x4, R58 ;  /* 0x00000004055a7825 */ /* 0x004fc600078e023a */
[----:B------:R-:W2:Y:S01]  /*22ed0*/  LDL.LU.64 R58, [R1+0x980] ;  /* 0x00098000013a7983 */ /* 0x000ea20000300a00 */
[----:B------:R-:W-:-:S05]  /*22ee0*/  IMAD.WIDE R92, R5, 0x4, R62 ;  /* 0x00000004055c7825 */ /* 0x000fca00078e023e */
[----:B------:R-:W-:Y:S04]  /*22ef0*/  STL.64 [R1+0x19b8], R92 ;  /* 0x0019b85c01007387 */ /* 0x000fe80000100a00 */
[----:B------:R-:W-:Y:S01]  /*22f00*/  STL.64 [R1+0x19c0], R90 ;  /* 0x0019c05a01007387 */ /* 0x000fe20000100a00 */
[----:B----4-:R-:W-:-:S03]  /*22f10*/  IMAD.WIDE R88, R5, 0x4, R56 ;  /* 0x0000000405587825 */ /* 0x010fc600078e0238 */
[----:B------:R-:W4:Y:S01]  /*22f20*/  LDL.LU.64 R56, [R1+0x978] ;  /* 0x0009780001387983 */ /* 0x000f220000300a00 */
[----:B---3--:R-:W-:-:S03]  /*22f30*/  IMAD.WIDE R86, R5, 0x4, R54 ;  /* 0x0000000405567825 */ /* 0x008fc600078e0236 */
[----:B------:R-:W3:Y:S01]  /*22f40*/  LDL.LU.64 R54, [R1+0x970] ;  /* 0x0009700001367983 */ /* 0x000ee20000300a00 */
[----:B------:R-:W-:-:S03]  /*22f50*/  IMAD.WIDE R84, R5, 0x4, R60 ;  /* 0x0000000405547825 */ /* 0x000fc600078e023c */
[----:B------:R-:W-:Y:S01]  /*22f60*/  STL.64 [R1+0x19c8], R88 ;  /* 0x0019c85801007387 */ /* 0x000fe20000100a00 */
[----:B------:R-:W-:-:S03]  /*22f70*/  IMAD.WIDE R82, R5, 0x4, R52 ;  /* 0x0000000405527825 */ /* 0x000fc600078e0234 */
[----:B------:R-:W-:Y:S04]  /*22f80*/  STL.64 [R1+0x19d0], R86 ;  /* 0x0019d05601007387 */ /* 0x000fe80000100a00 */
[----:B------:R-:W3:Y:S04]  /*22f90*/  LDL.LU.64 R60, [R1+0x968] ;  /* 0x00096800013c7983 */ /* 0x000ee80000300a00 */
[----:B------:R-:W3:Y:S04]  /*22fa0*/  LDL.LU.64 R52, [R1+0x960] ;  /* 0x0009600001347983 */ /* 0x000ee80000300a00 */
[----:B------:R-:W-:Y:S04]  /*22fb0*/  STL.64 [R1+0x19d8], R84 ;  /* 0x0019d85401007387 */ /* 0x000fe80000100a00 */
[----:B------:R-:W-:Y:S01]  /*22fc0*/  STL.64 [R1+0x19e0], R82 ;  /* 0x0019e05201007387 */ /* 0x000fe20000100a00 */
[----:B--2---:R-:W-:-:S03]  /*22fd0*/  IMAD.WIDE R80, R5, 0x4, R58 ;  /* 0x0000000405507825 */ /* 0x004fc600078e023a */
[----:B------:R-:W2:Y:S01]  /*22fe0*/  LDL.LU.64 R58, [R1+0x958] ;  /* 0x00095800013a7983 */ /* 0x000ea20000300a00 */
[----:B----4-:R-:W-:-:S03]  /*22ff0*/  IMAD.WIDE R78, R5, 0x4, R56 ;  /* 0x00000004054e7825 */ /* 0x010fc600078e0238 */
[----:B------:R-:W4:Y:S04]  /*23000*/  LDL.LU.64 R56, [R1+0x950] ;  /* 0x0009500001387983 */ /* 0x000f280000300a00 */
[----:B------:R-:W-:Y:S01]  /*23010*/  STL.64 [R1+0x19e8], R80 ;  /* 0x0019e85001007387 */ /* 0x000fe20000100a00 */
[----:B---3--:R-:W-:-:S03]  /*23020*/  IMAD.WIDE R76, R5, 0x4, R54 ;  /* 0x00000004054c7825 */ /* 0x008fc600078e0236 */
[----:B------:R-:W3:Y:S04]  /*23030*/  LDL.LU.64 R54, [R1+0x948] ;  /* 0x0009480001367983 */ /* 0x000ee80000300a00 */
[----:B------:R-:W-:Y:S04]  /*23040*/  STL.64 [R1+0x19f0], R78 ;  /* 0x0019f04e01007387 */ /* 0x000fe80000100a00 */
[----:B------:R-:W-:Y:S01]  /*23050*/  STL.64 [R1+0x19f8], R76 ;  /* 0x0019f84c01007387 */ /* 0x000fe20000100a00 */
[----:B------:R-:W-:-:S03]  /*23060*/  IMAD.WIDE R72, R5, 0x4, R52 ;  /* 0x0000000405487825 */ /* 0x000fc600078e0234 */
[----:B------:R-:W3:Y:S01]  /*23070*/  LDL.LU.64 R52, [R1+0x940] ;  /* 0x0009400001347983 */ /* 0x000ee20000300a00 */
[----:B------:R-:W-:-:S03]  /*23080*/  IMAD.WIDE R74, R5, 0x4, R60 ;  /* 0x00000004054a7825 */ /* 0x000fc600078e023c */
[----:B------:R-:W3:Y:S04]  /*23090*/  LDL.LU.64 R62, [R1+0x938] ;  /* 0x00093800013e7983 */ /* 0x000ee80000300a00 */
[----:B------:R-:W-:Y:S04]  /*230a0*/  STL.64 [R1+0x1a00], R74 ;  /* 0x001a004a01007387 */ /* 0x000fe80000100a00 */
[----:B------:R-:W-:Y:S04]  /*230b0*/  STL.64 [R1+0x1a08], R72 ;  /* 0x001a084801007387 */ /* 0x000fe80000100a00 */
[----:B------:R-:W3:Y:S01]  /*230c0*/  LDL.LU.64 R60, [R1+0x930] ;  /* 0x00093000013c7983 */ /* 0x000ee20000300a00 */
[----:B------:R-:W-:Y:S01]  /*230d0*/  ISETP.GE.U32.AND P5, PT, R8, 0x7ffffede, PT ;  /* 0x7ffffede0800780c */ /* 0x000fe20003fa6070 */
[----:B------:R-:W-:-:S02]  /*230e0*/  VIADD R8, R15, 0xffffff3b ;  /* 0xffffff3b0f087836 */ /* 0x000fc40000000000 */
[----:B------:R-:W1:Y:S02]  /*230f0*/  LDC R15, c[0x0][0x230] ;  /* 0x00008c00ff0f7b82 */ /* 0x000e640000000800 */
[----:B-1----:R-:W-:-:S05]  /*23100*/  VIADD R9, R9, 0xffffff1c ;  /* 0xffffff1c09097836 */ /* 0x002fca0000000000 */
[----:B------:R-:W-:-:S03]  /*23110*/  ISETP.GE.U32.AND P4, PT, R9, 0x7ffffedd, PT ;  /* 0x7ffffedd0900780c */ /* 0x000fc60003f86070 */
[----:B------:R-:W-:Y:S01]  /*23120*/  LDGSTS.E [R0+0x1c008], desc[UR4][R166.64], !P5 ;  /* 0x1c008000a6007fae */ /* 0x000fe2000e921844 */
[----:B------:R-:W-:-:S09]  /*23130*/  ISETP.GE.U32.AND P3, PT, R8, 0x7ffffefc, PT ;  /* 0x7ffffefc0800780c */ /* 0x000fd20003f66070 */
[----:B------:R-:W-:Y:S01]  /*23140*/  LDGSTS.E [R0+0x1c00c], desc[UR4][R164.64], !P4 ;  /* 0x1c00c000a4007fae */ /* 0x000fe2000e121844 */
[----:B------:R-:W-:-:S03]  /*23150*/  VIADD R9, R15, 0xffffff3a ;  /* 0xffffff3a0f097836 */ /* 0x000fc60000000000 */
[----:B------:R-:W-:Y:S01]  /*23160*/  LDGSTS.E [R3+0x18000], desc[UR4][R162.64], !P3 ;  /* 0x18000000a2037fae */ /* 0x000fe2000d921844 */
[----:B------:R-:W1:Y:S01]  /*23170*/  LDC R15, c[0x0][0x230] ;  /* 0x00008c00ff0f7b82 */ /* 0x000e620000000800 */
[----:B------:R-:W-:Y:S01]  /*23180*/  ISETP.GE.U32.AND P1, PT, R9, 0x7ffffefb, PT ;  /* 0x7ffffefb0900780c */ /* 0x000fe20003f26070 */
[----:B------:R-:W-:-:S06]  /*23190*/  VIADD R9, R14, 0xffffff1b ;  /* 0xffffff1b0e097836 */ /* 0x000fcc0000000000 */
[----:B------:R-:W2:Y:S01]  /*231a0*/  LDC R14, c[0x0][0x230] ;  /* 0x00008c00ff0e7b82 */ /* 0x000ea20000000800 */
[----:B-1----:R-:W-:-:S05]  /*231b0*/  IADD3 R8, R15, -0xc7, RZ ;  /* 0xffffff390f087810 */ /* 0x002fca0007ffe0ff */
[----:B------:R-:W-:Y:S02]  /*231c0*/  LDGSTS.E [R3+0x18004], desc[UR4][R160.64], !P1 ;  /* 0x18004000a0037fae */ /* 0x000fe4000c921844 */
[----:B------:R-:W1:Y:S01]  /*231d0*/  LDC R15, c[0x0][0x230] ;  /* 0x00008c00ff0f7b82 */ /* 0x000e620000000800 */
[----:B------:R-:W-:Y:S01]  /*231e0*/  ISETP.GE.U32.AND P6, PT, R8, 0x7ffffefa, PT ;  /* 0x7ffffefa0800780c */ /* 0x000fe20003fc6070 */
[----:B------:R-:W-:-:S05]  /*231f0*/  VIADD R8, R10, 0xffffff38 ;  /* 0xffffff380a087836 */ /* 0x000fca0000000000 */
[----:B------:R-:W-:Y:S01]  /*23200*/  ISETP.GE.U32.AND P0, PT, R8, 0x7ffffef9, PT ;  /* 0x7ffffef90800780c */ /* 0x000fe20003f06070 */
[----:B--2---:R-:W-:Y:S01]  /*23210*/  IMAD.WIDE R70, R5, 0x4, R58 ;  /* 0x0000000405467825 */ /* 0x004fe200078e023a */
[----:B------:R-:W2:Y:S01]  /*23220*/  LDC R10, c[0x0][0x230] ;  /* 0x00008c00ff0a7b82 */ /* 0x000ea20000000800 */
[----:B------:R-:W3:Y:S02]  /*23230*/  LDL.LU.64 R58, [R1+0x928] ;  /* 0x00092800013a7983 */ /* 0x000ee40000300a00 */
[----:B------:R-:W-:Y:S01]  /*23240*/  VIADD R8, R11, 0xffffff1a ;  /* 0xffffff1a0b087836 */ /* 0x000fe20000000000 */
[----:B------:R-:W-:Y:S01]  /*23250*/  ISETP.GE.U32.AND P5, PT, R9, 0x7ffffedc, PT ;  /* 0x7ffffedc0900780c */ /* 0x000fe20003fa6070 */
[----:B------:R-:W-:Y:S03]  /*23260*/  LDGSTS.E [R3+0x18008], desc[UR4][R158.64], !P6 ;  /* 0x180080009e037fae */ /* 0x000fe6000f121844 */
[----:B------:R-:W4:Y:S01]  /*23270*/  LDC R11, c[0x0][0x230] ;  /* 0x00008c00ff0b7b82 */ /* 0x000f220000000800 */
[----:B------:R-:W-:Y:S01]  /*23280*/  ISETP.GE.U32.AND P4, PT, R8, 0x7ffffedb, PT ;  /* 0x7ffffedb0800780c */ /* 0x000fe20003f86070 */
[----:B------:R-:W-:Y:S01]  /*23290*/  VIADD R9, R17, 0xffffff19 ;  /* 0xffffff1911097836 */ /* 0x000fe20000000000 */
[----:B------:R-:W-:Y:S01]  /*232a0*/  LDGSTS.E [R3+0x1800c], desc[UR4][R156.64], !P0 ;  /* 0x1800c0009c037fae */ /* 0x000fe2000c121844 */
[----:B------:R-:W-:-:S04]  /*232b0*/  VIADD R8, R16, 0xffffff18 ;  /* 0xffffff1810087836 */ /* 0x000fc80000000000 */
[----:B------:R-:W2:Y:S01]  /*232c0*/  LDC R16, c[0x0][0x230] ;  /* 0x00008c00ff107b82 */ /* 0x000ea20000000800 */
[----:B------:R-:W-:Y:S01]  /*232d0*/  ISETP.GE.U32.AND P3, PT, R9, 0x7ffffeda, PT ;  /* 0x7ffffeda0900780c */ /* 0x000fe20003f66070 */
[----:B------:R-:W-:Y:S01]  /*232e0*/  VIADD R9, R18, 0xffffff37 ;  /* 0xffffff3712097836 */ /* 0x000fe20000000000 */
[----:B------:R-:W-:Y:S01]  /*232f0*/  ISETP.GE.U32.AND P1, PT, R8, 0x7ffffed9, PT ;  /* 0x7ffffed90800780c */ /* 0x000fe20003f26070 */
[----:B------:R-:W-:Y:S01]  /*23300*/  LDGSTS.E [R3+0x1c000], desc[UR4][R154.64], !P5 ;  /* 0x1c0000009a037fae */ /* 0x000fe2000e921844 */
[----:B------:R-:W-:-:S03]  /*23310*/  IADD3 R8, R19, -0xca, RZ ;  /* 0xffffff3613087810 */ /* 0x000fc60007ffe0ff */
[----:B------:R-:W2:Y:S01]  /*23320*/  LDC R18, c[0x0][0x230] ;  /* 0x00008c00ff127b82 */ /* 0x000ea20000000800 */
[----:B------:R-:W-:Y:S01]  /*23330*/  ISETP.GE.U32.AND P6, PT, R9, 0x7ffffef8, PT ;  /* 0x7ffffef80900780c */ /* 0x000fe20003fc6070 */
[----:B-1----:R-:W-:Y:S01]  /*23340*/  VIADD R9, R15, 0xffffff35 ;  /* 0xffffff350f097836 */ /* 0x002fe20000000000 */
[----:B------:R-:W-:Y:S01]  /*23350*/  ISETP.GE.U32.AND P0, PT, R8, 0x7ffffef7, PT ;  /* 0x7ffffef70800780c */ /* 0x000fe20003f06070 */
[----:B------:R-:W-:Y:S01]  /*23360*/  VIADD R8, R14, 0xffffff34 ;  /* 0xffffff340e087836 */ /* 0x000fe20000000000 */
[----:B------:R-:W-:Y:S03]  /*23370*/  LDGSTS.E [R3+0x1c004], desc[UR4][R152.64], !P4 ;  /* 0x1c00400098037fae */ /* 0x000fe6000e121844 */
[----:B------:R-:W1:Y:S01]  /*23380*/  LDC R17, c[0x0][0x230] ;  /* 0x00008c00ff117b82 */ /* 0x000e620000000800 */
[----:B------:R-:W-:Y:S01]  /*23390*/  ISETP.GE.U32.AND P5, PT, R9, 0x7ffffef6, PT ;  /* 0x7ffffef60900780c */ /* 0x000fe20003fa6070 */
[----:B----4-:R-:W-:Y:S01]  /*233a0*/  VIADD R9, R11, 0xffffff17 ;  /* 0xffffff170b097836 */ /* 0x010fe20000000000 */
[----:B------:R-:W-:-:S05]  /*233b0*/  ISETP.GE.U32.AND P4, PT, R8, 0x7ffffef5, PT ;  /* 0x7ffffef50800780c */ /* 0x000fca0003f86070 */
[----:B------:R-:W4:Y:S01]  /*233c0*/  LDC R15, c[0x0][0x230] ;  /* 0x00008c00ff0f7b82 */ /* 0x000f220000000800 */
[----:B--2---:R-:W-:Y:S01]  /*233d0*/  VIADD R8, R10, 0xffffff16 ;  /* 0xffffff160a087836 */ /* 0x004fe20000000000 */
[----:B------:R-:W-:Y:S01]  /*233e0*/  LDGSTS.E [R3+0x1c008], desc[UR4][R150.64], !P3 ;  /* 0x1c00800096037fae */ /* 0x000fe2000d921844 */
[----:B------:R-:W-:-:S05]  /*233f0*/  ISETP.GE.U32.AND P3, PT, R9, 0x7ffffed8, PT ;  /* 0x7ffffed80900780c */ /* 0x000fca0003f66070 */
[----:B------:R-:W2:Y:S01]  /*23400*/  LDC R19, c[0x0][0x230] ;  /* 0x00008c00ff137b82 */ /* 0x000ea20000000800 */
[----:B------:R-:W-:Y:S01]  /*23410*/  LDGSTS.E [R3+0x1c00c], desc[UR4][R148.64], !P1 ;  /* 0x1c00c00094037fae */ /* 0x000fe2000c921844 */
[----:B------:R-:W-:-:S06]  /*23420*/  ISETP.GE.U32.AND P1, PT, R8, 0x7ffffed7, PT ;  /* 0x7ffffed70800780c */ /* 0x000fcc0003f26070 */
[----:B------:R-:W2:Y:S01]  /*23430*/  LDC R14, c[0x0][0x230] ;  /* 0x00008c00ff0e7b82 */ /* 0x000ea20000000800 */
[----:B------:R-:W-:Y:S01]  /*23440*/  VIADD R8, R16, 0xffffff15 ;  /* 0xffffff1510087836 */ /* 0x000fe20000000000 */
[----:B------:R-:W-:Y:S01]  /*23450*/  LDGSTS.E [R4+0x18000], desc[UR4][R146.64], !P6 ;  /* 0x1800000092047fae */ /* 0x000fe2000f121844 */
[----:B------:R-:W-:-:S03]  /*23460*/  VIADD R9, R20, 0xffffff14 ;  /* 0xffffff1414097836 */ /* 0x000fc60000000000 */
[----:B------:R-:W-:Y:S02]  /*23470*/  LDGSTS.E [R4+0x18004], desc[UR4][R144.64], !P0 ;  /* 0x1800400090047fae */ /* 0x000fe4000c121844 */
[----:B------:R-:W2:Y:S01]  /*23480*/  LDC R11, c[0x0][0x230] ;  /* 0x00008c00ff0b7b82 */ /* 0x000ea20000000800 */
[----:B------:R-:W-:Y:S01]  /*23490*/  ISETP.GE.U32.AND P6, PT, R8, 0x7ffffed6, PT ;  /* 0x7ffffed60800780c */ /* 0x000fe20003fc6070 */
[----:B------:R-:W-:Y:S01]  /*234a0*/  LDGSTS.E [R4+0x18008], desc[UR4][R142.64], !P5 ;  /* 0x180080008e047fae */ /* 0x000fe2000e921844 */
[----:B------:R-:W-:-:S05]  /*234b0*/  ISETP.GE.U32.AND P0, PT, R9, 0x7ffffed5, PT ;  /* 0x7ffffed50900780c */ /* 0x000fca0003f06070 */
[----:B------:R-:W2:Y:S01]  /*234c0*/  LDC R10, c[0x0][0x230] ;  /* 0x00008c00ff0a7b82 */ /* 0x000ea20000000800 */
[----:B------:R-:W-:Y:S01]  /*234d0*/  IADD3 R8, R18, -0xcd, RZ ;  /* 0xffffff3312087810 */ /* 0x000fe20007ffe0ff */
[----:B------:R-:W-:Y:S01]  /*234e0*/  VIADD R9, R21, 0xffffff32 ;  /* 0xffffff3215097836 */ /* 0x000fe20000000000 */
[----:B------:R-:W-:Y:S02]  /*234f0*/  LDGSTS.E [R4+0x1800c], desc[UR4][R140.64], !P4 ;  /* 0x1800c0008c047fae */ /* 0x000fe4000e121844 */
[----:B------:R-:W-:-:S03]  /*23500*/  ISETP.GE.U32.AND P5, PT, R8, 0x7ffffef4, PT ;  /* 0x7ffffef40800780c */ /* 0x000fc60003fa6070 */
[----:B------:R-:W2:Y:S01]  /*23510*/  LDC R16, c[0x0][0x230] ;  /* 0x00008c00ff107b82 */ /* 0x000ea20000000800 */
[----:B-1----:R-:W-:Y:S01]  /*23520*/  VIADD R8, R17, 0xffffff31 ;  /* 0xffffff3111087836 */ /* 0x002fe20000000000 */
[----:B------:R-:W-:Y:S01]  /*23530*/  ISETP.GE.U32.AND P4, PT, R9, 0x7ffffef3, PT ;  /* 0x7ffffef30900780c */ /* 0x000fe20003f86070 */
[----:B----4-:R-:W-:Y:S01]  /*23540*/  VIADD R9, R15, 0xffffff30 ;  /* 0xffffff300f097836 */ /* 0x010fe20000000000 */
[----:B------:R-:W-:Y:S04]  /*23550*/  LDGSTS.E [R4+0x1c000], desc[UR4][R138.64], !P3 ;  /* 0x1c0000008a047fae */ /* 0x000fe8000d921844 */
[----:B------:R-:W1:Y:S01]  /*23560*/  LDC R17, c[0x0][0x230] ;  /* 0x00008c00ff117b82 */ /* 0x000e620000000800 */
[----:B------:R-:W-:Y:S01]  /*23570*/  LDGSTS.E [R4+0x1c004], desc[UR4][R136.64], !P1 ;  /* 0x1c00400088047fae */ /* 0x000fe2000c921844 */
[----:B------:R-:W-:Y:S01]  /*23580*/  ISETP.GE.U32.AND P3, PT, R8, 0x7ffffef2, PT ;  /* 0x7ffffef20800780c */ /* 0x000fe20003f66070 */
[----:B--2---:R-:W-:Y:S01]  /*23590*/  VIADD R8, R19, 0xffffff13 ;  /* 0xffffff1313087836 */ /* 0x004fe20000000000 */
[----:B------:R-:W-:-:S04]  /*235a0*/  ISETP.GE.U32.AND P1, PT, R9, 0x7ffffef1, PT ;  /* 0x7ffffef10900780c */ /* 0x000fc80003f26070 */
[----:B------:R-:W2:Y:S01]  /*235b0*/  LDC R15, c[0x0][0x230] ;  /* 0x00008c00ff0f7b82 */ /* 0x000ea20000000800 */
[----:B------:R-:W-:Y:S01]  /*235c0*/  VIADD R9, R14, 0xffffff12 ;  /* 0xffffff120e097836 */ /* 0x000fe20000000000 */
[----:B------:R-:W-:Y:S01]  /*235d0*/  LDGSTS.E [R4+0x1c008], desc[UR4][R134.64], !P6 ;  /* 0x1c00800086047fae */ /* 0x000fe2000f121844 */
[----:B------:R-:W-:-:S05]  /*235e0*/  ISETP.GE.U32.AND P6, PT, R8, 0x7ffffed4, PT ;  /* 0x7ffffed40800780c */ /* 0x000fca0003fc6070 */
[----:B------:R-:W4:Y:S01]  /*235f0*/  LDC R14, c[0x0][0x230] ;  /* 0x00008c00ff0e7b82 */ /* 0x000f220000000800 */
[----:B------:R-:W-:Y:S01]  /*23600*/  LDGSTS.E [R4+0x1c00c], desc[UR4][R132.64], !P0 ;  /* 0x1c00c00084047fae */ /* 0x000fe2000c121844 */
[----:B------:R-:W-:Y:S01]  /*23610*/  ISETP.GE.U32.AND P0, PT, R9, 0x7ffffed3, PT ;  /* 0x7ffffed30900780c */ /* 0x000fe20003f06070 */
[----:B------:R-:W-:-:S05]  /*23620*/  VIADD R8, R11, 0xffffff11 ;  /* 0xffffff110b087836 */ /* 0x000fca0000000000 */
[----:B------:R-:W4:Y:S01]  /*23630*/  LDC R19, c[0x0][0x230] ;  /* 0x00008c00ff137b82 */ /* 0x000f220000000800 */
[----:B------:R-:W-:Y:S01]  /*23640*/  IADD3 R9, R10, -0xf0, RZ ;  /* 0xffffff100a097810 */ /* 0x000fe20007ffe0ff */
[----:B------:R-:W-:Y:S01]  /*23650*/  LDGSTS.E [R7+0x18000], desc[UR4][R130.64], !P5 ;  /* 0x1800000082077fae */ /* 0x000fe2000e921844 */
[----:B------:R-:W-:-:S05]  /*23660*/  ISETP.GE.U32.AND P5, PT, R8, 0x7ffffed2, PT ;  /* 0x7ffffed20800780c */ /* 0x000fca0003fa6070 */
[----:B------:R-:W4:Y:S01]  /*23670*/  LDC R11, c[0x0][0x230] ;  /* 0x00008c00ff0b7b82 */ /* 0x000f220000000800 */
[----:B------:R-:W-:Y:S01]  /*23680*/  VIADD R8, R16, 0xffffff2f ;  /* 0xffffff2f10087836 */ /* 0x000fe20000000000 */
[----:B------:R-:W-:Y:S06]  /*23690*/  LDGSTS.E [R7+0x18004], desc[UR4][R128.64], !P4 ;  /* 0x1800400080077fae */ /* 0x000fec000e121844 */
[----:B------:R-:W4:Y:S01]  /*236a0*/  LDC R10, c[0x0][0x230] ;  /* 0x00008c00ff0a7b82 */ /* 0x000f220000000800 */
[----:B------:R-:W-:Y:S01]  /*236b0*/  ISETP.GE.U32.AND P4, PT, R9, 0x7ffffed1, PT ;  /* 0x7ffffed10900780c */ /* 0x000fe20003f86070 */
[----:B------:R-:W-:Y:S01]  /*236c0*/  LDGSTS.E [R7+0x18008], desc[UR4][R126.64], !P3 ;  /* 0x180080007e077fae */ /* 0x000fe2000d921844 */
[----:B------:R-:W-:-:S05]  /*236d0*/  ISETP.GE.U32.AND P3, PT, R8, 0x7ffffef0, PT ;  /* 0x7ffffef00800780c */ /* 0x000fca0003f66070 */
[----:B------:R-:W4:Y:S01]  /*236e0*/  LDC R18, c[0x0][0x230] ;  /* 0x00008c00ff127b82 */ /* 0x000f220000000800 */
[----:B-1----:R-:W-:Y:S01]  /*236f0*/  VIADD R9, R17, 0xffffff2d ;  /* 0xffffff2d11097836 */ /* 0x002fe20000000000 */
[----:B------:R-:W-:Y:S01]  /*23700*/  LDGSTS.E [R7+0x1800c], desc[UR4][R124.64], !P1 ;  /* 0x1800c0007c077fae */ /* 0x000fe2000c921844 */
[----:B--2---:R-:W-:-:S03]  /*23710*/  VIADD R8, R15, 0xffffff2e ;  /* 0xffffff2e0f087836 */ /* 0x004fc60000000000 */
[----:B------:R-:W-:Y:S02]  /*23720*/  LDGSTS.E [R7+0x1c000], desc[UR4][R122.64], !P6 ;  /* 0x1c0000007a077fae */ /* 0x000fe4000f121844 */
[----:B------:R-:W1:Y:S01]  /*23730*/  LDC R17, c[0x0][0x230] ;  /* 0x00008c00ff117b82 */ /* 0x000e620000000800 */
[----:B------:R-:W-:Y:S01]  /*23740*/  ISETP.GE.U32.AND P1, PT, R8, 0x7ffffeef, PT ;  /* 0x7ffffeef0800780c */ /* 0x000fe20003f26070 */
[----:B----4-:R-:W-:Y:S01]  /*23750*/  VIADD R8, R14, 0xffffff2c ;  /* 0xffffff2c0e087836 */ /* 0x010fe20000000000 */
[----:B------:R-:W-:Y:S01]  /*23760*/  ISETP.GE.U32.AND P6, PT, R9, 0x7ffffeee, PT ;  /* 0x7ffffeee0900780c */ /* 0x000fe20003fc6070 */
[----:B------:R-:W-:Y:S01]  /*23770*/  VIADD R9, R19, 0xffffff0f ;  /* 0xffffff0f13097836 */ /* 0x000fe20000000000 */
[----:B------:R-:W-:Y:S03]  /*23780*/  LDGSTS.E [R7+0x1c004], desc[UR4][R120.64], !P0 ;  /* 0x1c00400078077fae */ /* 0x000fe6000c121844 */
[----:B------:R-:W2:Y:S01]  /*23790*/  LDC R16, c[0x0][0x230] ;  /* 0x00008c00ff107b82 */ /* 0x000ea20000000800 */
[----:B------:R-:W-:Y:S01]  /*237a0*/  LDGSTS.E [R7+0x1c008], desc[UR4][R118.64], !P5 ;  /* 0x1c00800076077fae */ /* 0x000fe2000e921844 */
[----:B------:R-:W-:Y:S01]  /*237b0*/  ISETP.GE.U32.AND P0, PT, R8, 0x7ffffeed, PT ;  /* 0x7ffffeed0800780c */ /* 0x000fe20003f06070 */
[----:B------:R-:W-:Y:S01]  /*237c0*/  VIADD R8, R11, 0xffffff0e ;  /* 0xffffff0e0b087836 */ /* 0x000fe20000000000 */
[----:B------:R-:W-:Y:S01]  /*237d0*/  ISETP.GE.U32.AND P5, PT, R9, 0x7ffffed0, PT ;  /* 0x7ffffed00900780c */ /* 0x000fe20003fa6070 */
[----:B------:R4:W-:Y:S03]  /*237e0*/  LDGSTS.E [R7+0x1c00c], desc[UR4][R116.64], !P4 ;  /* 0x1c00c00074077fae */ /* 0x0009e6000e121844 */
[----:B------:R-:W4:Y:S01]  /*237f0*/  LDC R14, c[0x0][0x230] ;  /* 0x00008c00ff0e7b82 */ /* 0x000f220000000800 */
[----:B------:R-:W-:Y:S01]  /*23800*/  IADD3 R9, R10, -0xf3, RZ ;  /* 0xffffff0d0a097810 */ /* 0x000fe20007ffe0ff */
[----:B------:R-:W-:Y:S06]  /*23810*/  LDGSTS.E [R13+0x18000], desc[UR4][R114.64], !P3 ;  /* 0x18000000720d7fae */ /* 0x000fec000d921844 */
[----:B------:R-:W4:Y:S01]  /*23820*/  LDC R15, c[0x0][0x230] ;  /* 0x00008c00ff0f7b82 */ /* 0x000f220000000800 */
[----:B------:R-:W-:Y:S01]  /*23830*/  ISETP.GE.U32.AND P4, PT, R8, 0x7ffffecf, PT ;  /* 0x7ffffecf0800780c */ /* 0x000fe20003f86070 */
[----:B------:R-:W-:Y:S01]  /*23840*/  VIADD R8, R18, 0xffffff0c ;  /* 0xffffff0c12087836 */ /* 0x000fe20000000000 */
[----:B------:R-:W-:Y:S05]  /*23850*/  LDGSTS.E [R13+0x18004], desc[UR4][R112.64], !P1 ;  /* 0x18004000700d7fae */ /* 0x000fea000c921844 */
[----:B------:R-:W4:Y:S01]  /*23860*/  LDC R10, c[0x0][0x230] ;  /* 0x00008c00ff0a7b82 */ /* 0x000f220000000800 */
[----:B------:R-:W-:Y:S01]  /*23870*/  ISETP.GE.U32.AND P1, PT, R8, 0x7ffffecd, PT ;  /* 0x7ffffecd0800780c */ /* 0x000fe20003f26070 */
[----:B-1----:R-:W-:-:S06]  /*23880*/  VIADD R8, R17, 0xffffff2a ;  /* 0xffffff2a11087836 */ /* 0x002fcc0000000000 */
[----:B------:R-:W1:Y:S08]  /*23890*/  LDC R19, c[0x0][0x230] ;  /* 0x00008c00ff137b82 */ /* 0x000e700000000800 */
[----:B------:R-:W1:Y:S01]  /*238a0*/  LDC R11, c[0x0][0x230] ;  /* 0x00008c00ff0b7b82 */ /* 0x000e620000000800 */
[----:B------:R-:W-:Y:S01]  /*238b0*/  ISETP.GE.U32.AND P3, PT, R9, 0x7ffffece, PT ;  /* 0x7ffffece0900780c */ /* 0x000fe20003f66070 */
[----:B--2---:R-:W-:Y:S01]  /*238c0*/  VIADD R9, R16, 0xffffff2b ;  /* 0xffffff2b10097836 */ /* 0x004fe20000000000 */
[----:B------:R-:W-:Y:S04]  /*238d0*/  LDGSTS.E [R13+0x18008], desc[UR4][R110.64], !P6 ;  /* 0x180080006e0d7fae */ /* 0x000fe8000f121844 */
[----:B------:R-:W-:Y:S01]  /*238e0*/  LDGSTS.E [R13+0x1800c], desc[UR4][R108.64], !P0 ;  /* 0x1800c0006c0d7fae */ /* 0x000fe2000c121844 */
[----:B------:R-:W2:Y:S01]  /*238f0*/  LDC R18, c[0x0][0x230] ;  /* 0x00008c00ff127b82 */ /* 0x000ea20000000800 */
[----:B------:R-:W-:Y:S01]  /*23900*/  ISETP.GE.U32.AND P0, PT, R8, 0x7ffffeeb, PT ;  /* 0x7ffffeeb0800780c */ /* 0x000fe20003f06070 */
[----:B----4-:R-:W-:-:S06]  /*23910*/  VIADD R8, R14, 0xffffff28 ;  /* 0xffffff280e087836 */ /* 0x010fcc0000000000 */
[----:B------:R-:W4:Y:S01]  /*23920*/  LDC R17, c[0x0][0x230] ;  /* 0x00008c00ff117b82 */ /* 0x000f220000000800 */
[----:B------:R-:W-:Y:S01]  /*23930*/  ISETP.GE.U32.AND P6, PT, R9, 0x7ffffeec, PT ;  /* 0x7ffffeec0900780c */ /* 0x000fe20003fc6070 */
[----:B------:R-:W-:Y:S06]  /*23940*/  LDGSTS.E [R13+0x1c000], desc[UR4][R106.64], !P5 ;  /* 0x1c0000006a0d7fae */ /* 0x000fec000e921844 */
[----:B------:R-:W3:Y:S01]  /*23950*/  LDC R16, c[0x0][0x230] ;  /* 0x00008c00ff107b82 */ /* 0x000ee20000000800 */
[----:B------:R-:W-:Y:S01]  /*23960*/  VIADD R9, R15, 0xffffff29 ;  /* 0xffffff290f097836 */ /* 0x000fe20000000000 */
[----:B------:R-:W-:Y:S01]  /*23970*/  LDGSTS.E [R13+0x1c004], desc[UR4][R104.64], !P4 ;  /* 0x1c004000680d7fae */ /* 0x000fe2000e121844 */
[----:B------:R-:W-:-:S05]  /*23980*/  ISETP.GE.U32.AND P4, PT, R8, 0x7ffffee9, PT ;  /* 0x7ffffee90800780c */ /* 0x000fca0003f86070 */
[----:B------:R-:W3:Y:S01]  /*23990*/  LDC R20, c[0x0][0x230] ;  /* 0x00008c00ff147b82 */ /* 0x000ee20000000800 */
[----:B------:R-:W-:Y:S01]  /*239a0*/  VIADD R8, R10, 0xffffff0b ;  /* 0xffffff0b0a087836 */ /* 0x000fe20000000000 */
[----:B------:R-:W-:Y:S01]  /*239b0*/  ISETP.GE.U32.AND P5, PT, R9, 0x7ffffeea, PT ;  /* 0x7ffffeea0900780c */ /* 0x000fe20003fa6070 */
[----:B------:R-:W-:Y:S01]  /*239c0*/  LDGSTS.E [R13+0x1c008], desc[UR4][R102.64], !P3 ;  /* 0x1c008000660d7fae */ /* 0x000fe2000d921844 */
[----:B-1----:R-:W-:Y:S02]  /*239d0*/  IADD3 R9, R19, -0xf6, RZ ;  /* 0xffffff0a13097810 */ /* 0x002fe40007ffe0ff */
[----:B------:R-:W-:Y:S01]  /*239e0*/  ISETP.GE.U32.AND P3, PT, R8, 0x7ffffecc, PT ;  /* 0x7ffffecc0800780c */ /* 0x000fe20003f66070 */
[----:B------:R-:W1:Y:S01]  /*239f0*/  S2R R225, SR_TID.X ;  /* 0x0000000000e17919 */ /* 0x000e620000002100 */
[----:B------:R-:W-:Y:S01]  /*23a00*/  VIADD R8, R11, 0xffffff09 ;  /* 0xffffff090b087836 */ /* 0x000fe20000000000 */
[----:B------:R-:W1:Y:S01]  /*23a10*/  LDC R14, c[0x0][0x230] ;  /* 0x00008c00ff0e7b82 */ /* 0x000e620000000800 */
[----:B------:R-:W-:Y:S01]  /*23a20*/  LDGSTS.E [R13+0x1c00c], desc[UR4][R100.64], !P1 ;  /* 0x1c00c000640d7fae */ /* 0x000fe2000c921844 */
[----:B------:R-:W-:Y:S01]  /*23a30*/  ISETP.GE.U32.AND P1, PT, R9, 0x7ffffecb, PT ;  /* 0x7ffffecb0900780c */ /* 0x000fe20003f26070 */
[----:B--2---:R-:W-:-:S02]  /*23a40*/  VIADD R9, R18, 0xffffff08 ;  /* 0xffffff0812097836 */ /* 0x004fc40000000000 */
[----:B------:R-:W-:Y:S03]  /*23a50*/  LDGSTS.E [R246+0x18000], desc[UR4][R98.64], !P6 ;  /* 0x1800000062f67fae */ /* 0x000fe6000f121844 */
[----:B------:R-:W2:Y:S01]  /*23a60*/  LDC R15, c[0x0][0x230] ;  /* 0x00008c00ff0f7b82 */ /* 0x000ea20000000800 */
[----:B------:R-:W-:Y:S01]  /*23a70*/  ISETP.GE.U32.AND P6, PT, R8, 0x7ffffeca, PT ;  /* 0x7ffffeca0800780c */ /* 0x000fe20003fc6070 */
[----:B----4-:R-:W-:Y:S01]  /*23a80*/  VIADD R8, R17, 0xffffff27 ;  /* 0xffffff2711087836 */ /* 0x010fe20000000000 */
[----:B------:R-:W-:Y:S01]  /*23a90*/  LDGSTS.E [R246+0x18004], desc[UR4][R96.64], !P0 ;  /* 0x1800400060f67fae */ /* 0x000fe2000c121844 */
[----:B------:R-:W-:-:S04]  /*23aa0*/  ISETP.GE.U32.AND P0, PT, R9, 0x7ffffec9, PT ;  /* 0x7ffffec90900780c */ /* 0x000fc80003f06070 */
[----:B------:R-:W4:Y:S01]  /*23ab0*/  LDC R10, c[0x0][0x230] ;  /* 0x00008c00ff0a7b82 */ /* 0x000f220000000800 */
[----:B------:R-:W-:Y:S01]  /*23ac0*/  LDGSTS.E [R246+0x18008], desc[UR4][R94.64], !P5 ;  /* 0x180080005ef67fae */ /* 0x000fe2000e921844 */
[----:B---3--:R-:W-:Y:S01]  /*23ad0*/  VIADD R9, R16, 0xffffff26 ;  /* 0xffffff2610097836 */ /* 0x008fe20000000000 */
[----:B------:R-:W-:-:S05]  /*23ae0*/  ISETP.GE.U32.AND P5, PT, R8, 0x7ffffee8, PT ;  /* 0x7ffffee80800780c */ /* 0x000fca0003fa6070 */
[----:B------:R-:W3:Y:S01]  /*23af0*/  LDC R11, c[0x0][0x230] ;  /* 0x00008c00ff0b7b82 */ /* 0x000ee20000000800 */
[----:B------:R-:W-:Y:S02]  /*23b00*/  VIADD R8, R20, 0xffffff25 ;  /* 0xffffff2514087836 */ /* 0x000fe40000000000 */
[C---:B------:R-:W-:Y:S01]  /*23b10*/  IMAD.WIDE R68, R5.reuse, 0x4, R56 ;  /* 0x0000000405447825 */ /* 0x040fe200078e0238 */
[----:B------:R-:W-:Y:S04]  /*23b20*/  STL.64 [R1+0x1a10], R70 ;  /* 0x001a104601007387 */ /* 0x000fe80000100a00 */
[----:B------:R-:W3:Y:S01]  /*23b30*/  LDC R16, c[0x0][0x230] ;  /* 0x00008c00ff107b82 */ /* 0x000ee20000000800 */
[----:B------:R-:W-:Y:S01]  /*23b40*/  STL.64 [R1+0x1a20], R246 ;  /* 0x001a20f601007387 */ /* 0x000fe20000100a00 */
[----:B------:R-:W-:-:S03]  /*23b50*/  IMAD.WIDE R66, R5, 0x4, R54 ;  /* 0x0000000405427825 */ /* 0x000fc600078e0236 */
[----:B------:R-:W-:Y:S03]  /*23b60*/  LDGSTS.E [R246+0x1800c], desc[UR4][R92.64], !P4 ;  /* 0x1800c0005cf67fae */ /* 0x000fe6000e121844 */
[----:B------:R-:W3:Y:S01]  /*23b70*/  LDC R20, c[0x0][0x230] ;  /* 0x00008c00ff147b82 */ /* 0x000ee20000000800 */
[----:B------:R-:W-:Y:S01]  /*23b80*/  STL.64 [R1+0x1a18], R68 ;  /* 0x001a184401007387 */ /* 0x000fe20000100a00 */
[----:B------:R-:W-:-:S03]  /*23b90*/  IMAD.WIDE R64, R5, 0x4, R52 ;  /* 0x0000000405407825 */ /* 0x000fc600078e0234 */
[----:B------:R-:W3:Y:S03]  /*23ba0*/  LDL.LU.64 R56, [R1+0x920] ;  /* 0x0009200001387983 */ /* 0x000ee60000300a00 */
[----:B------:R-:W3:Y:S01]  /*23bb0*/  LDC R17, c[0x0][0x230] ;  /* 0x00008c00ff117b82 */ /* 0x000ee20000000800 */
[----:B------:R-:W3:Y:S01]  /*23bc0*/  LDL.LU.64 R54, [R1+0x918] ;  /* 0x0009180001367983 */ /* 0x000ee20000300a00 */
[----:B------:R-:W-:-:S03]  /*23bd0*/  ISETP.GE.U32.AND P4, PT, R9, 0x7ffffee7, PT ;  /* 0x7ffffee70900780c */ /* 0x000fc60003f86070 */
[----:B------:R-:W-:Y:S03]  /*23be0*/  LDGSTS.E [R246+0x1c000], desc[UR4][R90.64], !P3 ;  /* 0x1c0000005af67fae */ /* 0x000fe6000d921844 */
[----:B------:R-:W3:Y:S01]  /*23bf0*/  LDC R19, c[0x0][0x230] ;  /* 0x00008c00ff137b82 */ /* 0x000ee20000000800 */
[----:B------:R-:W3:Y:S01]  /*23c00*/  LDL.LU.64 R52, [R1+0x910] ;  /* 0x0009100001347983 */ /* 0x000ee20000300a00 */
[----:B------:R-:W-:Y:S01]  /*23c10*/  ISETP.GE.U32.AND P3, PT, R8, 0x7ffffee6, PT ;  /* 0x7ffffee60800780c */ /* 0x000fe20003f66070 */
[----:B--2---:R-:W-:Y:S01]  /*23c20*/  VIADD R9, R15, 0xffffff24 ;  /* 0xffffff240f097836 */ /* 0x004fe20000000000 */
[----:B-1----:R-:W-:Y:S01]  /*23c30*/  IADD3 R8, R14, -0xf9, RZ ;  /* 0xffffff070e087810 */ /* 0x002fe20007ffe0ff */
[----:B------:R-:W-:Y:S03]  /*23c40*/  LDGSTS.E [R246+0x1c004], desc[UR4][R88.64], !P1 ;  /* 0x1c00400058f67fae */ /* 0x000fe6000c921844 */
[----:B------:R-:W1:Y:S01]  /*23c50*/  LDC R14, c[0x0][0x230] ;  /* 0x00008c00ff0e7b82 */ /* 0x000e620000000800 */
[----:B------:R-:W-:Y:S01]  /*23c60*/  LDGSTS.E [R246+0x1c008], desc[UR4][R86.64], !P6 ;  /* 0x1c00800056f67fae */ /* 0x000fe2000f121844 */
[----:B------:R-:W-:Y:S01]  /*23c70*/  ISETP.GE.U32.AND P6, PT, R8, 0x7ffffec8, PT ;  /* 0x7ffffec80800780c */ /* 0x000fe20003fc6070 */
[----:B----4-:R-:W-:Y:S01]  /*23c80*/  VIADD R8, R10, 0xffffff05 ;  /* 0xffffff050a087836 */ /* 0x010fe20000000000 */
[----:B------:R-:W-:Y:S01]  /*23c90*/  ISETP.GE.U32.AND P1, PT, R9, 0x7ffffee5, PT ;  /* 0x7ffffee50900780c */ /* 0x000fe20003f26070 */
[----:B---3--:R-:W-:Y:S01]  /*23ca0*/  VIADD R9, R11, 0xffffff06 ;  /* 0xffffff060b097836 */ /* 0x008fe20000000000 */
[----:B------:R-:W-:Y:S01]  /*23cb0*/  LOP3.LUT R224, R225, 0x3f, RZ, 0xc0, !PT ;  /* 0x0000003fe1e07812 */ /* 0x000fe200078ec0ff */
[----:B------:R-:W-:Y:S01]  /*23cc0*/  LDGSTS.E [R246+0x1c00c], desc[UR4][R84.64], !P0 ;  /* 0x1c00c00054f67fae */ /* 0x000fe2000c121844 */
[----:B------:R-:W2:Y:S01]  /*23cd0*/  LDC R10, c[0x0][0x230] ;  /* 0x00008c00ff0a7b82 */ /* 0x000ea20000000800 */
[----:B------:R-:W-:-:S02]  /*23ce0*/  IMAD.WIDE R62, R5, 0x4, R62 ;  /* 0x00000004053e7825 */ /* 0x000fc400078e023e */
[----:B------:R-:W-:Y:S01]  /*23cf0*/  LDGSTS.E [R247+0x18000], desc[UR4][R82.64], !P5 ;  /* 0x1800000052f77fae */ /* 0x000fe2000e921844 */
[----:B------:R-:W-:-:S04]  /*23d00*/  ISETP.GE.U32.AND P5, PT, R8, 0x7ffffec6, PT ;  /* 0x7ffffec60800780c */ /* 0x000fc80003fa6070 */
[----:B------:R-:W3:Y:S01]  /*23d10*/  LDC R225, c[0x0][0x230] ;  /* 0x00008c00ffe17b82 */ /* 0x000ee20000000800 */
[----:B------:R-:W-:Y:S01]  /*23d20*/  VIADD R8, R16, 0xffffff04 ;  /* 0xffffff0410087836 */ /* 0x000fe20000000000 */
[----:B------:R-:W-:Y:S01]  /*23d30*/  ISETP.GE.U32.AND P0, PT, R9, 0x7ffffec7, PT ;  /* 0x7ffffec70900780c */ /* 0x000fe20003f06070 */
[C---:B------:R-:W-:Y:S01]  /*23d40*/  IMAD.WIDE R60, R5.reuse, 0x4, R60 ;  /* 0x00000004053c7825 */ /* 0x040fe200078e023c */
[----:B------:R-:W-:Y:S03]  /*23d50*/  STL.64 [R1+0x1a28], R66 ;  /* 0x001a284201007387 */ /* 0x000fe60000100a00 */
[----:B------:R-:W-:Y:S01]  /*23d60*/  IMAD.WIDE R58, R5, 0x4, R58 ;  /* 0x00000004053a7825 */ /* 0x000fe200078e023a */
[----:B------:R-:W-:Y:S01]  /*23d70*/  STL.64 [R1+0x1a30], R64 ;  /* 0x001a304001007387 */ /* 0x000fe20000100a00 */
[----:B------:R-:W4:Y:S02]  /*23d80*/  LDC R15, c[0x0][0x230] ;  /* 0x00008c00ff0f7b82 */ /* 0x000f240000000800 */
[----:B------:R-:W-:Y:S01]  /*23d90*/  VIADD R9, R20, 0xffffff23 ;  /* 0xffffff2314097836 */ /* 0x000fe20000000000 */
[----:B------:R-:W-:Y:S01]  /*23da0*/  LDGSTS.E [R247+0x18004], desc[UR4][R80.64], !P4 ;  /* 0x1800400050f77fae */ /* 0x000fe2000e121844 */
[----:B------:R-:W-:Y:S01]  /*23db0*/  ISETP.GE.U32.AND P4, PT, R8, 0x7ffffec5, PT ;  /* 0x7ffffec50800780c */ /* 0x000fe20003f86070 */
[----:B------:R-:W-:-:S02]  /*23dc0*/  VIADD R8, R17, 0xffffff22 ;  /* 0xffffff2211087836 */ /* 0x000fc40000000000 */
[----:B------:R-:W-:Y:S01]  /*23dd0*/  STL.64 [R1+0x1a38], R62 ;  /* 0x001a383e01007387 */ /* 0x000fe20000100a00 */
[----:B------:R-:W4:Y:S03]  /*23de0*/  LDC R18, c[0x0][0x230] ;  /* 0x00008c00ff127b82 */ /* 0x000f260000000800 */
[----:B------:R-:W-:Y:S04]  /*23df0*/  STL.64 [R1+0x1a40], R60 ;  /* 0x001a403c01007387 */ /* 0x000fe80000100a00 */
[----:B------:R-:W-:Y:S01]  /*23e00*/  LDGSTS.E [R247+0x18008], desc[UR4][R78.64], !P3 ;  /* 0x180080004ef77fae */ /* 0x000fe2000d921844 */
[----:B------:R-:W-:Y:S01]  /*23e10*/  ISETP.GE.U32.AND P3, PT, R9, 0x7ffffee4, PT ;  /* 0x7ffffee40900780c */ /* 0x000fe20003f66070 */
[----:B------:R-:W-:Y:S01]  /*23e20*/  VIADD R9, R19, 0xffffff21 ;  /* 0xffffff2113097836 */ /* 0x000fe20000000000 */
[----:B------:R-:W4:Y:S01]  /*23e30*/  LDC R17, c[0x0][0x230] ;  /* 0x00008c00ff117b82 */ /* 0x000f220000000800 */
[----:B------:R-:W-:Y:S04]  /*23e40*/  STL.64 [R1+0x1a48], R58 ;  /* 0x001a483a01007387 */ /* 0x000fe80000100a00 */
[----:B------:R-:W4:Y:S01]  /*23e50*/  LDL.LU.64 R160, [R1+0x900] ;  /* 0x0009000001a07983 */ /* 0x000f220000300a00 */
[----:B---3--:R-:W-:-:S02]  /*23e60*/  VIADD R225, R225, 0x3f ;  /* 0x0000003fe1e17836 */ /* 0x008fc40000000000 */
[----:B------:R-:W3:Y:S01]  /*23e70*/  LDC R16, c[0x0][0x230] ;  /* 0x00008c00ff107b82 */ /* 0x000ee20000000800 */
[----:B------:R-:W-:Y:S01]  /*23e80*/  LDGSTS.E [R247+0x1800c], desc[UR4][R76.64], !P1 ;  /* 0x1800c0004cf77fae */ /* 0x000fe2000c921844 */
[----:B------:R-:W-:-:S03]  /*23e90*/  ISETP.GE.U32.AND P1, PT, R8, 0x7ffffee3, PT ;  /* 0x7ffffee30800780c */ /* 0x000fc60003f26070 */
[----:B------:R-:W-:Y:S01]  /*23ea0*/  LDGSTS.E [R247+0x1c000], desc[UR4][R74.64], !P6 ;  /* 0x1c0000004af77fae */ /* 0x000fe2000f121844 */
[----:B------:R-:W-:Y:S01]  /*23eb0*/  ISETP.GE.U32.AND P6, PT, R9, 0x7ffffee2, PT ;  /* 0x7ffffee20900780c */ /* 0x000fe20003fc6070 */
[----:B-1----:R-:W-:Y:S01]  /*23ec0*/  VIADD R9, R14, 0xffffff03 ;  /* 0xffffff030e097836 */ /* 0x002fe20000000000 */
[----:B------:R-:W1:Y:S01]  /*23ed0*/  LDC R11, c[0x0][0x230] ;  /* 0x00008c00ff0b7b82 */ /* 0x000e620000000800 */
[----:B------:R-:W3:Y:S04]  /*23ee0*/  LDL.LU.64 R226, [R1+0x8f8] ;  /* 0x0008f80001e27983 */ /* 0x000ee80000300a00 */
[----:B------:R-:W-:Y:S03]  /*23ef0*/  LDGSTS.E [R247+0x1c004], desc[UR4][R72.64], !P0 ;  /* 0x1c00400048f77fae */ /* 0x000fe6000c121844 */
[----:B------:R-:W1:Y:S01]  /*23f00*/  LDC R14, c[0x0][0x230] ;  /* 0x00008c00ff0e7b82 */ /* 0x000e620000000800 */
[----:B------:R-:W-:Y:S01]  /*23f10*/  LDGSTS.E [R247+0x1c008], desc[UR4][R70.64], !P5 ;  /* 0x1c00800046f77fae */ /* 0x000fe2000e921844 */
[----:B------:R-:W-:Y:S01]  /*23f20*/  ISETP.GE.U32.AND P5, PT, R9, 0x7ffffec4, PT ;  /* 0x7ffffec40900780c */ /* 0x000fe20003fa6070 */
[----:B--2---:R-:W-:-:S02]  /*23f30*/  VIADD R9, R10, 0xffffff00 ;  /* 0xffffff000a097836 */ /* 0x004fc40000000000 */
[----:B------:R-:W-:Y:S04]  /*23f40*/  LDGSTS.E [R247+0x1c00c], desc[UR4][R68.64], !P4 ;  /* 0x1c00c00044f77fae */ /* 0x000fe8000e121844 */
[----:B------:R-:W-:Y:S01]  /*23f50*/  LDGSTS.E [R248+0x18000], desc[UR4][R66.64], !P3 ;  /* 0x1800000042f87fae */ /* 0x000fe2000d921844 */
[----:B------:R-:W-:-:S03]  /*23f60*/  ISETP.GE.AND P3, PT, R224, R9, PT ;  /* 0x00000009e000720c */ /* 0x000fc60003f66270 */
[----:B------:R-:W-:Y:S01]  /*23f70*/  LDGSTS.E [R248+0x18004], desc[UR4][R64.64], !P1 ;  /* 0x1800400040f87fae */ /* 0x000fe2000c921844 */
[----:B------:R-:W-:-:S03]  /*23f80*/  ISETP.GT.AND P1, PT, R225, 0x13f, PT ;  /* 0x0000013fe100780c */ /* 0x000fc60003f24270 */
[----:B------:R-:W2:Y:S04]  /*23f90*/  LDL.LU.64 R168, [R1+0x8f0] ;  /* 0x0008f00001a87983 */ /* 0x000ea80000300a00 */
[----:B------:R-:W2:Y:S04]  /*23fa0*/  LDL.LU.64 R224, [R1+0x8e0] ;  /* 0x0008e00001e07983 */ /* 0x000ea80000300a00 */
[----:B------:R-:W2:Y:S04]  /*23fb0*/  LDL.LU.64 R170, [R1+0x8d8] ;  /* 0x0008d80001aa7983 */ /* 0x000ea80000300a00 */
[----:B------:R-:W2:Y:S04]  /*23fc0*/  LDL.LU.64 R156, [R1+0x8d0] ;  /* 0x0008d000019c7983 */ /* 0x000ea80000300a00 */
[----:B------:R-:W2:Y:S04]  /*23fd0*/  LDL.LU.64 R158, [R1+0x8c0] ;  /* 0x0008c000019e7983 */ /* 0x000ea80000300a00 */
[----:B------:R-:W2:Y:S04]  /*23fe0*/  LDL.LU.64 R172, [R1+0x8b8] ;  /* 0x0008b80001ac7983 */ /* 0x000ea80000300a00 */
[----:B------:R3:W-:Y:S04]  /*23ff0*/  STL.64 [R1+0x1a50], R4 ;  /* 0x001a500401007387 */ /* 0x0007e80000100a00 */
[----:B------:R1:W-:Y:S01]  /*24000*/  LDGSTS.E [R248+0x18008], desc[UR4][R62.64], !P6 ;  /* 0x180080003ef87fae */ /* 0x0003e2000f121844 */
[----:B------:R-:W-:-:S04]  /*24010*/  IMAD.WIDE R56, R5, 0x4, R56 ;  /* 0x0000000405387825 */ /* 0x000fc800078e0238 */
[C---:B------:R-:W-:Y:S01]  /*24020*/  IMAD.WIDE R54, R5.reuse, 0x4, R54 ;  /* 0x0000000405367825 */ /* 0x040fe200078e0236 */
[----:B------:R-:W-:Y:S03]  /*24030*/  STL.64 [R1+0x1a58], R56 ;  /* 0x001a583801007387 */ /* 0x000fe60000100a00 */
[----:B------:R-:W-:Y:S01]  /*24040*/  IMAD.WIDE R52, R5, 0x4, R52 ;  /* 0x0000000405347825 */ /* 0x000fe200078e0234 */
[----:B------:R-:W-:Y:S04]  /*24050*/  STL.64 [R1+0x1a60], R54 ;  /* 0x001a603601007387 */ /* 0x000fe80000100a00 */
[----:B------:R-:W-:Y:S04]  /*24060*/  STL.64 [R1+0x1a68], R52 ;  /* 0x001a683401007387 */ /* 0x000fe80000100a00 */
[----:B------:R-:W2:Y:S04]  /*24070*/  LDL.LU.64 R166, [R1+0x8b0] ;  /* 0x0008b00001a67983 */ /* 0x000ea80000300a00 */
[----:B------:R-:W2:Y:S04]  /*24080*/  LDL.LU.64 R162, [R1+0x8a0] ;  /* 0x0008a00001a27983 */ /* 0x000ea80000300a00 */
[----:B------:R-:W2:Y:S04]  /*24090*/  LDL.LU.64 R164, [R1+0x898] ;  /* 0x0008980001a47983 */ /* 0x000ea80000300a00 */
[----:B------:R-:W2:Y:S01]  /*240a0*/  LDL.LU.64 R174, [R1+0x890] ;  /* 0x0008900001ae7983 */ /* 0x000ea20000300a00 */
[----:B----4-:R-:W-:-:S03]  /*240b0*/  IMAD.WIDE R6, R2, 0x4, R160 ;  /* 0x0000000402067825 */ /* 0x010fc600078e02a0 */
[----:B------:R-:W4:Y:S04]  /*240c0*/  LDL.LU.64 R160, [R1+0x880] ;  /* 0x0008800001a07983 */ /* 0x000f280000300a00 */
[----:B------:R2:W-:Y:S01]  /*240d0*/  STL.64 [R1+0x900], R6 ;  /* 0x0009000601007387 */ /* 0x0005e20000100a00 */
[----:B---3--:R-:W-:-:S03]  /*240e0*/  IMAD.WIDE R4, R2, 0x4, R226 ;  /* 0x0000000402047825 */ /* 0x008fc600078e02e2 */
[----:B------:R-:W3:Y:S04]  /*240f0*/  LDL.LU.64 R226, [R1+0x878] ;  /* 0x0008780001e27983 */ /* 0x000ee80000300a00 */
[----:B------:R1:W-:Y:S01]  /*24100*/  STL.64 [R1+0x8f8], R4 ;  /* 0x0008f80401007387 */ /* 0x0003e20000100a00 */
[----:B--2---:R-:W-:-:S03]  /*24110*/  IMAD.WIDE R6, R2, 0x4, R224 ;  /* 0x0000000402067825 */ /* 0x004fc600078e02e0 */
[----:B------:R-:W2:Y:S01]  /*24120*/  LDL.LU.64 R224, [R1+0x870] ;  /* 0x0008700001e07983 */ /* 0x000ea20000300a00 */
[----:B-1----:R-:W-:-:S03]  /*24130*/  IMAD.WIDE R62, R2, 0x4, R168 ;  /* 0x00000004023e7825 */ /* 0x002fc600078e02a8 */
[----:B------:R1:W-:Y:S01]  /*24140*/  STL.64 [R1+0x8e0], R6 ;  /* 0x0008e00601007387 */ /* 0x0003e20000100a00 */
[----:B------:R-:W-:-:S03]  /*24150*/  IMAD.WIDE R4, R2, 0x4, R170 ;  /* 0x0000000402047825 */ /* 0x000fc600078e02aa */
[----:B------:R-:W2:Y:S04]  /*24160*/  LDL.LU.64 R168, [R1+0x860] ;  /* 0x0008600001a87983 */ /* 0x000ea80000300a00 */
[----:B------:R-:W2:Y:S01]  /*24170*/  LDL.LU.64 R170, [R1+0x858] ;  /* 0x0008580001aa7983 */ /* 0x000ea20000300a00 */
[----:B-1----:R-:W-:-:S03]  /*24180*/  IMAD.WIDE R6, R2, 0x4, R158 ;  /* 0x0000000402067825 */ /* 0x002fc600078e029e */
[----:B------:R1:W-:Y:S04]  /*24190*/  STL.64 [R1+0x8d8], R4 ;  /* 0x0008d80401007387 */ /* 0x0003e80000100a00 */
[----:B------:R-:W-:Y:S01]  /*241a0*/  STL.64 [R1+0x988], R62 ;  /* 0x0009883e01007387 */ /* 0x000fe20000100a00 */
[----:B------:R-:W-:-:S03]  /*241b0*/  IMAD.WIDE R64, R2, 0x4, R156 ;  /* 0x0000000402407825 */ /* 0x000fc600078e029c */
[----:B------:R-:W-:Y:S04]  /*241c0*/  STL.64 [R1+0x1a70], R62 ;  /* 0x001a703e01007387 */ /* 0x000fe80000100a00 */
[----:B------:R-:W2:Y:S01]  /*241d0*/  LDL.LU.64 R158, [R1+0x850] ;  /* 0x00085000019e7983 */ /* 0x000ea20000300a00 */
[----:B-1----:R-:W-:-:S03]  /*241e0*/  IMAD.WIDE R4, R2, 0x4, R172 ;  /* 0x0000000402047825 */ /* 0x002fc600078e02ac */
[----:B------:R1:W-:Y:S04]  /*241f0*/  STL.64 [R1+0x8c0], R6 ;  /* 0x0008c00601007387 */ /* 0x0003e80000100a00 */
[----:B------:R-:W2:Y:S04]  /*24200*/  LDL.LU.64 R172, [R1+0x840] ;  /* 0x0008400001ac7983 */ /* 0x000ea80000300a00 */
[----:B------:R1:W-:Y:S04]  /*24210*/  STL.64 [R1+0x8b8], R4 ;  /* 0x0008b80401007387 */ /* 0x0003e80000100a00 */
[----:B------:R-:W-:Y:S04]  /*24220*/  STL.64 [R1+0x990], R64 ;  /* 0x0009904001007387 */ /* 0x000fe80000100a00 */
[----:B------:R-:W-:Y:S01]  /*24230*/  STL.64 [R1+0x1a78], R64 ;  /* 0x001a784001007387 */ /* 0x000fe20000100a00 */
[----:B------:R-:W-:-:S03]  /*24240*/  IMAD.WIDE R66, R2, 0x4, R166 ;  /* 0x0000000402427825 */ /* 0x000fc600078e02a6 */
[----:B------:R-:W2:Y:S01]  /*24250*/  LDL.LU.64 R166, [R1+0x838] ;  /* 0x0008380001a67983 */ /* 0x000ea20000300a00 */
[----:B-1----:R-:W-:-:S03]  /*24260*/  IMAD.WIDE R6, R2, 0x4, R162 ;  /* 0x0000000402067825 */ /* 0x002fc600078e02a2 */
[----:B------:R-:W2:Y:S01]  /*24270*/  LDL.LU.64 R162, [R1+0x830] ;  /* 0x0008300001a27983 */ /* 0x000ea20000300a00 */
[----:B------:R-:W-:-:S03]  /*24280*/  IMAD.WIDE R4, R2, 0x4, R164 ;  /* 0x0000000402047825 */ /* 0x000fc600078e02a4 */
[----:B------:R4:W-:Y:S04]  /*24290*/  STL.64 [R1+0x8a0], R6 ;  /* 0x0008a00601007387 */ /* 0x0009e80000100a00 */
[----:B------:R-:W2:Y:S01]  /*242a0*/  LDL.LU.64 R164, [R1+0x820] ;  /* 0x0008200001a47983 */ /* 0x000ea20000300a00 */
[----:B------:R-:W-:-:S03]  /*242b0*/  IMAD.WIDE R246, R2, 0x4, R174 ;  /* 0x0000000402f67825 */ /* 0x000fc600078e02ae */
[----:B------:R3:W-:Y:S04]  /*242c0*/  STL.64 [R1+0x898], R4 ;  /* 0x0008980401007387 */ /* 0x0007e80000100a00 */
[----:B------:R-:W-:Y:S04]  /*242d0*/  STL.64 [R1+0x980], R66 ;  /* 0x0009804201007387 */ /* 0x000fe80000100a00 */
[----:B------:R-:W-:Y:S04]  /*242e0*/  STL.64 [R1+0x1a80], R66 ;  /* 0x001a804201007387 */ /* 0x000fe80000100a00 */
[----:B------:R-:W2:Y:S01]  /*242f0*/  LDL.LU.64 R174, [R1+0x818] ;  /* 0x0008180001ae7983 */ /* 0x000ea20000300a00 */
[----:B----4-:R-:W-:-:S04]  /*24300*/  IMAD.WIDE R6, R2, 0x4, R160 ;  /* 0x0000000402067825 */ /* 0x010fc800078e02a0 */
[C---:B---3--:R-:W-:Y:S02]  /*24310*/  IMAD.WIDE R4, R2.reuse, 0x4, R226 ;  /* 0x0000000402047825 */ /* 0x048fe400078e02e2 */
[----:B------:R-:W3:Y:S04]  /*24320*/  LDL.LU.64 R226, [R1+0x810] ;  /* 0x0008100001e27983 */ /* 0x000ee80000300a00 */
[----:B------:R1:W-:Y:S04]  /*24330*/  STL.64 [R1+0x880], R6 ;  /* 0x0008800601007387 */ /* 0x0003e80000100a00 */
[----:B------:R-:W-:Y:S04]  /*24340*/  STL.64 [R1+0x978], R246 ;  /* 0x000978f601007387 */ /* 0x000fe80000100a00 */
[----:B------:R4:W-:Y:S04]  /*24350*/  STL.64 [R1+0x878], R4 ;  /* 0x0008780401007387 */ /* 0x0009e80000100a00 */
[----:B------:R-:W-:Y:S04]  /*24360*/  STL.64 [R1+0x1a88], R246 ;  /* 0x001a88f601007387 */ /* 0x000fe80000100a00 */
[----:B------:R-:W3:Y:S01]  /*24370*/  LDL.LU.64 R156, [R1+0x800] ;  /* 0x00080000019c7983 */ /* 0x000ee20000300a00 */
[----:B--2---:R-:W-:-:S03]  /*24380*/  IMAD.WIDE R68, R2, 0x4, R224 ;  /* 0x0000000402447825 */ /* 0x004fc600078e02e0 */
[----:B------:R-:W2:Y:S01]  /*24390*/  LDL.LU.64 R224, [R1+0x7f8] ;  /* 0x0007f80001e07983 */ /* 0x000ea20000300a00 */
[----:B-1----:R-:W-:-:S03]  /*243a0*/  IMAD.WIDE R6, R2, 0x4, R168 ;  /* 0x0000000402067825 */ /* 0x002fc600078e02a8 */
[----:B------:R-:W2:Y:S01]  /*243b0*/  LDL.LU.64 R168, [R1+0x7f0] ;  /* 0x0007f00001a87983 */ /* 0x000ea20000300a00 */
[----:B----4-:R-:W-:-:S03]  /*243c0*/  IMAD.WIDE R4, R2, 0x4, R170 ;  /* 0x0000000402047825 */ /* 0x010fc600078e02aa */
[----:B------:R1:W-:Y:S04]  /*243d0*/  STL.64 [R1+0x860], R6 ;  /* 0x0008600601007387 */ /* 0x0003e80000100a00 */
[----:B------:R-:W4:Y:S04]  /*243e0*/  LDL.LU.64 R160, [R1+0x7e0] ;  /* 0x0007e00001a07983 */ /* 0x000f280000300a00 */
[----:B------:R1:W-:Y:S04]  /*243f0*/  STL.64 [R1+0x858], R4 ;  /* 0x0008580401007387 */ /* 0x0003e80000100a00 */
[----:B------:R-:W4:Y:S04]  /*24400*/  LDL.LU.64 R170, [R1+0x7d8] ;  /* 0x0007d80001aa7983 */ /* 0x000f280000300a00 */
[----:B------:R-:W-:Y:S04]  /*24410*/  STL.64 [R1+0x970], R68 ;  /* 0x0009704401007387 */ /* 0x000fe80000100a00 */
[----:B------:R-:W-:Y:S01]  /*24420*/  STL.64 [R1+0x1a90], R68 ;  /* 0x001a904401007387 */ /* 0x000fe20000100a00 */
[----:B-1----:R-:W-:-:S03]  /*24430*/  IMAD.WIDE R6, R2, 0x4, R172 ;  /* 0x0000000402067825 */ /* 0x002fc600078e02ac */
[----:B------:R-:W4:Y:S01]  /*24440*/  LDL.LU.64 R172, [R1+0x7d0] ;  /* 0x0007d00001ac7983 */ /* 0x000f220000300a00 */
[----:B------:R-:W-:-:S03]  /*24450*/  IMAD.WIDE R70, R2, 0x4, R158 ;  /* 0x0000000402467825 */ /* 0x000fc600078e029e */
[----:B------:R1:W-:Y:S04]  /*24460*/  STL.64 [R1+0x710], R6 ;  /* 0x0007100601007387 */ /* 0x0003e80000100a00 */
[----:B------:R-:W4:Y:S01]  /*24470*/  LDL.LU.64 R158, [R1+0x7c0] ;  /* 0x0007c000019e7983 */ /* 0x000f220000300a00 */
[----:B------:R-:W-:-:S03]  /*24480*/  IMAD.WIDE R4, R2, 0x4, R166 ;  /* 0x0000000402047825 */ /* 0x000fc600078e02a6 */
[----:B------:R-:W4:Y:S01]  /*24490*/  LDL.LU.64 R166, [R1+0x7b8] ;  /* 0x0007b80001a67983 */ /* 0x000f220000300a00 */
[----:B------:R-:W-:-:S03]  /*244a0*/  IMAD.WIDE R72, R2, 0x4, R162 ;  /* 0x0000000402487825 */ /* 0x000fc600078e02a2 */
[----:B------:R1:W-:Y:S04]  /*244b0*/  STL.64 [R1+0x838], R4 ;  /* 0x0008380401007387 */ /* 0x0003e80000100a00 */
[----:B------:R-:W-:Y:S01]  /*244c0*/  STL.64 [R1+0x968], R70 ;  /* 0x0009684601007387 */ /* 0x000fe20000100a00 */
[----:B-1----:R-:W-:-:S03]  /*244d0*/  IMAD.WIDE R6, R2, 0x4, R164 ;  /* 0x0000000402067825 */ /* 0x002fc600078e02a4 */
[----:B------:R-:W-:Y:S04]  /*244e0*/  STL.64 [R1+0x1a98], R70 ;  /* 0x001a984601007387 */ /* 0x000fe80000100a00 */
[----:B------:R-:W4:Y:S04]  /*244f0*/  LDL.LU.64 R162, [R1+0x7b0] ;  /* 0x0007b00001a27983 */ /* 0x000f280000300a00 */
[----:B------:R-:W-:Y:S01]  /*24500*/  STL.64 [R1+0x700], R6 ;  /* 0x0007000601007387 */ /* 0x000fe20000100a00 */
[----:B------:R-:W-:-:S03]  /*24510*/  IMAD.WIDE R4, R2, 0x4, R174 ;  /* 0x0000000402047825 */ /* 0x000fc600078e02ae */
[----:B------:R-:W4:Y:S04]  /*24520*/  LDL.LU.64 R174, [R1+0x7a0] ;  /* 0x0007a00001ae7983 */ /* 0x000f280000300a00 */
[----:B------:R-:W4:Y:S04]  /*24530*/  LDL.LU.64 R164, [R1+0x798] ;  /* 0x0007980001a47983 */ /* 0x000f280000300a00 */
[----:B------:R2:W-:Y:S04]  /*24540*/  STL.64 [R1+0x818], R4 ;  /* 0x0008180401007387 */ /* 0x0005e80000100a00 */
[----:B------:R-:W-:Y:S04]  /*24550*/  STL.64 [R1+0x960], R72 ;  /* 0x0009604801007387 */ /* 0x000fe80000100a00 */
[----:B------:R-:W-:Y:S01]  /*24560*/  STL.64 [R1+0x1aa0], R72 ;  /* 0x001aa04801007387 */ /* 0x000fe20000100a00 */
[----:B---3--:R-:W-:-:S03]  /*24570*/  IMAD.WIDE R74, R2, 0x4, R226 ;  /* 0x00000004024a7825 */ /* 0x008fc600078e02e2 */
[----:B------:R-:W3:Y:S01]  /*24580*/  LDL.LU.64 R226, [R1+0x790] ;  /* 0x0007900001e27983 */ /* 0x000ee20000300a00 */
[----:B--2---:R-:W-:-:S03]  /*24590*/  IMAD.WIDE R4, R2, 0x4, R224 ;  /* 0x0000000402047825 */ /* 0x004fc600078e02e0 */
[----:B------:R-:W2:Y:S01]  /*245a0*/  LDL.LU.64 R224, [R1+0x780] ;  /* 0x0007800001e07983 */ /* 0x000ea20000300a00 */
[----:B------:R-:W-:-:S05]  /*245b0*/  IMAD.WIDE R6, R2, 0x4, R156 ;  /* 0x0000000402067825 */ /* 0x000fca00078e029c */
[----:B------:R4:W-:Y:S01]  /*245c0*/  STL.64 [R1+0x6f0], R6 ;  /* 0x0006f00601007387 */ /* 0x0009e20000100a00 */
[----:B------:R-:W-:-:S03]  /*245d0*/  IMAD.WIDE R76, R2, 0x4, R168 ;  /* 0x00000004024c7825 */ /* 0x000fc600078e02a8 */
[----:B------:R-:W-:Y:S04]  /*245e0*/  STL.64 [R1+0x958], R74 ;  /* 0x0009584a01007387 */ /* 0x000fe80000100a00 */
[----:B------:R1:W-:Y:S04]  /*245f0*/  STL.64 [R1+0x7f8], R4 ;  /* 0x0007f80401007387 */ /* 0x0003e80000100a00 */
[----:B------:R-:W-:Y:S01]  /*24600*/  STL.64 [R1+0x1aa8], R74 ;  /* 0x001aa84a01007387 */ /* 0x000fe20000100a00 */
[----:B----4-:R-:W-:-:S03]  /*24610*/  IMAD.WIDE R6, R2, 0x4, R160 ;  /* 0x0000000402067825 */ /* 0x010fc600078e02a0 */
[----:B------:R-:W4:Y:S01]  /*24620*/  LDL.LU.64 R168, [R1+0x778] ;  /* 0x0007780001a87983 */ /* 0x000f220000300a00 */
[----:B-1----:R-:W-:-:S03]  /*24630*/  IMAD.WIDE R4, R2, 0x4, R170 ;  /* 0x0000000402047825 */ /* 0x002fc600078e02aa */
[----:B------:R-:W4:Y:S04]  /*24640*/  LDL.LU.64 R170, [R1+0x770] ;  /* 0x0007700001aa7983 */ /* 0x000f280000300a00 */
[----:B------:R1:W-:Y:S04]  /*24650*/  STL.64 [R1+0x6e8], R6 ;  /* 0x0006e80601007387 */ /* 0x0003e80000100a00 */
[----:B------:R-:W-:Y:S04]  /*24660*/  STL.64 [R1+0x950], R76 ;  /* 0x0009504c01007387 */ /* 0x000fe80000100a00 */
[----:B------:R1:W-:Y:S04]  /*24670*/  STL.64 [R1+0x7f0], R4 ;  /* 0x0007f00401007387 */ /* 0x0003e80000100a00 */
[----:B------:R-:W-:Y:S04]  /*24680*/  STL.64 [R1+0x1ab0], R76 ;  /* 0x001ab04c01007387 */ /* 0x000fe80000100a00 */
[----:B------:R-:W4:Y:S01]  /*24690*/  LDL.LU.64 R160, [R1+0x760] ;  /* 0x0007600001a07983 */ /* 0x000f220000300a00 */
[----:B------:R-:W-:-:S03]  /*246a0*/  IMAD.WIDE R78, R2, 0x4, R172 ;  /* 0x00000004024e7825 */ /* 0x000fc600078e02ac */
[----:B------:R-:W4:Y:S01]  /*246b0*/  LDL.LU.64 R172, [R1+0x758] ;  /* 0x0007580001ac7983 */ /* 0x000f220000300a00 */
[----:B-1----:R-:W-:-:S04]  /*246c0*/  IMAD.WIDE R6, R2, 0x4, R158 ;  /* 0x0000000402067825 */ /* 0x002fc800078e029e */
[C---:B------:R-:W-:Y:S02]  /*246d0*/  IMAD.WIDE R4, R2.reuse, 0x4, R166 ;  /* 0x0000000402047825 */ /* 0x040fe400078e02a6 */
[----:B------:R-:W4:Y:S04]  /*246e0*/  LDL.LU.64 R166, [R1+0x750] ;  /* 0x0007500001a67983 */ /* 0x000f280000300a00 */
[----:B------:R1:W-:Y:S04]  /*246f0*/  STL.64 [R1+0x6d0], R6 ;  /* 0x0006d00601007387 */ /* 0x0003e80000100a00 */
[----:B------:R-:W-:Y:S04]  /*24700*/  STL.64 [R1+0x948], R78 ;  /* 0x0009484e01007387 */ /* 0x000fe80000100a00 */
[----:B------:R1:W-:Y:S01]  /*24710*/  STL.64 [R1+0x7e8], R4 ;  /* 0x0007e80401007387 */ /* 0x0003e20000100a00 */
[----:B------:R-:W-:-:S03]  /*24720*/  IMAD.WIDE R80, R2, 0x4, R162 ;  /* 0x0000000402507825 */ /* 0x000fc600078e02a2 */
[----:B------:R-:W-:Y:S04]  /*24730*/  STL.64 [R1+0x1ab8], R78 ;  /* 0x001ab84e01007387 */ /* 0x000fe80000100a00 */
[----:B------:R-:W4:Y:S01]  /*24740*/  LDL.LU.64 R162, [R1+0x740] ;  /* 0x0007400001a27983 */ /* 0x000f220000300a00 */
[----:B-1----:R-:W-:-:S03]  /*24750*/  IMAD.WIDE R6, R2, 0x4, R174 ;  /* 0x0000000402067825 */ /* 0x002fc600078e02ae */
[----:B------:R-:W4:Y:S01]  /*24760*/  LDL.LU.64 R174, [R1+0x738] ;  /* 0x0007380001ae7983 */ /* 0x000f220000300a00 */
[----:B------:R-:W-:-:S03]  /*24770*/  IMAD.WIDE R4, R2, 0x4, R164 ;  /* 0x0000000402047825 */ /* 0x000fc600078e02a4 */
[----:B------:R2:W-:Y:S04]  /*24780*/  STL.64 [R1+0x6c8], R6 ;  /* 0x0006c80601007387 */ /* 0x0005e80000100a00 */
[----:B------:R-:W-:Y:S04]  /*24790*/  STL.64 [R1+0x940], R80 ;  /* 0x0009405001007387 */ /* 0x000fe80000100a00 */
[----:B------:R-:W-:Y:S04]  /*247a0*/  STL.64 [R1+0x1ac0], R80 ;  /* 0x001ac05001007387 */ /* 0x000fe80000100a00 */
[----:B------:R4:W-:Y:S04]  /*247b0*/  STL.64 [R1+0x7e0], R4 ;  /* 0x0007e00401007387 */ /* 0x0009e80000100a00 */
[----:B------:R-:W4:Y:S01]  /*247c0*/  LDL.LU.64 R152, [R1+0x730] ;  /* 0x0007300001987983 */ /* 0x000f220000300a00 */
[----:B---3--:R-:W-:-:S03]  /*247d0*/  IMAD.WIDE R82, R2, 0x4, R226 ;  /* 0x0000000402527825 */ /* 0x008fc600078e02e2 */
[----:B------:R-:W3:Y:S04]  /*247e0*/  LDL.LU.64 R226, [R1+0x728] ;  /* 0x0007280001e27983 */ /* 0x000ee80000300a00 */
[----:B------:R-:W3:Y:S01]  /*247f0*/  LDL.LU.64 R164, [R1+0x720] ;  /* 0x0007200001a47983 */ /* 0x000ee20000300a00 */
[----:B--2---:R-:W-:-:S03]  /*24800*/  IMAD.WIDE R6, R2, 0x4, R224 ;  /* 0x0000000402067825 */ /* 0x004fc600078e02e0 */
[----:B------:R-:W2:Y:S04]  /*24810*/  LDL.LU.64 R224, [R1+0x6a8] ;  /* 0x0006a80001e07983 */ /* 0x000ea80000300a00 */
[----:B------:R1:W-:Y:S04]  /*24820*/  STL.64 [R1+0x6c0], R6 ;  /* 0x0006c00601007387 */ /* 0x0003e80000100a00 */
[----:B------:R-:W2:Y:S01]  /*24830*/  LDL.LU.64 R158, [R1+0x698] ;  /* 0x00069800019e7983 */ /* 0x000ea20000300a00 */
[----:B----4-:R-:W-:-:S03]  /*24840*/  IMAD.WIDE R4, R2, 0x4, R168 ;  /* 0x0000000402047825 */ /* 0x010fc600078e02a8 */
[----:B------:R-:W4:Y:S04]  /*24850*/  LDL.LU.64 R168, [R1+0x690] ;  /* 0x0006900001a87983 */ /* 0x000f280000300a00 */
[----:B------:R1:W-:Y:S01]  /*24860*/  STL.64 [R1+0x7d8], R4 ;  /* 0x0007d80401007387 */ /* 0x0003e20000100a00 */
[----:B------:R-:W-:-:S03]  /*24870*/  IMAD.WIDE R84, R2, 0x4, R170 ;  /* 0x0000000402547825 */ /* 0x000fc600078e02aa */
[----:B------:R-:W-:Y:S04]  /*24880*/  STL.64 [R1+0x938], R82 ;  /* 0x0009385201007387 */ /* 0x000fe80000100a00 */
[----:B------:R-:W-:Y:S04]  /*24890*/  STL.64 [R1+0x1ac8], R82 ;  /* 0x001ac85201007387 */ /* 0x000fe80000100a00 */
[----:B------:R-:W4:Y:S04]  /*248a0*/  LDL.LU.64 R170, [R1+0x688] ;  /* 0x0006880001aa7983 */ /* 0x000f280000300a00 */
[----:B------:R-:W4:Y:S01]  /*248b0*/  LDL.LU.64 R156, [R1+0x680] ;  /* 0x00068000019c7983 */ /* 0x000f220000300a00 */
[----:B-1----:R-:W-:-:S04]  /*248c0*/  IMAD.WIDE R6, R2, 0x4, R160 ;  /* 0x0000000402067825 */ /* 0x002fc800078e02a0 */
[C---:B------:R-:W-:Y:S01]  /*248d0*/  IMAD.WIDE R4, R2.reuse, 0x4, R172 ;  /* 0x0000000402047825 */ /* 0x040fe200078e02ac */
[----:B------:R1:W-:Y:S04]  /*248e0*/  STL.64 [R1+0x6b8], R6 ;  /* 0x0006b80601007387 */ /* 0x0003e80000100a00 */
[----:B------:R-:W4:Y:S04]  /*248f0*/  LDL.LU.64 R172, [R1+0x670] ;  /* 0x0006700001ac7983 */ /* 0x000f280000300a00 */
[----:B------:R-:W4:Y:S04]  /*24900*/  LDL.LU.64 R160, [R1+0x668] ;  /* 0x0006680001a07983 */ /* 0x000f280000300a00 */
[----:B------:R1:W-:Y:S04]  /*24910*/  STL.64 [R1+0x7d0], R4 ;  /* 0x0007d00401007387 */ /* 0x0003e80000100a00 */
[----:B------:R-:W-:Y:S04]  /*24920*/  STL.64 [R1+0x930], R84 ;  /* 0x0009305401007387 */ /* 0x000fe80000100a00 */
[----:B------:R-:W-:Y:S01]  /*24930*/  STL.64 [R1+0x1ad0], R84 ;  /* 0x001ad05401007387 */ /* 0x000fe20000100a00 */
[----:B------:R-:W-:-:S03]  /*24940*/  IMAD.WIDE R86, R2, 0x4, R166 ;  /* 0x0000000402567825 */ /* 0x000fc600078e02a6 */
[----:B------:R-:W4:Y:S04]  /*24950*/  LDL.LU.64 R166, [R1+0x660] ;  /* 0x0006600001a67983 */ /* 0x000f280000300a00 */
[----:B------:R-:W4:Y:S01]  /*24960*/  LDL.LU.64 R154, [R1+0x650] ;  /* 0x00065000019a7983 */ /* 0x000f220000300a00 */
[----:B-1----:R-:W-:-:S05]  /*24970*/  IMAD.WIDE R6, R2, 0x4, R162 ;  /* 0x0000000402067825 */ /* 0x002fca00078e02a2 */
[----:B------:R1:W-:Y:S01]  /*24980*/  STL.64 [R1+0x6b0], R6 ;  /* 0x0006b00601007387 */ /* 0x0003e20000100a00 */
        /* <DEDUP_REMOVED lines=8> */
[----:B-1----:R-:W-:-:S03]  /*24a10*/  IMAD.WIDE R6, R2, 0x4, R164 ;  /* 0x0000000402067825 */ /* 0x002fc600078e02a4 */
[----:B------:R-:W3:Y:S04]  /*24a20*/  LDL.LU.64 R164, [R1+0x628] ;  /* 0x0006280001a47983 */ /* 0x000ee80000300a00 */
[----:B------:R1:W-:Y:S01]  /*24a30*/  STL.64 [R1+0x6a0], R6 ;  /* 0x0006a00601007387 */ /* 0x0003e20000100a00 */
[----:B--2---:R-:W-:-:S03]  /*24a40*/  IMAD.WIDE R4, R2, 0x4, R224 ;  /* 0x0000000402047825 */ /* 0x004fc600078e02e0 */
[----:B------:R-:W2:Y:S01]  /*24a50*/  LDL.LU.64 R224, [R1+0x618] ;  /* 0x0006180001e07983 */ /* 0x000ea20000300a00 */
[----:B------:R-:W-:Y:S01]  /*24a60*/  IADD3 R8, R15, -0xe0, RZ ;  /* 0xffffff200f087810 */ /* 0x000fe20007ffe0ff */
[----:B------:R-:W-:Y:S01]  /*24a70*/  IMAD.WIDE R88, R2, 0x4, R152 ;  /* 0x0000000402587825 */ /* 0x000fe200078e0298 */
[----:B------:R-:W1:Y:S02]  /*24a80*/  LDC R15, c[0x0][0x230] ;  /* 0x00008c00ff0f7b82 */ /* 0x000e640000000800 */
[----:B------:R-:W-:Y:S01]  /*24a90*/  ISETP.GE.U32.AND P0, PT, R8, 0x7ffffee1, PT ;  /* 0x7ffffee10800780c */ /* 0x000fe20003f06070 */
[----:B------:R-:W-:-:S05]  /*24aa0*/  VIADD R8, R18, 0xffffff02 ;  /* 0xffffff0212087836 */ /* 0x000fca0000000000 */
[----:B------:R-:W1:Y:S01]  /*24ab0*/  LDC R18, c[0x0][0x230] ;  /* 0x00008c00ff127b82 */ /* 0x000e620000000800 */
[----:B------:R-:W-:Y:S02]  /*24ac0*/  ISETP.GE.U32.AND P4, PT, R8, 0x7ffffec3, PT ;  /* 0x7ffffec30800780c */ /* 0x000fe40003f86070 */
[----:B------:R-:W-:-:S04]  /*24ad0*/  SEL R8, RZ, 0x4, P3 ;  /* 0x00000004ff087807 */ /* 0x000fc80001800000 */
[----:B------:R-:W-:Y:S01]  /*24ae0*/  SEL R8, R8, RZ, P1 ;  /* 0x000000ff08087207 */ /* 0x000fe20000800000 */
[----:B------:R-:W-:Y:S03]  /*24af0*/  LDGSTS.E [R248+0x1800c], desc[UR4][R60.64], !P0 ;  /* 0x1800c0003cf87fae */ /* 0x000fe6000c121844 */
[----:B------:R-:W-:Y:S01]  /*24b00*/  ISETP.NE.U32.AND P1, PT, R8, RZ, PT ;  /* 0x000000ff0800720c */ /* 0x000fe20003f25070 */
[----:B------:R-:W-:Y:S01]  /*24b10*/  LDGSTS.E [R248+0x1c000], desc[UR4][R58.64], !P5 ;  /* 0x1c0000003af87fae */ /* 0x000fe2000e921844 */
[----:B------:R-:W-:Y:S01]  /*24b20*/  IADD3 R8, R14, -0x102, RZ ;  /* 0xfffffefe0e087810 */ /* 0x000fe20007ffe0ff */
[----:B------:R-:W-:Y:S02]  /*24b30*/  IMAD.WIDE R90, R2, 0x4, R158 ;  /* 0x00000004025a7825 */ /* 0x000fe400078e029e */
[----:B------:R-:W-:Y:S01]  /*24b40*/  LDGSTS.E [R248+0x1c004], desc[UR4][R56.64], !P4 ;  /* 0x1c00400038f87fae */ /* 0x000fe2000e121844 */
[----:B------:R-:W-:Y:S01]  /*24b50*/  ISETP.GE.U32.AND P5, PT, R8, 0x7ffffebf, PT ;  /* 0x7ffffebf0800780c */ /* 0x000fe20003fa6070 */
[----:B------:R-:W-:-:S02]  /*24b60*/  VIADD R8, R17, 0xfffffefd ;  /* 0xfffffefd11087836 */ /* 0x000fc40000000000 */
[----:B------:R-:W-:Y:S03]  /*24b70*/  STL.64 [R1+0x920], R88 ;  /* 0x0009205801007387 */ /* 0x000fe60000100a00 */
[----:B------:R-:W-:Y:S01]  /*24b80*/  ISETP.GE.U32.AND P4, PT, R8, 0x7ffffebe, PT ;  /* 0x7ffffebe0800780c */ /* 0x000fe20003f86070 */
[----:B------:R4:W-:Y:S01]  /*24b90*/  STL.64 [R1+0x7c0], R4 ;  /* 0x0007c00401007387 */ /* 0x0009e20000100a00 */
[----:B-1----:R-:W-:Y:S02]  /*24ba0*/  VIADD R8, R18, 0xfffffedf ;  /* 0xfffffedf12087836 */ /* 0x002fe40000000000 */
[C---:B----4-:R-:W-:Y:S01]  /*24bb0*/  IMAD.WIDE R18, R2.reuse, 0x4, R168 ;  /* 0x0000000402127825 */ /* 0x050fe200078e02a8 */
[----:B------:R-:W-:Y:S04]  /*24bc0*/  STL.64 [R1+0x1ae0], R88 ;  /* 0x001ae05801007387 */ /* 0x000fe80000100a00 */
[----:B------:R-:W4:Y:S01]  /*24bd0*/  LDL.LU.64 R158, [R1+0x610] ;  /* 0x00061000019e7983 */ /* 0x000f220000300a00 */
[----:B------:R-:W-:-:S03]  /*24be0*/  IMAD.WIDE R6, R2, 0x4, R170 ;  /* 0x0000000402067825 */ /* 0x000fc600078e02aa */
[----:B------:R-:W4:Y:S01]  /*24bf0*/  LDL.LU.64 R168, [R1+0x600] ;  /* 0x0006000001a87983 */ /* 0x000f220000300a00 */
[----:B------:R-:W-:-:S03]  /*24c00*/  IMAD.WIDE R4, R2, 0x4, R156 ;  /* 0x0000000402047825 */ /* 0x000fc600078e029c */
[----:B------:R-:W4:Y:S04]  /*24c10*/  LDL.LU.64 R170, [R1+0x5f8] ;  /* 0x0005f80001aa7983 */ /* 0x000f280000300a00 */
[----:B------:R1:W-:Y:S01]  /*24c20*/  STL.64 [R1+0x688], R6 ;  /* 0x0006880601007387 */ /* 0x0003e20000100a00 */
[----:B------:R-:W-:-:S03]  /*24c30*/  IMAD.WIDE R92, R2, 0x4, R172 ;  /* 0x00000004025c7825 */ /* 0x000fc600078e02ac */
[----:B------:R-:W-:Y:S01]  /*24c40*/  STL.64 [R1+0x918], R90 ;  /* 0x0009185a01007387 */ /* 0x000fe20000100a00 */
[----:B------:R-:W-:-:S03]  /*24c50*/  ISETP.GE.U32.AND P6, PT, R9, 0x7ffffec1, PT ;  /* 0x7ffffec10900780c */ /* 0x000fc60003fc6070 */
[----:B------:R-:W-:Y:S01]  /*24c60*/  STL.64 [R1+0x1ae8], R90 ;  /* 0x001ae85a01007387 */ /* 0x000fe20000100a00 */
[----:B------:R-:W-:-:S03]  /*24c70*/  VIADD R9, R16, 0xfffffeff ;  /* 0xfffffeff10097836 */ /* 0x000fc60000000000 */
[----:B------:R1:W-:Y:S01]  /*24c80*/  STL.64 [R1+0x7b8], R4 ;  /* 0x0007b80401007387 */ /* 0x0003e20000100a00 */
[----:B------:R-:W-:-:S03]  /*24c90*/  IMAD.WIDE R16, R2, 0x4, R160 ;  /* 0x0000000402107825 */ /* 0x000fc600078e02a0 */
[----:B------:R-:W4:Y:S04]  /*24ca0*/  LDL.LU.64 R172, [R1+0x5f0] ;  /* 0x0005f00001ac7983 */ /* 0x000f280000300a00 */
[----:B------:R-:W4:Y:S04]  /*24cb0*/  LDL.LU.64 R156, [R1+0x5e0] ;  /* 0x0005e000019c7983 */ /* 0x000f280000300a00 */
[----:B------:R-:W4:Y:S01]  /*24cc0*/  LDL.LU.64 R160, [R1+0x5d8] ;  /* 0x0005d80001a07983 */ /* 0x000f220000300a00 */
[----:B------:R-:W-:Y:S01]  /*24cd0*/  ISETP.GE.U32.AND P0, PT, R9, 0x7ffffec0, PT ;  /* 0x7ffffec00900780c */ /* 0x000fe20003f06070 */
[----:B------:R-:W-:-:S02]  /*24ce0*/  VIADD R9, R15, 0xfffffefc ;  /* 0xfffffefc0f097836 */ /* 0x000fc40000000000 */
[C---:B-1----:R-:W-:Y:S02]  /*24cf0*/  IMAD.WIDE R6, R2.reuse, 0x4, R166 ;  /* 0x0000000402067825 */ /* 0x042fe400078e02a6 */
[----:B------:R-:W4:Y:S02]  /*24d00*/  LDL.LU.64 R166, [R1+0x5c8] ;  /* 0x0005c80001a67983 */ /* 0x000f240000300a00 */
[C---:B------:R-:W-:Y:S02]  /*24d10*/  IMAD.WIDE R4, R2.reuse, 0x4, R154 ;  /* 0x0000000402047825 */ /* 0x040fe400078e029a */
[----:B------:R3:W-:Y:S04]  /*24d20*/  STL.64 [R1+0x640], R6 ;  /* 0x0006400601007387 */ /* 0x0007e80000100a00 */
[----:B------:R-:W-:Y:S04]  /*24d30*/  STL.64 [R1+0x910], R92 ;  /* 0x0009105c01007387 */ /* 0x000fe80000100a00 */
[----:B------:R-:W-:Y:S04]  /*24d40*/  STL.64 [R1+0x1af0], R92 ;  /* 0x001af05c01007387 */ /* 0x000fe80000100a00 */
[----:B------:R1:W-:Y:S04]  /*24d50*/  STL.64 [R1+0x7a8], R4 ;  /* 0x0007a80401007387 */ /* 0x0003e80000100a00 */
[----:B------:R-:W4:Y:S01]  /*24d60*/  LDL.LU.64 R150, [R1+0x5c0] ;  /* 0x0005c00001967983 */ /* 0x000f220000300a00 */
[----:B------:R-:W-:-:S03]  /*24d70*/  IMAD.WIDE R94, R2, 0x4, R162 ;  /* 0x00000004025e7825 */ /* 0x000fc600078e02a2 */
[----:B------:R-:W4:Y:S01]  /*24d80*/  LDL.LU.64 R162, [R1+0x5b8] ;  /* 0x0005b80001a27983 */ /* 0x000f220000300a00 */
[----:B------:R-:W-:-:S03]  /*24d90*/  IMAD.WIDE R14, R2, 0x4, R174 ;  /* 0x00000004020e7825 */ /* 0x000fc600078e02ae */
[----:B------:R-:W4:Y:S01]  /*24da0*/  LDL.LU.64 R174, [R1+0x5b0] ;  /* 0x0005b00001ae7983 */ /* 0x000f220000300a00 */
[----:B---3--:R-:W-:-:S03]  /*24db0*/  IMAD.WIDE R6, R2, 0x4, R226 ;  /* 0x0000000402067825 */ /* 0x008fc600078e02e2 */
[----:B------:R-:W3:Y:S01]  /*24dc0*/  LDL.LU.64 R226, [R1+0x5a8] ;  /* 0x0005a80001e27983 */ /* 0x000ee20000300a00 */
[----:B-1----:R-:W-:-:S03]  /*24dd0*/  IMAD.WIDE R4, R2, 0x4, R164 ;  /* 0x0000000402047825 */ /* 0x002fc600078e02a4 */
[----:B------:R1:W-:Y:S04]  /*24de0*/  STL.64 [R1+0x620], R6 ;  /* 0x0006200601007387 */ /* 0x0003e80000100a00 */
[----:B------:R-:W-:Y:S04]  /*24df0*/  STL.64 [R1+0x908], R94 ;  /* 0x0009085e01007387 */ /* 0x000fe80000100a00 */
[----:B------:R-:W-:Y:S04]  /*24e00*/  STL.64 [R1+0x1af8], R94 ;  /* 0x001af85e01007387 */ /* 0x000fe80000100a00 */
[----:B------:R1:W-:Y:S04]  /*24e10*/  STL.64 [R1+0x798], R4 ;  /* 0x0007980401007387 */ /* 0x0003e80000100a00 */
[----:B------:R-:W3:Y:S04]  /*24e20*/  LDL.LU.64 R152, [R1+0x5a0] ;  /* 0x0005a00001987983 */ /* 0x000ee80000300a00 */
[----:B------:R-:W3:Y:S01]  /*24e30*/  LDL.LU.64 R164, [R1+0x598] ;  /* 0x0005980001a47983 */ /* 0x000ee20000300a00 */
[----:B--2---:R-:W-:-:S03]  /*24e40*/  IMAD.WIDE R96, R2, 0x4, R224 ;  /* 0x0000000402607825 */ /* 0x004fc600078e02e0 */
[----:B------:R-:W2:Y:S01]  /*24e50*/  LDL.LU.64 R224, [R1+0x590] ;  /* 0x0005900001e07983 */ /* 0x000ea20000300a00 */
[----:B------:R-:W-:-:S05]  /*24e60*/  VIADD R10, R11, 0xffffff01 ;  /* 0xffffff010b0a7836 */ /* 0x000fca0000000000 */
[----:B------:R-:W-:-:S13]  /*24e70*/  ISETP.GE.U32.AND P3, PT, R10, 0x7ffffec2, PT ;  /* 0x7ffffec20a00780c */ /* 0x000fda0003f66070 */
[----:B------:R-:W-:Y:S01]  /*24e80*/  LDGSTS.E [R248+0x1c008], desc[UR4][R54.64], !P3 ;  /* 0x1c00800036f87fae */ /* 0x000fe2000d921844 */
[----:B------:R-:W-:-:S03]  /*24e90*/  ISETP.GE.U32.AND P3, PT, R9, 0x7ffffebd, PT ;  /* 0x7ffffebd0900780c */ /* 0x000fc60003f66070 */
[----:B------:R2:W-:Y:S01]  /*24ea0*/  LDGSTS.E [R248+0x1c00c], desc[UR4][R52.64], !P6 ;  /* 0x1c00c00034f87fae */ /* 0x0005e2000f121844 */
[----:B----4-:R-:W-:-:S04]  /*24eb0*/  IMAD.WIDE R10, R2, 0x4, R158 ;  /* 0x00000004020a7825 */ /* 0x010fc800078e029e */
[C---:B-1----:R-:W-:Y:S01]  /*24ec0*/  IMAD.WIDE R6, R2.reuse, 0x4, R168 ;  /* 0x0000000402067825 */ /* 0x042fe200078e02a8 */
[----:B------:R-:W4:Y:S03]  /*24ed0*/  LDL.LU.64 R158, [R1+0x588] ;  /* 0x00058800019e7983 */ /* 0x000f260000300a00 */
[C---:B------:R-:W-:Y:S01]  /*24ee0*/  IMAD.WIDE R4, R2.reuse, 0x4, R170 ;  /* 0x0000000402047825 */ /* 0x040fe200078e02aa */
[----:B------:R1:W-:Y:S04]  /*24ef0*/  STL.64 [R1+0x608], R6 ;  /* 0x0006080601007387 */ /* 0x0003e80000100a00 */
[----:B------:R-:W4:Y:S04]  /*24f00*/  LDL.LU.64 R168, [R1+0x580] ;  /* 0x0005800001a87983 */ /* 0x000f280000300a00 */
[----:B------:R-:W4:Y:S04]  /*24f10*/  LDL.LU.64 R170, [R1+0x578] ;  /* 0x0005780001aa7983 */ /* 0x000f280000300a00 */
[----:B------:R1:W-:Y:S04]  /*24f20*/  STL.64 [R1+0x780], R4 ;  /* 0x0007800401007387 */ /* 0x0003e80000100a00 */
[----:B------:R-:W-:Y:S01]  /*24f30*/  STL.64 [R1+0x8f0], R96 ;  /* 0x0008f06001007387 */ /* 0x000fe20000100a00 */
[----:B------:R-:W-:-:S03]  /*24f40*/  IMAD.WIDE R98, R2, 0x4, R172 ;  /* 0x0000000402627825 */ /* 0x000fc600078e02ac */
[----:B------:R-:W-:Y:S04]  /*24f50*/  STL.64 [R1+0x1b00], R96 ;  /* 0x001b006001007387 */ /* 0x000fe80000100a00 */
[----:B------:R-:W4:Y:S01]  /*24f60*/  LDL.LU.64 R172, [R1+0x570] ;  /* 0x0005700001ac7983 */ /* 0x000f220000300a00 */
[----:B-1----:R-:W-:-:S03]  /*24f70*/  IMAD.WIDE R6, R2, 0x4, R160 ;  /* 0x0000000402067825 */ /* 0x002fc600078e02a0 */
[----:B------:R-:W4:Y:S01]  /*24f80*/  LDL.LU.64 R154, [R1+0x568] ;  /* 0x00056800019a7983 */ /* 0x000f220000300a00 */
[----:B------:R-:W-:Y:S01]  /*24f90*/  ISETP.GE.U32.AND P6, PT, R8, 0x7ffffea0, PT ;  /* 0x7ffffea00800780c */ /* 0x000fe20003fc6070 */
[C---:B------:R-:W-:Y:S02]  /*24fa0*/  IMAD.WIDE R8, R2.reuse, 0x4, R156 ;  /* 0x0000000402087825 */ /* 0x040fe400078e029c */
[----:B------:R-:W-:Y:S04]  /*24fb0*/  STL.64 [R1+0x5f8], R6 ;  /* 0x0005f80601007387 */ /* 0x000fe80000100a00 */
[----:B------:R-:W4:Y:S04]  /*24fc0*/  LDL.LU.64 R156, [R1+0x560] ;  /* 0x00056000019c7983 */ /* 0x000f280000300a00 */
[----:B------:R-:W4:Y:S01]  /*24fd0*/  LDL.LU.64 R160, [R1+0x558] ;  /* 0x0005580001a07983 */ /* 0x000f220000300a00 */
[----:B------:R-:W-:-:S03]  /*24fe0*/  IMAD.WIDE R116, R2, 0x4, R250 ;  /* 0x0000000402747825 */ /* 0x000fc600078e02fa */
[----:B------:R-:W0:Y:S01]  /*24ff0*/  LDGDEPBAR ;  /* 0x00000000000079af */ /* 0x000e220000000000 */
[----:B------:R-:W-:-:S05]  /*25000*/  IMAD.WIDE R4, R2, 0x4, R166 ;  /* 0x0000000402047825 */ /* 0x000fca00078e02a6 */
[----:B------:R1:W-:Y:S04]  /*25010*/  STL.64 [R1+0x770], R4 ;  /* 0x0007700401007387 */ /* 0x0003e80000100a00 */
[----:B------:R-:W4:Y:S04]  /*25020*/  LDL.LU.64 R166, [R1+0x550] ;  /* 0x0005500001a67983 */ /* 0x000f280000300a00 */
[----:B------:R-:W-:Y:S04]  /*25030*/  STL.64 [R1+0x8e8], R98 ;  /* 0x0008e86201007387 */ /* 0x000fe80000100a00 */
[----:B------:R-:W-:Y:S01]  /*25040*/  STL.64 [R1+0x1b08], R98 ;  /* 0x001b086201007387 */ /* 0x000fe20000100a00 */
[----:B------:R-:W-:-:S04]  /*25050*/  IMAD.WIDE R12, R2, 0x4, R150 ;  /* 0x00000004020c7825 */ /* 0x000fc800078e0296 */
[----:B-1----:R-:W-:-:S04]  /*25060*/  IMAD.WIDE R4, R2, 0x4, R162 ;  /* 0x0000000402047825 */ /* 0x002fc800078e02a2 */
[C---:B------:R-:W-:Y:S02]  /*25070*/  IMAD.WIDE R6, R2.reuse, 0x4, R174 ;  /* 0x0000000402067825 */ /* 0x040fe400078e02ae */
[----:B------:R-:W4:Y:S04]  /*25080*/  LDL.LU.64 R174, [R1+0x548] ;  /* 0x0005480001ae7983 */ /* 0x000f280000300a00 */
[----:B------:R3:W-:Y:S04]  /*25090*/  STL.64 [R1+0x8], R4 ;  /* 0x0000080401007387 */ /* 0x0007e80000100a00 */
[----:B------:R1:W-:Y:S04]  /*250a0*/  STL.64 [R1+0x5e0], R6 ;  /* 0x0005e00601007387 */ /* 0x0003e80000100a00 */
[----:B------:R-:W4:Y:S01]  /*250b0*/  LDL.LU.64 R162, [R1+0x540] ;  /* 0x0005400001a27983 */ /* 0x000f220000300a00 */
[----:B---3--:R-:W-:-:S03]  /*250c0*/  IMAD.WIDE R4, R2, 0x4, R226 ;  /* 0x0000000402047825 */ /* 0x008fc600078e02e2 */
[----:B------:R-:W3:Y:S04]  /*250d0*/  LDL.LU.64 R226, [R1+0x538] ;  /* 0x0005380001e27983 */ /* 0x000ee80000300a00 */
[----:B------:R2:W-:Y:S04]  /*250e0*/  STL.64 [R1+0x768], R4 ;  /* 0x0007680401007387 */ /* 0x0005e80000100a00 */
[----:B------:R-:W-:Y:S04]  /*250f0*/  STL.64 [R1+0x8d0], R12 ;  /* 0x0008d00c01007387 */ /* 0x000fe80000100a00 */
[----:B------:R-:W-:Y:S01]  /*25100*/  STL.64 [R1+0x1b10], R12 ;  /* 0x001b100c01007387 */ /* 0x000fe20000100a00 */
[----:B-1----:R-:W-:-:S03]  /*25110*/  IMAD.WIDE R6, R2, 0x4, R164 ;  /* 0x0000000402067825 */ /* 0x002fc600078e02a4 */
[----:B------:R-:W3:Y:S01]  /*25120*/  LDL.LU.64 R164, [R1+0x530] ;  /* 0x0005300001a47983 */ /* 0x000ee20000300a00 */
[----:B--2---:R-:W-:-:S03]  /*25130*/  IMAD.WIDE R4, R2, 0x4, R224 ;  /* 0x0000000402047825 */ /* 0x004fc600078e02e0 */
[----:B------:R-:W-:Y:S04]  /*25140*/  STL.64 [R1+0x10], R6 ;  /* 0x0000100601007387 */ /* 0x000fe80000100a00 */
[----:B------:R-:W2:Y:S01]  /*25150*/  LDL.LU.64 R224, [R1+0x528] ;  /* 0x0005280001e07983 */ /* 0x000ea20000300a00 */
[----:B------:R-:W-:-:S03]  /*25160*/  IMAD.WIDE R100, R2, 0x4, R152 ;  /* 0x0000000402647825 */ /* 0x000fc600078e0298 */
[----:B------:R4:W-:Y:S04]  /*25170*/  STL.64 [R1+0x5d0], R4 ;  /* 0x0005d00401007387 */ /* 0x0009e80000100a00 */
[----:B------:R-:W-:Y:S04]  /*25180*/  STL.64 [R1+0x8c8], R100 ;  /* 0x0008c86401007387 */ /* 0x000fe80000100a00 */
[----:B------:R-:W-:Y:S01]  /*25190*/  STL.64 [R1+0x1b18], R100 ;  /* 0x001b186401007387 */ /* 0x000fe20000100a00 */
[----:B----4-:R-:W-:-:S05]  /*251a0*/  IMAD.WIDE R4, R2, 0x4, R158 ;  /* 0x0000000402047825 */ /* 0x010fca00078e029e */
[----:B------:R1:W-:Y:S01]  /*251b0*/  STL.64 [R1+0x758], R4 ;  /* 0x0007580401007387 */ /* 0x0003e20000100a00 */
[----:B------:R-:W-:-:S03]  /*251c0*/  IMAD.WIDE R102, R2, 0x4, R168 ;  /* 0x0000000402667825 */ /* 0x000fc600078e02a8 */
[----:B------:R-:W4:Y:S04]  /*251d0*/  LDL.LU.64 R158, [R1+0x520] ;  /* 0x00052000019e7983 */ /* 0x000f280000300a00 */
[----:B------:R-:W4:Y:S01]  /*251e0*/  LDL.LU.64 R168, [R1+0x518] ;  /* 0x0005180001a87983 */ /* 0x000f220000300a00 */
[----:B-1----:R-:W-:-:S05]  /*251f0*/  IMAD.WIDE R4, R2, 0x4, R170 ;  /* 0x0000000402047825 */ /* 0x002fca00078e02aa */
[----:B------:R1:W-:Y:S04]  /*25200*/  STL.64 [R1+0x28], R4 ;  /* 0x0000280401007387 */ /* 0x0003e80000100a00 */
[----:B------:R-:W4:Y:S01]  /*25210*/  LDL.LU.64 R170, [R1+0x510] ;  /* 0x0005100001aa7983 */ /* 0x000f220000300a00 */
[----:B-1----:R-:W-:-:S03]  /*25220*/  IMAD.WIDE R4, R2, 0x4, R172 ;  /* 0x0000000402047825 */ /* 0x002fc600078e02ac */
[----:B------:R-:W4:Y:S04]  /*25230*/  LDL.LU.64 R172, [R1+0x508] ;  /* 0x0005080001ac7983 */ /* 0x000f280000300a00 */
[----:B------:R1:W-:Y:S04]  /*25240*/  STL.64 [R1+0x5c0], R4 ;  /* 0x0005c00401007387 */ /* 0x0003e80000100a00 */
[----:B------:R-:W-:Y:S01]  /*25250*/  STL.64 [R1+0x8b0], R102 ;  /* 0x0008b06601007387 */ /* 0x000fe20000100a00 */
[----:B------:R-:W-:-:S03]  /*25260*/  IMAD.WIDE R6, R2, 0x4, R160 ;  /* 0x0000000402067825 */ /* 0x000fc600078e02a0 */
[----:B------:R-:W-:Y:S01]  /*25270*/  STL.64 [R1+0x1b20], R102 ;  /* 0x001b206601007387 */ /* 0x000fe20000100a00 */
[----:B-1----:R-:W-:-:S05]  /*25280*/  IMAD.WIDE R4, R2, 0x4, R154 ;  /* 0x0000000402047825 */ /* 0x002fca00078e029a */
[----:B------:R1:W-:Y:S04]  /*25290*/  STL.64 [R1+0x748], R4 ;  /* 0x0007480401007387 */ /* 0x0003e80000100a00 */
[----:B------:R-:W4:Y:S04]  /*252a0*/  LDL.LU.64 R148, [R1+0x500] ;  /* 0x0005000001947983 */ /* 0x000f280000300a00 */
[----:B------:R-:W-:Y:S04]  /*252b0*/  STL.64 [R1+0x30], R6 ;  /* 0x0000300601007387 */ /* 0x000fe80000100a00 */
[----:B------:R-:W4:Y:S01]  /*252c0*/  LDL.LU.64 R150, [R1+0x4f8] ;  /* 0x0004f80001967983 */ /* 0x000f220000300a00 */
[----:B------:R-:W-:-:S04]  /*252d0*/  IMAD.WIDE R104, R2, 0x4, R156 ;  /* 0x0000000402687825 */ /* 0x000fc800078e029c */
[----:B-1----:R-:W-:-:S05]  /*252e0*/  IMAD.WIDE R4, R2, 0x4, R166 ;  /* 0x0000000402047825 */ /* 0x002fca00078e02a6 */
[----:B------:R1:W-:Y:S04]  /*252f0*/  STL.64 [R1+0x5a8], R4 ;  /* 0x0005a80401007387 */ /* 0x0003e80000100a00 */
[----:B------:R-:W4:Y:S04]  /*25300*/  LDL.LU.64 R160, [R1+0x4f0] ;  /* 0x0004f00001a07983 */ /* 0x000f280000300a00 */
[----:B------:R-:W4:Y:S01]  /*25310*/  LDL.LU.64 R166, [R1+0x4e8] ;  /* 0x0004e80001a67983 */ /* 0x000f220000300a00 */
[----:B-1----:R-:W-:-:S03]  /*25320*/  IMAD.WIDE R4, R2, 0x4, R174 ;  /* 0x0000000402047825 */ /* 0x002fc600078e02ae */
[----:B------:R-:W4:Y:S04]  /*25330*/  LDL.LU.64 R174, [R1+0x4e0] ;  /* 0x0004e00001ae7983 */ /* 0x000f280000300a00 */
[----:B------:R-:W-:Y:S04]  /*25340*/  STL.64 [R1+0x8a8], R104 ;  /* 0x0008a86801007387 */ /* 0x000fe80000100a00 */
[----:B------:R3:W-:Y:S01]  /*25350*/  STL.64 [R1+0x740], R4 ;  /* 0x0007400401007387 */ /* 0x0007e20000100a00 */
[----:B------:R-:W-:-:S03]  /*25360*/  IMAD.WIDE R106, R2, 0x4, R162 ;  /* 0x00000004026a7825 */ /* 0x000fc600078e02a2 */
[----:B------:R-:W-:Y:S04]  /*25370*/  STL.64 [R1+0x1b28], R104 ;  /* 0x001b286801007387 */ /* 0x000fe80000100a00 */
[----:B------:R-:W4:Y:S04]  /*25380*/  LDL.LU.64 R152, [R1+0x4d8] ;  /* 0x0004d80001987983 */ /* 0x000f280000300a00 */
[----:B------:R-:W4:Y:S01]  /*25390*/  LDL.LU.64 R162, [R1+0x4d0] ;  /* 0x0004d00001a27983 */ /* 0x000f220000300a00 */
[----:B---3--:R-:W-:-:S05]  /*253a0*/  IMAD.WIDE R4, R2, 0x4, R226 ;  /* 0x0000000402047825 */ /* 0x008fca00078e02e2 */
[----:B------:R2:W-:Y:S04]  /*253b0*/  STL.64 [R1+0x48], R4 ;  /* 0x0000480401007387 */ /* 0x0005e80000100a00 */
[----:B------:R-:W3:Y:S04]  /*253c0*/  LDL.LU.64 R226, [R1+0x4c8] ;  /* 0x0004c80001e27983 */ /* 0x000ee80000300a00 */
[----:B------:R-:W3:Y:S01]  /*253d0*/  LDL.LU.64 R154, [R1+0x4c0] ;  /* 0x0004c000019a7983 */ /* 0x000ee20000300a00 */
[----:B------:R-:W-:-:S05]  /*253e0*/  IMAD.WIDE R6, R2, 0x4, R164 ;  /* 0x0000000402067825 */ /* 0x000fca00078e02a4 */
[----:B------:R-:W-:Y:S01]  /*253f0*/  STL.64 [R1+0x598], R6 ;  /* 0x0005980601007387 */ /* 0x000fe20000100a00 */
[----:B--2---:R-:W-:-:S03]  /*25400*/  IMAD.WIDE R4, R2, 0x4, R224 ;  /* 0x0000000402047825 */ /* 0x004fc600078e02e0 */
[----:B------:R-:W2:Y:S04]  /*25410*/  LDL.LU.64 R164, [R1+0x4b8] ;  /* 0x0004b80001a47983 */ /* 0x000ea80000300a00 */
[----:B------:R4:W-:Y:S04]  /*25420*/  STL.64 [R1+0x728], R4 ;  /* 0x0007280401007387 */ /* 0x0009e80000100a00 */
[----:B------:R-:W2:Y:S04]  /*25430*/  LDL.LU.64 R224, [R1+0x4b0] ;  /* 0x0004b00001e07983 */ /* 0x000ea80000300a00 */
[----:B------:R-:W-:Y:S04]  /*25440*/  STL.64 [R1+0x890], R106 ;  /* 0x0008906a01007387 */ /* 0x000fe80000100a00 */
[----:B------:R-:W-:Y:S04]  /*25450*/  STL.64 [R1+0x1b30], R106 ;  /* 0x001b306a01007387 */ /* 0x000fe80000100a00 */
[----:B------:R-:W2:Y:S01]  /*25460*/  LDL.LU.64 R156, [R1+0x4a8] ;  /* 0x0004a800019c7983 */ /* 0x000ea20000300a00 */
[----:B----4-:R-:W-:-:S04]  /*25470*/  IMAD.WIDE R4, R2, 0x4, R168 ;  /* 0x0000000402047825 */ /* 0x010fc800078e02a8 */
[C---:B------:R-:W-:Y:S01]  /*25480*/  IMAD.WIDE R108, R2.reuse, 0x4, R158 ;  /* 0x00000004026c7825 */ /* 0x040fe200078e029e */
[----:B------:R1:W-:Y:S04]  /*25490*/  STL.64 [R1+0x50], R4 ;  /* 0x0000500401007387 */ /* 0x0003e80000100a00 */
[----:B------:R-:W4:Y:S01]  /*254a0*/  LDL.LU.64 R158, [R1+0x4a0] ;  /* 0x0004a000019e7983 */ /* 0x000f220000300a00 */
[----:B------:R-:W-:-:S05]  /*254b0*/  IMAD.WIDE R6, R2, 0x4, R170 ;  /* 0x0000000402067825 */ /* 0x000fca00078e02aa */
[----:B------:R1:W-:Y:S04]  /*254c0*/  STL.64 [R1+0x588], R6 ;  /* 0x0005880601007387 */ /* 0x0003e80000100a00 */
[----:B------:R-:W4:Y:S01]  /*254d0*/  LDL.LU.64 R168, [R1+0x498] ;  /* 0x0004980001a87983 */ /* 0x000f220000300a00 */
[----:B-1----:R-:W-:-:S05]  /*254e0*/  IMAD.WIDE R4, R2, 0x4, R172 ;  /* 0x0000000402047825 */ /* 0x002fca00078e02ac */
[----:B------:R1:W-:Y:S04]  /*254f0*/  STL.64 [R1+0x720], R4 ;  /* 0x0007200401007387 */ /* 0x0003e80000100a00 */
[----:B------:R-:W4:Y:S04]  /*25500*/  LDL.LU.64 R170, [R1+0x490] ;  /* 0x0004900001aa7983 */ /* 0x000f280000300a00 */
[----:B------:R-:W4:Y:S04]  /*25510*/  LDL.LU.64 R172, [R1+0x488] ;  /* 0x0004880001ac7983 */ /* 0x000f280000300a00 */
[----:B------:R-:W-:Y:S04]  /*25520*/  STL.64 [R1+0x888], R108 ;  /* 0x0008886c01007387 */ /* 0x000fe80000100a00 */
[----:B------:R-:W-:Y:S01]  /*25530*/  STL.64 [R1+0x1b38], R108 ;  /* 0x001b386c01007387 */ /* 0x000fe20000100a00 */
[----:B------:R-:W-:-:S04]  /*25540*/  IMAD.WIDE R110, R2, 0x4, R148 ;  /* 0x00000004026e7825 */ /* 0x000fc800078e0294 */
[----:B------:R-:W-:-:S05]  /*25550*/  IMAD.WIDE R12, R2, 0x4, R150 ;  /* 0x00000004020c7825 */ /* 0x000fca00078e0296 */
[----:B------:R1:W-:Y:S01]  /*25560*/  STL.64 [R1+0x60], R12 ;  /* 0x0000600c01007387 */ /* 0x0003e20000100a00 */
[----:B------:R-:W-:-:S03]  /*25570*/  IMAD.WIDE R6, R2, 0x4, R160 ;  /* 0x0000000402067825 */ /* 0x000fc600078e02a0 */
[----:B------:R-:W4:Y:S01]  /*25580*/  LDL.LU.64 R160, [R1+0x478] ;  /* 0x0004780001a07983 */ /* 0x000f220000300a00 */
[----:B-1----:R-:W-:-:S03]  /*25590*/  IMAD.WIDE R4, R2, 0x4, R166 ;  /* 0x0000000402047825 */ /* 0x002fc600078e02a6 */
[----:B------:R1:W-:Y:S04]  /*255a0*/  STL.64 [R1+0x578], R6 ;  /* 0x0005780601007387 */ /* 0x0003e80000100a00 */
[----:B------:R-:W-:Y:S04]  /*255b0*/  STL.64 [R1+0x870], R110 ;  /* 0x0008706e01007387 */ /* 0x000fe80000100a00 */
[----:B------:R3:W-:Y:S01]  /*255c0*/  STL.64 [R1+0x708], R4 ;  /* 0x0007080401007387 */ /* 0x0007e20000100a00 */
[----:B------:R-:W-:-:S03]  /*255d0*/  IMAD.WIDE R112, R2, 0x4, R174 ;  /* 0x0000000402707825 */ /* 0x000fc600078e02ae */
[----:B------:R-:W-:Y:S04]  /*255e0*/  STL.64 [R1+0x1b40], R110 ;  /* 0x001b406e01007387 */ /* 0x000fe80000100a00 */
[----:B------:R-:W4:Y:S04]  /*255f0*/  LDL.LU.64 R166, [R1+0x470] ;  /* 0x0004700001a67983 */ /* 0x000f280000300a00 */
[----:B------:R-:W4:Y:S01]  /*25600*/  LDL.LU.64 R174, [R1+0x468] ;  /* 0x0004680001ae7983 */ /* 0x000f220000300a00 */
[----:B------:R-:W-:-:S04]  /*25610*/  IMAD.WIDE R12, R2, 0x4, R152 ;  /* 0x00000004020c7825 */ /* 0x000fc800078e0298 */
[C---:B-1----:R-:W-:Y:S01]  /*25620*/  IMAD.WIDE R6, R2.reuse, 0x4, R162 ;  /* 0x0000000402067825 */ /* 0x042fe200078e02a2 */
[----:B------:R-:W-:Y:S04]  /*25630*/  STL.64 [R1+0x78], R12 ;  /* 0x0000780c01007387 */ /* 0x000fe80000100a00 */
[----:B------:R-:W4:Y:S04]  /*25640*/  LDL.LU.64 R162, [R1+0x460] ;  /* 0x0004600001a27983 */ /* 0x000f280000300a00 */
[----:B------:R2:W-:Y:S01]  /*25650*/  STL.64 [R1+0x568], R6 ;  /* 0x0005680601007387 */ /* 0x0005e20000100a00 */
[----:B---3--:R-:W-:-:S03]  /*25660*/  IMAD.WIDE R4, R2, 0x4, R226 ;  /* 0x0000000402047825 */ /* 0x008fc600078e02e2 */
[----:B------:R-:W3:Y:S04]  /*25670*/  LDL.LU.64 R226, [R1+0x458] ;  /* 0x0004580001e27983 */ /* 0x000ee80000300a00 */
[----:B------:R1:W-:Y:S04]  /*25680*/  STL.64 [R1+0x690], R4 ;  /* 0x0006900401007387 */ /* 0x0003e80000100a00 */
[----:B------:R-:W-:Y:S04]  /*25690*/  STL.64 [R1+0x868], R112 ;  /* 0x0008687001007387 */ /* 0x000fe80000100a00 */
[----:B------:R-:W-:Y:S01]  /*256a0*/  STL.64 [R1+0x1b48], R112 ;  /* 0x001b487001007387 */ /* 0x000fe20000100a00 */
[----:B--2---:R-:W-:-:S03]  /*256b0*/  IMAD.WIDE R6, R2, 0x4, R164 ;  /* 0x0000000402067825 */ /* 0x004fc600078e02a4 */
[----:B------:R-:W2:Y:S04]  /*256c0*/  LDL.LU.64 R164, [R1+0x450] ;  /* 0x0004500001a47983 */ /* 0x000ea80000300a00 */
[----:B------:R-:W-:Y:S01]  /*256d0*/  STL.64 [R1+0x80], R6 ;  /* 0x0000800601007387 */ /* 0x000fe20000100a00 */
[----:B-1----:R-:W-:-:S03]  /*256e0*/  IMAD.WIDE R4, R2, 0x4, R224 ;  /* 0x0000000402047825 */ /* 0x002fc600078e02e0 */
[----:B------:R-:W2:Y:S01]  /*256f0*/  LDL.LU.64 R224, [R1+0x448] ;  /* 0x0004480001e07983 */ /* 0x000ea20000300a00 */
[----:B------:R-:W-:-:S03]  /*25700*/  IMAD.WIDE R114, R2, 0x4, R154 ;  /* 0x0000000402727825 */ /* 0x000fc600078e029a */
[----:B------:R1:W-:Y:S04]  /*25710*/  STL.64 [R1+0x550], R4 ;  /* 0x0005500401007387 */ /* 0x0003e80000100a00 */
[----:B------:R-:W-:Y:S04]  /*25720*/  STL.64 [R1+0x850], R114 ;  /* 0x0008507201007387 */ /* 0x000fe80000100a00 */
[----:B------:R-:W-:Y:S01]  /*25730*/  STL.64 [R1+0x1b50], R114 ;  /* 0x001b507201007387 */ /* 0x000fe20000100a00 */
[----:B-1----:R-:W-:-:S05]  /*25740*/  IMAD.WIDE R4, R2, 0x4, R156 ;  /* 0x0000000402047825 */ /* 0x002fca00078e029c */
[----:B------:R1:W-:Y:S01]  /*25750*/  STL.64 [R1+0x680], R4 ;  /* 0x0006800401007387 */ /* 0x0003e20000100a00 */
[----:B----4-:R-:W-:-:S04]  /*25760*/  IMAD.WIDE R6, R2, 0x4, R158 ;  /* 0x0000000402067825 */ /* 0x010fc800078e029e */
[C---:B------:R-:W-:Y:S02]  /*25770*/  IMAD.WIDE R12, R2.reuse, 0x4, R168 ;  /* 0x00000004020c7825 */ /* 0x040fe400078e02a8 */
[----:B------:R-:W4:Y:S04]  /*25780*/  LDL.LU.64 R168, [R1+0x440] ;  /* 0x0004400001a87983 */ /* 0x000f280000300a00 */
[----:B------:R-:W-:Y:S01]  /*25790*/  STL.64 [R1+0x90], R12 ;  /* 0x0000900c01007387 */ /* 0x000fe20000100a00 */
[----:B-1----:R-:W-:-:S03]  /*257a0*/  IMAD.WIDE R4, R2, 0x4, R170 ;  /* 0x0000000402047825 */ /* 0x002fc600078e02aa */
[----:B------:R-:W4:Y:S01]  /*257b0*/  LDL.LU.64 R170, [R1+0x438] ;  /* 0x0004380001aa7983 */ /* 0x000f220000300a00 */
[----:B------:R-:W-:-:S03]  /*257c0*/  IMAD.WIDE R112, R2, 0x4, R172 ;  /* 0x0000000402707825 */ /* 0x000fc600078e02ac */
[----:B------:R1:W-:Y:S04]  /*257d0*/  STL.64 [R1+0x540], R4 ;  /* 0x0005400401007387 */ /* 0x0003e80000100a00 */
[----:B------:R-:W-:Y:S04]  /*257e0*/  STL.64 [R1+0x848], R6 ;  /* 0x0008480601007387 */ /* 0x000fe80000100a00 */
[----:B------:R-:W-:Y:S04]  /*257f0*/  STL.64 [R1+0x1b58], R6 ;  /* 0x001b580601007387 */ /* 0x000fe80000100a00 */
[----:B------:R-:W4:Y:S04]  /*25800*/  LDL.LU.64 R172, [R1+0x430] ;  /* 0x0004300001ac7983 */ /* 0x000f280000300a00 */
[----:B------:R-:W4:Y:S04]  /*25810*/  LDL.LU.64 R250, [R1+0x428] ;  /* 0x0004280001fa7983 */ /* 0x000f280000300a00 */
[----:B------:R-:W-:Y:S04]  /*25820*/  STL.64 [R1+0x670], R112 ;  /* 0x0006707001007387 */ /* 0x000fe80000100a00 */
[----:B------:R-:W-:Y:S01]  /*25830*/  STL.64 [R1+0x1b60], R112 ;  /* 0x001b607001007387 */ /* 0x000fe20000100a00 */
[----:B-1----:R-:W-:-:S05]  /*25840*/  IMAD.WIDE R4, R2, 0x4, R160 ;  /* 0x0000000402047825 */ /* 0x002fca00078e02a0 */
[----:B------:R1:W-:Y:S02]  /*25850*/  STL.64 [R1+0xb0], R4 ;  /* 0x0000b00401007387 */ /* 0x0003e40000100a00 */
[----:B-1----:R-:W-:-:S04]  /*25860*/  IMAD.WIDE R4, R2, 0x4, R166 ;  /* 0x0000000402047825 */ /* 0x002fc800078e02a6 */
[C---:B------:R-:W-:Y:S02]  /*25870*/  IMAD.WIDE R110, R2.reuse, 0x4, R174 ;  /* 0x00000004026e7825 */ /* 0x040fe400078e02ae */
[----:B------:R-:W4:Y:S04]  /*25880*/  LDL.LU.64 R174, [R1+0x420] ;  /* 0x0004200001ae7983 */ /* 0x000f280000300a00 */
[----:B------:R3:W-:Y:S04]  /*25890*/  STL.64 [R1+0x518], R4 ;  /* 0x0005180401007387 */ /* 0x0007e80000100a00 */
[----:B------:R-:W4:Y:S04]  /*258a0*/  LDL.LU.64 R166, [R1+0x418] ;  /* 0x0004180001a67983 */ /* 0x000f280000300a00 */
[----:B------:R-:W-:Y:S01]  /*258b0*/  STL.64 [R1+0x840], R116 ;  /* 0x0008407401007387 */ /* 0x000fe20000100a00 */
[----:B------:R-:W-:-:S03]  /*258c0*/  IMAD.WIDE R118, R2, 0x4, R162 ;  /* 0x0000000402767825 */ /* 0x000fc600078e02a2 */
[----:B------:R2:W-:Y:S04]  /*258d0*/  STL.64 [R1+0x1b68], R116 ;  /* 0x001b687401007387 */ /* 0x0005e80000100a00 */
[----:B------:R-:W4:Y:S01]  /*258e0*/  LDL.LU.64 R162, [R1+0x410] ;  /* 0x0004100001a27983 */ /* 0x000f220000300a00 */
[----:B---3--:R-:W-:-:S03]  /*258f0*/  IMAD.WIDE R4, R2, 0x4, R226 ;  /* 0x0000000402047825 */ /* 0x008fc600078e02e2 */
[----:B------:R-:W3:Y:S04]  /*25900*/  LDL.LU.64 R226, [R1+0x408] ;  /* 0x0004080001e27983 */ /* 0x000ee80000300a00 */
[----:B------:R1:W-:Y:S04]  /*25910*/  STL.64 [R1+0xc8], R4 ;  /* 0x0000c80401007387 */ /* 0x0003e80000100a00 */
[----:B------:R-:W-:Y:S04]  /*25920*/  STL.64 [R1+0x668], R110 ;  /* 0x0006686e01007387 */ /* 0x000fe80000100a00 */
[----:B------:R-:W-:Y:S01]  /*25930*/  STL.64 [R1+0x1b70], R110 ;  /* 0x001b706e01007387 */ /* 0x000fe20000100a00 */
[----:B--2---:R-:W-:-:S03]  /*25940*/  IMAD.WIDE R116, R2, 0x4, R164 ;  /* 0x0000000402747825 */ /* 0x004fc600078e02a4 */
[----:B------:R-:W2:Y:S01]  /*25950*/  LDL.LU.64 R164, [R1+0x400] ;  /* 0x0004000001a47983 */ /* 0x000ea20000300a00 */
[----:B------:R-:W-:-:S03]  /*25960*/  IMAD.WIDE R108, R2, 0x4, R224 ;  /* 0x00000004026c7825 */ /* 0x000fc600078e02e0 */
[----:B------:R-:W2:Y:S04]  /*25970*/  LDL.LU.64 R224, [R1+0x3f8] ;  /* 0x0003f80001e07983 */ /* 0x000ea80000300a00 */
[----:B------:R-:W-:Y:S04]  /*25980*/  STL.64 [R1+0x830], R118 ;  /* 0x0008307601007387 */ /* 0x000fe80000100a00 */
[----:B------:R-:W-:Y:S04]  /*25990*/  STL.64 [R1+0x1b78], R118 ;  /* 0x001b787601007387 */ /* 0x000fe80000100a00 */
[----:B------:R-:W-:Y:S04]  /*259a0*/  STL.64 [R1+0x500], R116 ;  /* 0x0005007401007387 */ /* 0x000fe80000100a00 */
[----:B------:R-:W-:Y:S01]  /*259b0*/  STL.64 [R1+0x1c28], R116 ;  /* 0x001c287401007387 */ /* 0x000fe20000100a00 */
[----:B----4-:R-:W-:-:S03]  /*259c0*/  IMAD.WIDE R120, R2, 0x4, R168 ;  /* 0x0000000402787825 */ /* 0x010fc600078e02a8 */
[----:B------:R-:W4:Y:S01]  /*259d0*/  LDL.LU.64 R168, [R1+0x3f0] ;  /* 0x0003f00001a87983 */ /* 0x000f220000300a00 */
[----:B-1----:R-:W-:-:S03]  /*259e0*/  IMAD.WIDE R4, R2, 0x4, R170 ;  /* 0x0000000402047825 */ /* 0x002fc600078e02aa */
[----:B------:R-:W4:Y:S04]  /*259f0*/  LDL.LU.64 R170, [R1+0x3e8] ;  /* 0x0003e80001aa7983 */ /* 0x000f280000300a00 */
[----:B------:R1:W-:Y:S04]  /*25a00*/  STL.64 [R1+0xe0], R4 ;  /* 0x0000e00401007387 */ /* 0x0003e80000100a00 */
[----:B------:R-:W-:Y:S04]  /*25a10*/  STL.64 [R1+0x660], R108 ;  /* 0x0006606c01007387 */ /* 0x000fe80000100a00 */
[----:B------:R-:W-:Y:S01]  /*25a20*/  STL.64 [R1+0x1b80], R108 ;  /* 0x001b806c01007387 */ /* 0x000fe20000100a00 */
[----:B------:R-:W-:-:S03]  /*25a30*/  IMAD.WIDE R114, R2, 0x4, R172 ;  /* 0x0000000402727825 */ /* 0x000fc600078e02ac */
[----:B------:R-:W4:Y:S01]  /*25a40*/  LDL.LU.64 R172, [R1+0x3e0] ;  /* 0x0003e00001ac7983 */ /* 0x000f220000300a00 */
[----:B------:R-:W-:-:S03]  /*25a50*/  IMAD.WIDE R106, R2, 0x4, R250 ;  /* 0x00000004026a7825 */ /* 0x000fc600078e02fa */
[----:B------:R-:W4:Y:S04]  /*25a60*/  LDL.LU.64 R250, [R1+0x3d8] ;  /* 0x0003d80001fa7983 */ /* 0x000f280000300a00 */
[----:B------:R-:W-:Y:S04]  /*25a70*/  STL.64 [R1+0x828], R120 ;  /* 0x0008287801007387 */ /* 0x000fe80000100a00 */
[----:B------:R-:W-:Y:S04]  /*25a80*/  STL.64 [R1+0x1b88], R120 ;  /* 0x001b887801007387 */ /* 0x000fe80000100a00 */
[----:B------:R-:W-:Y:S04]  /*25a90*/  STL.64 [R1+0x4f0], R114 ;  /* 0x0004f07201007387 */ /* 0x000fe80000100a00 */
[----:B------:R-:W-:Y:S01]  /*25aa0*/  STL.64 [R1+0x1c30], R114 ;  /* 0x001c307201007387 */ /* 0x000fe20000100a00 */
[----:B------:R-:W-:-:S03]  /*25ab0*/  IMAD.WIDE R122, R2, 0x4, R174 ;  /* 0x00000004027a7825 */ /* 0x000fc600078e02ae */
[----:B------:R-:W4:Y:S01]  /*25ac0*/  LDL.LU.64 R174, [R1+0x3d0] ;  /* 0x0003d00001ae7983 */ /* 0x000f220000300a00 */
[----:B-1----:R-:W-:-:S03]  /*25ad0*/  IMAD.WIDE R4, R2, 0x4, R166 ;  /* 0x0000000402047825 */ /* 0x002fc600078e02a6 */
[----:B------:R-:W4:Y:S04]  /*25ae0*/  LDL.LU.64 R166, [R1+0x3c8] ;  /* 0x0003c80001a67983 */ /* 0x000f280000300a00 */
[----:B------:R-:W-:Y:S04]  /*25af0*/  STL.64 [R1+0x650], R106 ;  /* 0x0006506a01007387 */ /* 0x000fe80000100a00 */
[----:B------:R2:W-:Y:S01]  /*25b00*/  STL.64 [R1+0xf0], R4 ;  /* 0x0000f00401007387 */ /* 0x0005e20000100a00 */
[----:B------:R-:W-:-:S03]  /*25b10*/  IMAD.WIDE R112, R2, 0x4, R162 ;  /* 0x0000000402707825 */ /* 0x000fc600078e02a2 */
[----:B------:R1:W-:Y:S01]  /*25b20*/  STL.64 [R1+0x1b90], R106 ;  /* 0x001b906a01007387 */ /* 0x0003e20000100a00 */
[----:B---3--:R-:W-:-:S03]  /*25b30*/  IMAD.WIDE R104, R2, 0x4, R226 ;  /* 0x0000000402687825 */ /* 0x008fc600078e02e2 */
[----:B------:R-:W3:Y:S04]  /*25b40*/  LDL.LU.64 R226, [R1+0x3c0] ;  /* 0x0003c00001e27983 */ /* 0x000ee80000300a00 */
[----:B------:R-:W-:Y:S04]  /*25b50*/  STL.64 [R1+0x820], R122 ;  /* 0x0008207a01007387 */ /* 0x000fe80000100a00 */
[----:B------:R-:W-:Y:S04]  /*25b60*/  STL.64 [R1+0x1b98], R122 ;  /* 0x001b987a01007387 */ /* 0x000fe80000100a00 */
[----:B------:R-:W-:Y:S04]  /*25b70*/  STL.64 [R1+0x4e8], R112 ;  /* 0x0004e87001007387 */ /* 0x000fe80000100a00 */
[----:B------:R-:W-:Y:S04]  /*25b80*/  STL.64 [R1+0x1c38], R112 ;  /* 0x001c387001007387 */ /* 0x000fe80000100a00 */
[----:B------:R-:W3:Y:S01]  /*25b90*/  LDL.LU.64 R162, [R1+0x3b8] ;  /* 0x0003b80001a27983 */ /* 0x000ee20000300a00 */
[----:B--2---:R-:W-:-:S03]  /*25ba0*/  IMAD.WIDE R4, R2, 0x4, R224 ;  /* 0x0000000402047825 */ /* 0x004fc600078e02e0 */
[----:B------:R-:W1:Y:S01]  /*25bb0*/  LDL.LU.64 R224, [R1+0x3b0] ;  /* 0x0003b00001e07983 */ /* 0x000e620000300a00 */
[----:B------:R-:W-:-:S03]  /*25bc0*/  IMAD.WIDE R124, R2, 0x4, R164 ;  /* 0x00000004027c7825 */ /* 0x000fc600078e02a4 */
[----:B------:R-:W-:Y:S04]  /*25bd0*/  STL.64 [R1+0x648], R104 ;  /* 0x0006486801007387 */ /* 0x000fe80000100a00 */
[----:B------:R-:W-:Y:S04]  /*25be0*/  STL.64 [R1+0xf8], R4 ;  /* 0x0000f80401007387 */ /* 0x000fe80000100a00 */
[----:B------:R-:W-:Y:S01]  /*25bf0*/  STL.64 [R1+0x1ba0], R104 ;  /* 0x001ba06801007387 */ /* 0x000fe20000100a00 */
[----:B----4-:R-:W-:-:S03]  /*25c00*/  IMAD.WIDE R110, R2, 0x4, R168 ;  /* 0x00000004026e7825 */ /* 0x010fc600078e02a8 */
[----:B------:R-:W2:Y:S04]  /*25c10*/  LDL.LU.64 R168, [R1+0x3a8] ;  /* 0x0003a80001a87983 */ /* 0x000ea80000300a00 */
[----:B------:R-:W-:Y:S04]  /*25c20*/  STL.64 [R1+0x810], R124 ;  /* 0x0008107c01007387 */ /* 0x000fe80000100a00 */
[----:B------:R-:W-:Y:S01]  /*25c30*/  STL.64 [R1+0x1ba8], R124 ;  /* 0x001ba87c01007387 */ /* 0x000fe20000100a00 */
[----:B------:R-:W-:-:S03]  /*25c40*/  IMAD.WIDE R102, R2, 0x4, R170 ;  /* 0x0000000402667825 */ /* 0x000fc600078e02aa */
[----:B------:R-:W-:Y:S04]  /*25c50*/  STL.64 [R1+0x4d8], R110 ;  /* 0x0004d86e01007387 */ /* 0x000fe80000100a00 */
[----:B------:R-:W-:Y:S04]  /*25c60*/  STL.64 [R1+0x1c40], R110 ;  /* 0x001c406e01007387 */ /* 0x000fe80000100a00 */
[----:B------:R-:W4:Y:S01]  /*25c70*/  LDL.LU.64 R170, [R1+0x3a0] ;  /* 0x0003a00001aa7983 */ /* 0x000f220000300a00 */
[----:B------:R-:W-:-:S03]  /*25c80*/  IMAD.WIDE R126, R2, 0x4, R172 ;  /* 0x00000004027e7825 */ /* 0x000fc600078e02ac */
[----:B------:R-:W4:Y:S01]  /*25c90*/  LDL.LU.64 R172, [R1+0x398] ;  /* 0x0003980001ac7983 */ /* 0x000f220000300a00 */
[----:B------:R-:W-:-:S03]  /*25ca0*/  IMAD.WIDE R250, R2, 0x4, R250 ;  /* 0x0000000402fa7825 */ /* 0x000fc600078e02fa */
[----:B------:R-:W-:Y:S04]  /*25cb0*/  STL.64 [R1+0x638], R102 ;  /* 0x0006386601007387 */ /* 0x000fe80000100a00 */
[----:B------:R-:W-:Y:S01]  /*25cc0*/  STL.64 [R1+0x1bb0], R102 ;  /* 0x001bb06601007387 */ /* 0x000fe20000100a00 */
[----:B------:R-:W-:-:S03]  /*25cd0*/  IMAD.WIDE R108, R2, 0x4, R174 ;  /* 0x00000004026c7825 */ /* 0x000fc600078e02ae */
[----:B------:R-:W4:Y:S04]  /*25ce0*/  LDL.LU.64 R174, [R1+0x390] ;  /* 0x0003900001ae7983 */ /* 0x000f280000300a00 */
[----:B------:R-:W-:Y:S04]  /*25cf0*/  STL.64 [R1+0x110], R250 ;  /* 0x000110fa01007387 */ /* 0x000fe80000100a00 */
[----:B------:R-:W-:Y:S04]  /*25d00*/  STL.64 [R1+0x1cb8], R250 ;  /* 0x001cb8fa01007387 */ /* 0x000fe80000100a00 */
[----:B------:R-:W4:Y:S01]  /*25d10*/  LDL.LU.64 R164, [R1+0x388] ;  /* 0x0003880001a47983 */ /* 0x000f220000300a00 */
[----:B------:R-:W-:-:S03]  /*25d20*/  IMAD.WIDE R100, R2, 0x4, R166 ;  /* 0x0000000402647825 */ /* 0x000fc600078e02a6 */
[----:B------:R-:W-:Y:S04]  /*25d30*/  STL.64 [R1+0x808], R126 ;  /* 0x0008087e01007387 */ /* 0x000fe80000100a00 */
[----:B------:R1:W-:Y:S04]  /*25d40*/  STL.64 [R1+0x1bb8], R126 ;  /* 0x001bb87e01007387 */ /* 0x0003e80000100a00 */
[----:B------:R-:W-:Y:S01]  /*25d50*/  STL.64 [R1+0x4c8], R108 ;  /* 0x0004c86c01007387 */ /* 0x000fe20000100a00 */
[----:B---3--:R-:W-:-:S03]  /*25d60*/  IMAD.WIDE R128, R2, 0x4, R226 ;  /* 0x0000000402807825 */ /* 0x008fc600078e02e2 */
[----:B------:R-:W-:Y:S04]  /*25d70*/  STL.64 [R1+0x1c48], R108 ;  /* 0x001c486c01007387 */ /* 0x000fe80000100a00 */
[----:B------:R-:W3:Y:S04]  /*25d80*/  LDL.LU.64 R166, [R1+0x380] ;  /* 0x0003800001a67983 */ /* 0x000ee80000300a00 */
[----:B------:R-:W3:Y:S04]  /*25d90*/  LDL.LU.64 R226, [R1+0x378] ;  /* 0x0003780001e27983 */ /* 0x000ee80000300a00 */
[----:B------:R-:W-:Y:S04]  /*25da0*/  STL.64 [R1+0x630], R100 ;  /* 0x0006306401007387 */ /* 0x000fe80000100a00 */
[----:B------:R3:W-:Y:S01]  /*25db0*/  STL.64 [R1+0x1bc0], R100 ;  /* 0x001bc06401007387 */ /* 0x0007e20000100a00 */
[----:B-1----:R-:W-:-:S03]  /*25dc0*/  IMAD.WIDE R106, R2, 0x4, R224 ;  /* 0x00000004026a7825 */ /* 0x002fc600078e02e0 */
[----:B------:R-:W3:Y:S01]  /*25dd0*/  LDL.LU.64 R224, [R1+0x370] ;  /* 0x0003700001e07983 */ /* 0x000ee20000300a00 */
[----:B------:R-:W-:-:S05]  /*25de0*/  IMAD.WIDE R126, R2, 0x4, R162 ;  /* 0x00000004027e7825 */ /* 0x000fca00078e02a2 */
[----:B------:R-:W-:Y:S04]  /*25df0*/  STL.64 [R1+0x130], R126 ;  /* 0x0001307e01007387 */ /* 0x000fe80000100a00 */
[----:B------:R-:W-:Y:S01]  /*25e00*/  STL.64 [R1+0x1cc0], R126 ;  /* 0x001cc07e01007387 */ /* 0x000fe20000100a00 */
[----:B--2---:R-:W-:-:S03]  /*25e10*/  IMAD.WIDE R12, R2, 0x4, R168 ;  /* 0x00000004020c7825 */ /* 0x004fc600078e02a8 */
[----:B------:R-:W2:Y:S04]  /*25e20*/  LDL.LU.64 R168, [R1+0x368] ;  /* 0x0003680001a87983 */ /* 0x000ea80000300a00 */
[----:B------:R-:W-:Y:S04]  /*25e30*/  STL.64 [R1+0x800], R128 ;  /* 0x0008008001007387 */ /* 0x000fe80000100a00 */
[----:B------:R-:W-:Y:S04]  /*25e40*/  STL.64 [R1+0x1bc8], R128 ;  /* 0x001bc88001007387 */ /* 0x000fe80000100a00 */
[----:B------:R-:W-:Y:S04]  /*25e50*/  STL.64 [R1+0x4b8], R106 ;  /* 0x0004b86a01007387 */ /* 0x000fe80000100a00 */
[----:B------:R-:W-:Y:S01]  /*25e60*/  STL.64 [R1+0x1c50], R106 ;  /* 0x001c506a01007387 */ /* 0x000fe20000100a00 */
[----:B----4-:R-:W-:-:S03]  /*25e70*/  IMAD.WIDE R130, R2, 0x4, R170 ;  /* 0x0000000402827825 */ /* 0x010fc600078e02aa */
[----:B------:R-:W4:Y:S01]  /*25e80*/  LDL.LU.64 R170, [R1+0x360] ;  /* 0x0003600001aa7983 */ /* 0x000f220000300a00 */
[----:B------:R-:W-:-:S03]  /*25e90*/  IMAD.WIDE R124, R2, 0x4, R172 ;  /* 0x00000004027c7825 */ /* 0x000fc600078e02ac */
[----:B------:R-:W4:Y:S04]  /*25ea0*/  LDL.LU.64 R172, [R1+0x358] ;  /* 0x0003580001ac7983 */ /* 0x000f280000300a00 */
[----:B------:R-:W-:Y:S04]  /*25eb0*/  STL.64 [R1+0x628], R12 ;  /* 0x0006280c01007387 */ /* 0x000fe80000100a00 */
[----:B------:R-:W-:Y:S01]  /*25ec0*/  STL.64 [R1+0x1bd0], R12 ;  /* 0x001bd00c01007387 */ /* 0x000fe20000100a00 */
[----:B------:R-:W-:-:S03]  /*25ed0*/  IMAD.WIDE R104, R2, 0x4, R174 ;  /* 0x0000000402687825 */ /* 0x000fc600078e02ae */
[----:B------:R-:W4:Y:S04]  /*25ee0*/  LDL.LU.64 R174, [R1+0x350] ;  /* 0x0003500001ae7983 */ /* 0x000f280000300a00 */
[----:B------:R-:W-:Y:S04]  /*25ef0*/  STL.64 [R1+0x148], R124 ;  /* 0x0001487c01007387 */ /* 0x000fe80000100a00 */
[----:B------:R-:W-:Y:S01]  /*25f00*/  STL.64 [R1+0x1cc8], R124 ;  /* 0x001cc87c01007387 */ /* 0x000fe20000100a00 */
[----:B------:R-:W-:-:S03]  /*25f10*/  IMAD.WIDE R98, R2, 0x4, R164 ;  /* 0x0000000402627825 */ /* 0x000fc600078e02a4 */
[----:B------:R-:W4:Y:S04]  /*25f20*/  LDL.LU.64 R164, [R1+0x348] ;  /* 0x0003480001a47983 */ /* 0x000f280000300a00 */
[----:B------:R-:W-:Y:S04]  /*25f30*/  STL.64 [R1+0x7b0], R130 ;  /* 0x0007b08201007387 */ /* 0x000fe80000100a00 */
[----:B------:R-:W-:Y:S04]  /*25f40*/  STL.64 [R1+0x1bd8], R130 ;  /* 0x001bd88201007387 */ /* 0x000fe80000100a00 */
[----:B------:R-:W-:Y:S04]  /*25f50*/  STL.64 [R1+0x4a8], R104 ;  /* 0x0004a86801007387 */ /* 0x000fe80000100a00 */
[----:B------:R-:W-:Y:S01]  /*25f60*/  STL.64 [R1+0x1c58], R104 ;  /* 0x001c586801007387 */ /* 0x000fe20000100a00 */
[----:B---3--:R-:W-:-:S03]  /*25f70*/  IMAD.WIDE R132, R2, 0x4, R166 ;  /* 0x0000000402847825 */ /* 0x008fc600078e02a6 */
[----:B------:R-:W3:Y:S01]  /*25f80*/  LDL.LU.64 R166, [R1+0x340] ;  /* 0x0003400001a67983 */ /* 0x000ee20000300a00 */
[----:B------:R-:W-:-:S03]  /*25f90*/  IMAD.WIDE R122, R2, 0x4, R226 ;  /* 0x00000004027a7825 */ /* 0x000fc600078e02e2 */
[----:B------:R-:W3:Y:S04]  /*25fa0*/  LDL.LU.64 R226, [R1+0x338] ;  /* 0x0003380001e27983 */ /* 0x000ee80000300a00 */
[----:B------:R-:W-:Y:S04]  /*25fb0*/  STL.64 [R1+0x618], R98 ;  /* 0x0006186201007387 */ /* 0x000fe80000100a00 */
[----:B------:R1:W-:Y:S01]  /*25fc0*/  STL.64 [R1+0x1be0], R98 ;  /* 0x001be06201007387 */ /* 0x0003e20000100a00 */
[----:B------:R-:W-:-:S03]  /*25fd0*/  IMAD.WIDE R102, R2, 0x4, R224 ;  /* 0x0000000402667825 */ /* 0x000fc600078e02e0 */
[----:B------:R-:W3:Y:S04]  /*25fe0*/  LDL.LU.64 R224, [R1+0x330] ;  /* 0x0003300001e07983 */ /* 0x000ee80000300a00 */
[----:B------:R-:W-:Y:S04]  /*25ff0*/  STL.64 [R1+0x158], R122 ;  /* 0x0001587a01007387 */ /* 0x000fe80000100a00 */
[----:B------:R-:W-:Y:S04]  /*26000*/  STL.64 [R1+0x1cd0], R122 ;  /* 0x001cd07a01007387 */ /* 0x000fe80000100a00 */
[----:B------:R-:W3:Y:S01]  /*26010*/  LDL.LU.64 R162, [R1+0x328] ;  /* 0x0003280001a27983 */ /* 0x000ee20000300a00 */
        /* <DEDUP_REMOVED lines=9> */
[----:B------:R-:W1:Y:S04]  /*260b0*/  LDL.LU.64 R172, [R1+0x310] ;  /* 0x0003100001ac7983 */ /* 0x000e680000300a00 */
[----:B------:R-:W-:Y:S04]  /*260c0*/  STL.64 [R1+0x610], R96 ;  /* 0x0006106001007387 */ /* 0x000fe80000100a00 */
[----:B------:R1:W-:Y:S01]  /*260d0*/  STL.64 [R1+0x1bf0], R96 ;  /* 0x001bf06001007387 */ /* 0x0003e20000100a00 */
[----:B------:R-:W-:-:S03]  /*260e0*/  IMAD.WIDE R100, R2, 0x4, R174 ;  /* 0x0000000402647825 */ /* 0x000fc600078e02ae */
[----:B------:R-:W4:Y:S04]  /*260f0*/  LDL.LU.64 R174, [R1+0x308] ;  /* 0x0003080001ae7983 */ /* 0x000f280000300a00 */
[----:B------:R-:W-:Y:S04]  /*26100*/  STL.64 [R1+0x190], R120 ;  /* 0x0001907801007387 */ /* 0x000fe80000100a00 */
[----:B------:R-:W-:Y:S01]  /*26110*/  STL.64 [R1+0x1cd8], R120 ;  /* 0x001cd87801007387 */ /* 0x000fe20000100a00 */
[----:B------:R-:W-:-:S03]  /*26120*/  IMAD.WIDE R94, R2, 0x4, R164 ;  /* 0x00000004025e7825 */ /* 0x000fc600078e02a4 */
[----:B------:R-:W4:Y:S04]  /*26130*/  LDL.LU.64 R160, [R1+0x300] ;  /* 0x0003000001a07983 */ /* 0x000f280000300a00 */
        /* <DEDUP_REMOVED lines=8> */
[----:B------:R-:W-:Y:S04]  /*261c0*/  STL.64 [R1+0x600], R94 ;  /* 0x0006005e01007387 */ /* 0x000fe80000100a00 */
[----:B------:R-:W-:Y:S04]  /*261d0*/  STL.64 [R1+0x1c00], R94 ;  /* 0x001c005e01007387 */ /* 0x000fe80000100a00 */
[----:B------:R-:W3:Y:S01]  /*261e0*/  LDL.LU.64 R166, [R1+0x2e8] ;  /* 0x0002e80001a67983 */ /* 0x000ee20000300a00 */
[----:B------:R-:W-:-:S03]  /*261f0*/  IMAD.WIDE R4, R2, 0x4, R224 ;  /* 0x0000000402047825 */ /* 0x000fc600078e02e0 */
[----:B------:R-:W3:Y:S04]  /*26200*/  LDL.LU.64 R224, [R1+0x2e0] ;  /* 0x0002e00001e07983 */ /* 0x000ee80000300a00 */
[----:B------:R3:W-:Y:S04]  /*26210*/  STL.64 [R1+0x480], R4 ;  /* 0x0004800401007387 */ /* 0x0007e80000100a00 */
[----:B------:R-:W-:Y:S01]  /*26220*/  STL.64 [R1+0x1a8], R118 ;  /* 0x0001a87601007387 */ /* 0x000fe20000100a00 */
[----:B------:R-:W-:-:S03]  /*26230*/  IMAD.WIDE R92, R2, 0x4, R162 ;  /* 0x00000004025c7825 */ /* 0x000fc600078e02a2 */
[----:B------:R-:W-:Y:S04]  /*26240*/  STL.64 [R1+0x1ce0], R118 ;  /* 0x001ce07601007387 */ /* 0x000fe80000100a00 */
[----:B------:R-:W-:Y:S04]  /*26250*/  STL.64 [R1+0x788], R136 ;  /* 0x0007888801007387 */ /* 0x000fe80000100a00 */
[----:B------:R-:W-:Y:S04]  /*26260*/  STL.64 [R1+0x1c08], R136 ;  /* 0x001c088801007387 */ /* 0x000fe80000100a00 */
[----:B------:R-:W3:Y:S01]  /*26270*/  LDL.LU.64 R162, [R1+0x2d8] ;  /* 0x0002d80001a27983 */ /* 0x000ee20000300a00 */
[----:B--2---:R-:W-:-:S03]  /*26280*/  IMAD.WIDE R138, R2, 0x4, R168 ;  /* 0x00000004028a7825 */ /* 0x004fc600078e02a8 */
[----:B------:R-:W2:Y:S04]  /*26290*/  LDL.LU.64 R168, [R1+0x2d0] ;  /* 0x0002d00001a87983 */ /* 0x000ea80000300a00 */
[----:B------:R-:W-:Y:S04]  /*262a0*/  STL.64 [R1+0x5f0], R92 ;  /* 0x0005f05c01007387 */ /* 0x000fe80000100a00 */
[----:B------:R-:W-:Y:S01]  /*262b0*/  STL.64 [R1+0x1c10], R92 ;  /* 0x001c105c01007387 */ /* 0x000fe20000100a00 */
[----:B----4-:R-:W-:-:S03]  /*262c0*/  IMAD.WIDE R116, R2, 0x4, R170 ;  /* 0x0000000402747825 */ /* 0x010fc600078e02aa */
[----:B------:R-:W4:Y:S01]  /*262d0*/  LDL.LU.64 R170, [R1+0x2c8] ;  /* 0x0002c80001aa7983 */ /* 0x000f220000300a00 */
[----:B-1----:R-:W-:-:S03]  /*262e0*/  IMAD.WIDE R98, R2, 0x4, R172 ;  /* 0x0000000402627825 */ /* 0x002fc600078e02ac */
[----:B------:R-:W-:Y:S04]  /*262f0*/  STL.64 [R1+0x200], R116 ;  /* 0x0002007401007387 */ /* 0x000fe80000100a00 */
[----:B------:R-:W4:Y:S01]  /*26300*/  LDL.LU.64 R172, [R1+0x2c0] ;  /* 0x0002c00001ac7983 */ /* 0x000f220000300a00 */
[----:B------:R-:W-:-:S03]  /*26310*/  IMAD.WIDE R90, R2, 0x4, R174 ;  /* 0x00000004025a7825 */ /* 0x000fc600078e02ae */
[----:B------:R-:W4:Y:S04]  /*26320*/  LDL.LU.64 R174, [R1+0x2b8] ;  /* 0x0002b80001ae7983 */ /* 0x000f280000300a00 */
[----:B------:R-:W-:Y:S04]  /*26330*/  STL.64 [R1+0x778], R138 ;  /* 0x0007788a01007387 */ /* 0x000fe80000100a00 */
[----:B------:R-:W-:Y:S04]  /*26340*/  STL.64 [R1+0x1c18], R138 ;  /* 0x001c188a01007387 */ /* 0x000fe80000100a00 */
[----:B------:R-:W-:Y:S01]  /*26350*/  STL.64 [R1+0x470], R98 ;  /* 0x0004706201007387 */ /* 0x000fe20000100a00 */
[----:B------:R-:W-:-:S03]  /*26360*/  IMAD.WIDE R114, R2, 0x4, R164 ;  /* 0x0000000402727825 */ /* 0x000fc600078e02a4 */
[----:B------:R-:W-:Y:S04]  /*26370*/  STL.64 [R1+0x1c70], R98 ;  /* 0x001c706201007387 */ /* 0x000fe80000100a00 */
[----:B------:R-:W4:Y:S01]  /*26380*/  LDL.LU.64 R164, [R1+0x2b0] ;  /* 0x0002b00001a47983 */ /* 0x000f220000300a00 */
[----:B------:R-:W-:-:S03]  /*26390*/  IMAD.WIDE R140, R2, 0x4, R160 ;  /* 0x00000004028c7825 */ /* 0x000fc600078e02a0 */
[----:B------:R-:W-:Y:S04]  /*263a0*/  STL.64 [R1+0x5d8], R90 ;  /* 0x0005d85a01007387 */ /* 0x000fe80000100a00 */
[----:B------:R-:W-:Y:S01]  /*263b0*/  STL.64 [R1+0x1c20], R90 ;  /* 0x001c205a01007387 */ /* 0x000fe20000100a00 */
[----:B---3--:R-:W-:-:S03]  /*263c0*/  IMAD.WIDE R96, R2, 0x4, R226 ;  /* 0x0000000402607825 */ /* 0x008fc600078e02e2 */
[----:B------:R-:W3:Y:S04]  /*263d0*/  LDL.LU.64 R226, [R1+0x2a8] ;  /* 0x0002a80001e27983 */ /* 0x000ee80000300a00 */
[----:B------:R-:W-:Y:S04]  /*263e0*/  STL.64 [R1+0x268], R114 ;  /* 0x0002687201007387 */ /* 0x000fe80000100a00 */
        /* <DEDUP_REMOVED lines=8> */
[----:B------:R-:W-:Y:S04]  /*26470*/  STL.64 [R1+0x5c8], R88 ;  /* 0x0005c85801007387 */ /* 0x000fe80000100a00 */
[----:B------:R-:W-:Y:S01]  /*26480*/  STL.64 [R1+0x1c88], R88 ;  /* 0x001c885801007387 */ /* 0x000fe20000100a00 */
[----:B------:R-:W-:-:S03]  /*26490*/  IMAD.WIDE R112, R2, 0x4, R162 ;  /* 0x0000000402707825 */ /* 0x000fc600078e02a2 */
[----:B------:R-:W3:Y:S04]  /*264a0*/  LDL.LU.64 R152, [R1+0x288] ;  /* 0x0002880001987983 */ /* 0x000ee80000300a00 */
[----:B------:R-:W3:Y:S01]  /*264b0*/  LDL.LU.64 R154, [R1+0x270] ;  /* 0x00027000019a7983 */ /* 0x000ee20000300a00 */
[----:B--2---:R-:W-:-:S05]  /*264c0*/  IMAD.WIDE R4, R2, 0x4, R168 ;  /* 0x0000000402047825 */ /* 0x004fca00078e02a8 */
[----:B------:R1:W-:Y:S04]  /*264d0*/  STL.64 [R1+0x458], R4 ;  /* 0x0004580401007387 */ /* 0x0003e80000100a00 */
[----:B------:R-:W-:Y:S04]  /*264e0*/  STL.64 [R1+0x278], R112 ;  /* 0x0002787001007387 */ /* 0x000fe80000100a00 */
[----:B------:R-:W2:Y:S01]  /*264f0*/  LDL.LU.64 R168, [R1+0x260] ;  /* 0x0002600001a87983 */ /* 0x000ea20000300a00 */
[----:B----4-:R-:W-:-:S03]  /*26500*/  IMAD.WIDE R86, R2, 0x4, R170 ;  /* 0x0000000402567825 */ /* 0x010fc600078e02aa */
[----:B------:R-:W4:Y:S04]  /*26510*/  LDL.LU.64 R170, [R1+0x258] ;  /* 0x0002580001aa7983 */ /* 0x000f280000300a00 */
[----:B------:R-:W-:Y:S01]  /*26520*/  STL.64 [R1+0x750], R142 ;  /* 0x0007508e01007387 */ /* 0x000fe20000100a00 */
[----:B------:R-:W-:-:S03]  /*26530*/  IMAD.WIDE R144, R2, 0x4, R172 ;  /* 0x0000000402907825 */ /* 0x000fc600078e02ac */
[----:B------:R-:W-:Y:S04]  /*26540*/  STL.64 [R1+0x1c90], R142 ;  /* 0x001c908e01007387 */ /* 0x000fe80000100a00 */
[----:B------:R-:W4:Y:S01]  /*26550*/  LDL.LU.64 R172, [R1+0x250] ;  /* 0x0002500001ac7983 */ /* 0x000f220000300a00 */
[----:B------:R-:W-:-:S03]  /*26560*/  IMAD.WIDE R110, R2, 0x4, R174 ;  /* 0x00000004026e7825 */ /* 0x000fc600078e02ae */
[----:B------:R-:W4:Y:S04]  /*26570*/  LDL.LU.64 R174, [R1+0x248] ;  /* 0x0002480001ae7983 */ /* 0x000f280000300a00 */
[----:B------:R-:W-:Y:S04]  /*26580*/  STL.64 [R1+0x5b0], R86 ;  /* 0x0005b05601007387 */ /* 0x000fe80000100a00 */
[----:B------:R-:W-:Y:S04]  /*26590*/  STL.64 [R1+0x1c98], R86 ;  /* 0x001c985601007387 */ /* 0x000fe80000100a00 */
[----:B------:R-:W4:Y:S04]  /*265a0*/  LDL.LU.64 R156, [R1+0x240] ;  /* 0x00024000019c7983 */ /* 0x000f280000300a00 */
[----:B------:R-:W4:Y:S01]  /*265b0*/  LDL.LU.64 R158, [R1+0x238] ;  /* 0x00023800019e7983 */ /* 0x000f220000300a00 */
[----:B-1----:R-:W-:-:S05]  /*265c0*/  IMAD.WIDE R4, R2, 0x4, R164 ;  /* 0x0000000402047825 */ /* 0x002fca00078e02a4 */
[----:B------:R1:W-:Y:S04]  /*265d0*/  STL.64 [R1+0x450], R4 ;  /* 0x0004500401007387 */ /* 0x0003e80000100a00 */
[----:B------:R-:W-:Y:S04]  /*265e0*/  STL.64 [R1+0x2b8], R110 ;  /* 0x0002b86e01007387 */ /* 0x000fe80000100a00 */
[----:B------:R-:W4:Y:S01]  /*265f0*/  LDL.LU.64 R160, [R1+0x230] ;  /* 0x0002300001a07983 */ /* 0x000f220000300a00 */
[----:B---3--:R-:W-:-:S03]  /*26600*/  IMAD.WIDE R84, R2, 0x4, R226 ;  /* 0x0000000402547825 */ /* 0x008fc600078e02e2 */
[----:B------:R-:W3:Y:S04]  /*26610*/  LDL.LU.64 R226, [R1+0x220] ;  /* 0x0002200001e27983 */ /* 0x000ee80000300a00 */
[----:B------:R-:W-:Y:S04]  /*26620*/  STL.64 [R1+0x738], R144 ;  /* 0x0007389001007387 */ /* 0x000fe80000100a00 */
[----:B------:R-:W-:Y:S01]  /*26630*/  STL.64 [R1+0x1ca0], R144 ;  /* 0x001ca09001007387 */ /* 0x000fe20000100a00 */
[----:B------:R-:W-:-:S03]  /*26640*/  IMAD.WIDE R146, R2, 0x4, R224 ;  /* 0x0000000402927825 */ /* 0x000fc600078e02e0 */
[----:B------:R-:W3:Y:S04]  /*26650*/  LDL.LU.64 R224, [R1+0x210] ;  /* 0x0002100001e07983 */ /* 0x000ee80000300a00 */
[----:B------:R-:W3:Y:S04]  /*26660*/  LDL.LU.64 R162, [R1+0x1f8] ;  /* 0x0001f80001a27983 */ /* 0x000ee80000300a00 */
[----:B------:R-:W3:Y:S01]  /*26670*/  LDL.LU.64 R164, [R1+0x1f0] ;  /* 0x0001f00001a47983 */ /* 0x000ee20000300a00 */
[----:B------:R-:W-:-:S03]  /*26680*/  IMAD.WIDE R108, R2, 0x4, R166 ;  /* 0x00000004026c7825 */ /* 0x000fc600078e02a6 */
[----:B------:R-:W3:Y:S04]  /*26690*/  LDL.LU.64 R166, [R1+0x1e8] ;  /* 0x0001e80001a67983 */ /* 0x000ee80000300a00 */
[----:B------:R-:W-:Y:S04]  /*266a0*/  STL.64 [R1+0x5a0], R84 ;  /* 0x0005a05401007387 */ /* 0x000fe80000100a00 */
[----:B------:R-:W-:Y:S01]  /*266b0*/  STL.64 [R1+0x1ca8], R84 ;  /* 0x001ca85401007387 */ /* 0x000fe20000100a00 */
[----:B------:R-:W-:-:S03]  /*266c0*/  IMAD.WIDE R94, R2, 0x4, R152 ;  /* 0x00000004025e7825 */ /* 0x000fc600078e0298 */
[----:B------:R-:W-:Y:S01]  /*266d0*/  STL.64 [R1+0x298], R108 ;  /* 0x0002986c01007387 */ /* 0x000fe20000100a00 */
[----:B------:R-:W-:-:S03]  /*266e0*/  IMAD.WIDE R82, R2, 0x4, R154 ;  /* 0x0000000402527825 */ /* 0x000fc600078e029a */
[----:B------:R-:W-:Y:S01]  /*266f0*/  STL.64 [R1+0x730], R146 ;  /* 0x0007309201007387 */ /* 0x000fe20000100a00 */
[----:B--2---:R-:W-:-:S03]  /*26700*/  IMAD.WIDE R148, R2, 0x4, R168 ;  /* 0x0000000402947825 */ /* 0x004fc600078e02a8 */
[----:B------:R-:W2:Y:S04]  /*26710*/  LDL.LU.64 R168, [R1+0x1e0] ;  /* 0x0001e00001a87983 */ /* 0x000ea80000300a00 */
[----:B------:R-:W-:Y:S01]  /*26720*/  STL.64 [R1+0x440], R94 ;  /* 0x0004405e01007387 */ /* 0x000fe20000100a00 */
[----:B----4-:R-:W-:-:S03]  /*26730*/  IMAD.WIDE R106, R2, 0x4, R170 ;  /* 0x00000004026a7825 */ /* 0x010fc600078e02aa */
[----:B------:R-:W4:Y:S04]  /*26740*/  LDL.LU.64 R170, [R1+0x1d8] ;  /* 0x0001d80001aa7983 */ /* 0x000f280000300a00 */
[----:B------:R-:W-:Y:S01]  /*26750*/  STL.64 [R1+0x590], R82 ;  /* 0x0005905201007387 */ /* 0x000fe20000100a00 */
[----:B-1----:R-:W-:-:S03]  /*26760*/  IMAD.WIDE R4, R2, 0x4, R172 ;  /* 0x0000000402047825 */ /* 0x002fc600078e02ac */
[----:B------:R-:W4:Y:S04]  /*26770*/  LDL.LU.64 R172, [R1+0x1d0] ;  /* 0x0001d00001ac7983 */ /* 0x000f280000300a00 */
[----:B------:R1:W-:Y:S01]  /*26780*/  STL.64 [R1+0x408], R4 ;  /* 0x0004080401007387 */ /* 0x0003e20000100a00 */
[----:B------:R-:W-:-:S03]  /*26790*/  IMAD.WIDE R80, R2, 0x4, R174 ;  /* 0x0000000402507825 */ /* 0x000fc600078e02ae */
[----:B------:R-:W4:Y:S04]  /*267a0*/  LDL.LU.64 R174, [R1+0x1c8] ;  /* 0x0001c80001ae7983 */ /* 0x000f280000300a00 */
[----:B------:R-:W-:Y:S04]  /*267b0*/  STL.64 [R1+0x258], R106 ;  /* 0x0002586a01007387 */ /* 0x000fe80000100a00 */
[----:B------:R-:W-:Y:S01]  /*267c0*/  STL.64 [R1+0x718], R148 ;  /* 0x0007189401007387 */ /* 0x000fe20000100a00 */
[----:B------:R-:W-:-:S03]  /*267d0*/  IMAD.WIDE R150, R2, 0x4, R156 ;  /* 0x0000000402967825 */ /* 0x000fc600078e029c */
[----:B------:R-:W-:Y:S01]  /*267e0*/  STL.64 [R1+0x580], R80 ;  /* 0x0005805001007387 */ /* 0x000fe20000100a00 */
[----:B------:R-:W-:-:S04]  /*267f0*/  IMAD.WIDE R104, R2, 0x4, R158 ;  /* 0x0000000402687825 */ /* 0x000fc800078e029e */
[----:B-1----:R-:W-:-:S04]  /*26800*/  IMAD.WIDE R4, R2, 0x4, R160 ;  /* 0x0000000402047825 */ /* 0x002fc800078e02a0 */
[C---:B---3--:R-:W-:Y:S02]  /*26810*/  IMAD.WIDE R78, R2.reuse, 0x4, R226 ;  /* 0x00000004024e7825 */ /* 0x048fe400078e02e2 */
[----:B------:R-:W3:Y:S04]  /*26820*/  LDL.LU.64 R226, [R1+0x1c0] ;  /* 0x0001c00001e27983 */ /* 0x000ee80000300a00 */
[----:B------:R1:W-:Y:S04]  /*26830*/  STL.64 [R1+0x3d0], R4 ;  /* 0x0003d00401007387 */ /* 0x0003e80000100a00 */
[----:B------:R-:W-:Y:S04]  /*26840*/  STL.64 [R1+0x248], R104 ;  /* 0x0002486801007387 */ /* 0x000fe80000100a00 */
[----:B------:R-:W-:Y:S01]  /*26850*/  STL.64 [R1+0x6f8], R150 ;  /* 0x0006f89601007387 */ /* 0x000fe20000100a00 */
[----:B------:R-:W-:-:S03]  /*26860*/  IMAD.WIDE R152, R2, 0x4, R224 ;  /* 0x0000000402987825 */ /* 0x000fc600078e02e0 */
[----:B------:R-:W3:Y:S01]  /*26870*/  LDL.LU.64 R224, [R1+0x1b0] ;  /* 0x0001b00001e07983 */ /* 0x000ee20000300a00 */
[----:B------:R-:W-:-:S04]  /*26880*/  IMAD.WIDE R102, R2, 0x4, R162 ;  /* 0x0000000402667825 */ /* 0x000fc800078e02a2 */
[C---:B-1----:R-:W-:Y:S01]  /*26890*/  IMAD.WIDE R4, R2.reuse, 0x4, R164 ;  /* 0x0000000402047825 */ /* 0x042fe200078e02a4 */
[----:B------:R-:W-:Y:S04]  /*268a0*/  STL.64 [R1+0x570], R78 ;  /* 0x0005704e01007387 */ /* 0x000fe80000100a00 */
[----:B------:R-:W3:Y:S04]  /*268b0*/  LDL.LU.64 R62, [R1+0x198] ;  /* 0x00019800013e7983 */ /* 0x000ee80000300a00 */
[----:B------:R1:W-:Y:S04]  /*268c0*/  STL.64 [R1+0x398], R4 ;  /* 0x0003980401007387 */ /* 0x0003e80000100a00 */
[----:B------:R-:W3:Y:S01]  /*268d0*/  LDL.LU.64 R52, [R1+0x188] ;  /* 0x0001880001347983 */ /* 0x000ee20000300a00 */
[----:B------:R-:W-:-:S03]  /*268e0*/  IMAD.WIDE R76, R2, 0x4, R166 ;  /* 0x00000004024c7825 */ /* 0x000fc600078e02a6 */
[----:B------:R-:W3:Y:S04]  /*268f0*/  LDL.LU.64 R158, [R1+0x180] ;  /* 0x00018000019e7983 */ /* 0x000ee80000300a00 */
[----:B------:R-:W3:Y:S04]  /*26900*/  LDL.LU.64 R54, [R1+0x178] ;  /* 0x0001780001367983 */ /* 0x000ee80000300a00 */
[----:B------:R-:W-:Y:S04]  /*26910*/  STL.64 [R1+0x210], R102 ;  /* 0x0002106601007387 */ /* 0x000fe80000100a00 */
[----:B------:R-:W-:Y:S04]  /*26920*/  STL.64 [R1+0x6e0], R152 ;  /* 0x0006e09801007387 */ /* 0x000fe80000100a00 */
[----:B------:R-:W3:Y:S04]  /*26930*/  LDL.LU.64 R56, [R1+0x170] ;  /* 0x0001700001387983 */ /* 0x000ee80000300a00 */
[----:B-1----:R-:W3:Y:S04]  /*26940*/  LDL.LU.64 R4, [R1+0x160] ;  /* 0x0001600001047983 */ /* 0x002ee80000300a00 */
[----:B------:R-:W3:Y:S04]  /*26950*/  LDL.LU.64 R160, [R1+0x150] ;  /* 0x0001500001a07983 */ /* 0x000ee80000300a00 */
[----:B------:R-:W3:Y:S04]  /*26960*/  LDL.LU.64 R58, [R1+0x138] ;  /* 0x00013800013a7983 */ /* 0x000ee80000300a00 */
[----:B------:R-:W-:Y:S04]  /*26970*/  STL.64 [R1+0x558], R76 ;  /* 0x0005584c01007387 */ /* 0x000fe80000100a00 */
[----:B------:R-:W3:Y:S04]  /*26980*/  LDL.LU.64 R60, [R1+0x118] ;  /* 0x00011800013c7983 */ /* 0x000ee80000300a00 */
[----:B------:R-:W3:Y:S04]  /*26990*/  LDL.LU.64 R162, [R1+0x100] ;  /* 0x0001000001a27983 */ /* 0x000ee80000300a00 */
[----:B------:R-:W3:Y:S04]  /*269a0*/  LDL.LU.64 R164, [R1+0xe8] ;  /* 0x0000e80001a47983 */ /* 0x000ee80000300a00 */
[----:B------:R-:W3:Y:S01]  /*269b0*/  LDL.LU.64 R166, [R1+0xd0] ;  /* 0x0000d00001a67983 */ /* 0x000ee20000300a00 */
[----:B--2---:R-:W-:-:S03]  /*269c0*/  IMAD.WIDE R154, R2, 0x4, R168 ;  /* 0x00000004029a7825 */ /* 0x004fc600078e02a8 */
[----:B------:R-:W2:Y:S01]  /*269d0*/  LDL.LU.64 R168, [R1+0xb8] ;  /* 0x0000b80001a87983 */ /* 0x000ea20000300a00 */
[----:B----4-:R-:W-:-:S03]  /*269e0*/  IMAD.WIDE R100, R2, 0x4, R170 ;  /* 0x0000000402647825 */ /* 0x010fc600078e02aa */
[----:B------:R-:W4:Y:S04]  /*269f0*/  LDL.LU.64 R170, [R1+0x98] ;  /* 0x0000980001aa7983 */ /* 0x000f280000300a00 */
[----:B------:R-:W-:Y:S01]  /*26a00*/  STL.64 [R1+0x1f0], R100 ;  /* 0x0001f06401007387 */ /* 0x000fe20000100a00 */
[----:B------:R-:W-:-:S03]  /*26a10*/  IMAD.WIDE R92, R2, 0x4, R172 ;  /* 0x00000004025c7825 */ /* 0x000fc600078e02ac */
[----:B------:R-:W-:Y:S04]  /*26a20*/  STL.64 [R1+0x6d8], R154 ;  /* 0x0006d89a01007387 */ /* 0x000fe80000100a00 */
[----:B------:R-:W4:Y:S04]  /*26a30*/  LDL.LU.64 R172, [R1+0x88] ;  /* 0x0000880001ac7983 */ /* 0x000f280000300a00 */
[----:B------:R-:W-:Y:S01]  /*26a40*/  STL.64 [R1+0x360], R92 ;  /* 0x0003605c01007387 */ /* 0x000fe20000100a00 */
[----:B------:R-:W-:-:S03]  /*26a50*/  IMAD.WIDE R74, R2, 0x4, R174 ;  /* 0x00000004024a7825 */ /* 0x000fc600078e02ae */
[----:B------:R-:W4:Y:S01]  /*26a60*/  LDL.LU.64 R174, [R1+0x68] ;  /* 0x0000680001ae7983 */ /* 0x000f220000300a00 */
[----:B---3--:R-:W-:-:S03]  /*26a70*/  IMAD.WIDE R156, R2, 0x4, R226 ;  /* 0x00000004029c7825 */ /* 0x008fc600078e02e2 */
[----:B------:R-:W3:Y:S01]  /*26a80*/  LDL.LU.64 R226, [R1+0x38] ;  /* 0x0000380001e27983 */ /* 0x000ee20000300a00 */
[----:B------:R-:W-:-:S03]  /*26a90*/  IMAD.WIDE R98, R2, 0x4, R224 ;  /* 0x0000000402627825 */ /* 0x000fc600078e02e0 */
[----:B------:R-:W3:Y:S04]  /*26aa0*/  LDL.LU.64 R224, [R1+0x18] ;  /* 0x0000180001e07983 */ /* 0x000ee80000300a00 */
[----:B------:R-:W-:Y:S01]  /*26ab0*/  STL.64 [R1+0x548], R74 ;  /* 0x0005484a01007387 */ /* 0x000fe20000100a00 */
[----:B------:R-:W-:-:S03]  /*26ac0*/  IMAD.WIDE R6, R2, 0x4, R62 ;  /* 0x0000000402067825 */ /* 0x000fc600078e023e */
[----:B------:R-:W-:Y:S04]  /*26ad0*/  STL.64 [R1+0x1b8], R98 ;  /* 0x0001b86201007387 */ /* 0x000fe80000100a00 */
[----:B------:R1:W-:Y:S01]  /*26ae0*/  STL.64 [R1+0x330], R6 ;  /* 0x0003300601007387 */ /* 0x0003e20000100a00 */
[----:B------:R-:W-:-:S03]  /*26af0*/  IMAD.WIDE R72, R2, 0x4, R52 ;  /* 0x0000000402487825 */ /* 0x000fc600078e0234 */
[----:B------:R-:W-:Y:S01]  /*26b00*/  STL.64 [R1+0x6a8], R156 ;  /* 0x0006a89c01007387 */ /* 0x000fe20000100a00 */
[----:B------:R-:W-:-:S04]  /*26b10*/  IMAD.WIDE R158, R2, 0x4, R158 ;  /* 0x00000004029e7825 */ /* 0x000fc800078e029e */
[C---:B------:R-:W-:Y:S01]  /*26b20*/  IMAD.WIDE R96, R2.reuse, 0x4, R54 ;  /* 0x0000000402607825 */ /* 0x040fe200078e0236 */
[----:B------:R-:W-:Y:S04]  /*26b30*/  STL.64 [R1+0x528], R72 ;  /* 0x0005284801007387 */ /* 0x000fe80000100a00 */
[----:B------:R-:W-:Y:S01]  /*26b40*/  STL.64 [R1+0x178], R96 ;  /* 0x0001786001007387 */ /* 0x000fe20000100a00 */
[----:B-1----:R-:W-:-:S04]  /*26b50*/  IMAD.WIDE R6, R2, 0x4, R56 ;  /* 0x0000000402067825 */ /* 0x002fc800078e0238 */
[C---:B------:R-:W-:Y:S01]  /*26b60*/  IMAD.WIDE R70, R2.reuse, 0x4, R4 ;  /* 0x0000000402467825 */ /* 0x040fe200078e0204 */
[----:B------:R-:W-:Y:S03]  /*26b70*/  STL.64 [R1+0x2c0], R6 ;  /* 0x0002c00601007387 */ /* 0x000fe60000100a00 */
[C---:B------:R-:W-:Y:S01]  /*26b80*/  IMAD.WIDE R160, R2.reuse, 0x4, R160 ;  /* 0x0000000402a07825 */ /* 0x040fe200078e02a0 */
[----:B------:R-:W-:Y:S03]  /*26b90*/  STL.64 [R1+0x698], R158 ;  /* 0x0006989e01007387 */ /* 0x000fe60000100a00 */
[C---:B------:R-:W-:Y:S01]  /*26ba0*/  IMAD.WIDE R88, R2.reuse, 0x4, R58 ;  /* 0x0000000402587825 */ /* 0x040fe200078e023a */
[----:B------:R-:W-:Y:S03]  /*26bb0*/  STL.64 [R1+0x538], R70 ;  /* 0x0005384601007387 */ /* 0x000fe60000100a00 */
[C---:B------:R-:W-:Y:S01]  /*26bc0*/  IMAD.WIDE R4, R2.reuse, 0x4, R60 ;  /* 0x0000000402047825 */ /* 0x040fe200078e023c */
[----:B------:R-:W-:Y:S03]  /*26bd0*/  STL.64 [R1+0x138], R88 ;  /* 0x0001385801007387 */ /* 0x000fe60000100a00 */
[C---:B------:R-:W-:Y:S01]  /*26be0*/  IMAD.WIDE R68, R2.reuse, 0x4, R162 ;  /* 0x0000000402447825 */ /* 0x040fe200078e02a2 */
[----:B------:R1:W-:Y:S03]  /*26bf0*/  STL.64 [R1+0x288], R4 ;  /* 0x0002880401007387 */ /* 0x0003e60000100a00 */
[C---:B------:R-:W-:Y:S01]  /*26c00*/  IMAD.WIDE R162, R2.reuse, 0x4, R164 ;  /* 0x0000000402a27825 */ /* 0x040fe200078e02a4 */
[----:B------:R-:W-:Y:S03]  /*26c10*/  STL.64 [R1+0x678], R160 ;  /* 0x000678a001007387 */ /* 0x000fe60000100a00 */
[C---:B------:R-:W-:Y:S01]  /*26c20*/  IMAD.WIDE R86, R2.reuse, 0x4, R166 ;  /* 0x0000000402567825 */ /* 0x040fe200078e02a6 */
[----:B------:R-:W-:Y:S03]  /*26c30*/  STL.64 [R1+0x520], R68 ;  /* 0x0005204401007387 */ /* 0x000fe60000100a00 */
[C---:B--2---:R-:W-:Y:S01]  /*26c40*/  IMAD.WIDE R90, R2.reuse, 0x4, R168 ;  /* 0x00000004025a7825 */ /* 0x044fe200078e02a8 */
[----:B------:R-:W-:Y:S04]  /*26c50*/  STL.64 [R1+0xd0], R86 ;  /* 0x0000d05601007387 */ /* 0x000fe80000100a00 */
[----:B------:R-:W-:Y:S01]  /*26c60*/  STL.64 [R1+0x658], R162 ;  /* 0x000658a201007387 */ /* 0x000fe20000100a00 */
[----:B----4-:R-:W-:-:S03]  /*26c70*/  IMAD.WIDE R246, R2, 0x4, R170 ;  /* 0x0000000402f67825 */ /* 0x010fc600078e02aa */
[----:B------:R-:W-:Y:S01]  /*26c80*/  STL.64 [R1+0x270], R90 ;  /* 0x0002705a01007387 */ /* 0x000fe20000100a00 */
[----:B------:R-:W-:-:S03]  /*26c90*/  IMAD.WIDE R166, R2, 0x4, R244 ;  /* 0x0000000402a67825 */ /* 0x000fc600078e02f4 */
[----:B------:R-:W-:Y:S01]  /*26ca0*/  STL.64 [R1+0x510], R246 ;  /* 0x000510f601007387 */ /* 0x000fe20000100a00 */
        /* <DEDUP_REMOVED lines=9> */
[----:B------:R-:W-:Y:S04]  /*26d40*/  STL.64 [R1+0x68], R84 ;  /* 0x0000685401007387 */ /* 0x000fe80000100a00 */
[----:B------:R-:W-:Y:S01]  /*26d50*/  STL.64 [R1+0x5e8], R164 ;  /* 0x0005e8a401007387 */ /* 0x000fe20000100a00 */
[----:B---3--:R-:W-:-:S05]  /*26d60*/  IMAD.WIDE R12, R2, 0x4, R226 ;  /* 0x00000004020c7825 */ /* 0x008fca00078e02e2 */
[----:B------:R-:W-:Y:S01]  /*26d70*/  STL.64 [R1+0x198], R12 ;  /* 0x0001980c01007387 */ /* 0x000fe20000100a00 */
[----:B------:R-:W-:-:S05]  /*26d80*/  IMAD.WIDE R66, R2, 0x4, R224 ;  /* 0x0000000402427825 */ /* 0x000fca00078e02e0 */
[----:B------:R-:W-:Y:S04]  /*26d90*/  STL.64 [R1+0x508], R66 ;  /* 0x0005084201007387 */ /* 0x000fe80000100a00 */
[----:B------:R-:W-:Y:S04]  /*26da0*/  STL.64 [R1+0x5b8], R166 ;  /* 0x0005b8a601007387 */ /* 0x000fe80000100a00 */
[----:B------:R1:W-:Y:S04]  /*26db0*/  STL.64 [R1+0x118], R4 ;  /* 0x0001180401007387 */ /* 0x0003e80000100a00 */
[----:B------:R-:W-:Y:S04]  /*26dc0*/  STL.64 [R1+0x4f8], R64 ;  /* 0x0004f84001007387 */ /* 0x000fe80000100a00 */
[----:B------:R-:W-:Y:S01]  /*26dd0*/  STL.64 [R1+0x560], R168 ;  /* 0x000560a801007387 */ /* 0x000fe20000100a00 */
[----:B-1----:R-:W-:-:S05]  /*26de0*/  IMAD.WIDE R4, R2, 0x4, R232 ;  /* 0x0000000402047825 */ /* 0x002fca00078e02e8 */
[----:B------:R1:W-:Y:S04]  /*26df0*/  STL.64 [R1+0x100], R4 ;  /* 0x0001000401007387 */ /* 0x0003e80000100a00 */
[----:B------:R-:W-:Y:S04]  /*26e00*/  STL.64 [R1+0x4d0], R62 ;  /* 0x0004d03e01007387 */ /* 0x000fe80000100a00 */
[----:B------:R-:W-:Y:S01]  /*26e10*/  STL.64 [R1+0x530], R170 ;  /* 0x000530aa01007387 */ /* 0x000fe20000100a00 */
[----:B-1----:R-:W-:-:S03]  /*26e20*/  IMAD.WIDE R4, R2, 0x4, R186 ;  /* 0x0000000402047825 */ /* 0x002fc600078e02ba */
[----:B------:R-:W-:Y:S04]  /*26e30*/  STL.64 [R1+0xb8], R6 ;  /* 0x0000b80601007387 */ /* 0x000fe80000100a00 */
[----:B------:R-:W-:Y:S04]  /*26e40*/  STL.64 [R1+0x4c0], R52 ;  /* 0x0004c03401007387 */ /* 0x000fe80000100a00 */
[----:B------:R-:W2:Y:S04]  /*26e50*/  LDL.64 R118, [R1+0x8] ;  /* 0x0000080001767983 */ /* 0x000ea80000100a00 */
[----:B------:R-:W3:Y:S04]  /*26e60*/  LDL.64 R120, [R1+0x10] ;  /* 0x0000100001787983 */ /* 0x000ee80000100a00 */
[----:B------:R1:W-:Y:S04]  /*26e70*/  STL.64 [R1+0x98], R4 ;  /* 0x0000980401007387 */ /* 0x0003e80000100a00 */
[----:B------:R-:W4:Y:S04]  /*26e80*/  LDL.64 R122, [R1+0x28] ;  /* 0x00002800017a7983 */ /* 0x000f280000100a00 */
[----:B------:R-:W4:Y:S04]  /*26e90*/  LDL.64 R124, [R1+0x30] ;  /* 0x00003000017c7983 */ /* 0x000f280000100a00 */
[----:B------:R-:W4:Y:S04]  /*26ea0*/  LDL.64 R126, [R1+0x48] ;  /* 0x00004800017e7983 */ /* 0x000f280000100a00 */
[----:B------:R-:W4:Y:S01]  /*26eb0*/  LDL.64 R250, [R1+0x50] ;  /* 0x0000500001fa7983 */ /* 0x000f220000100a00 */
[----:B------:R-:W-:-:S03]  /*26ec0*/  IMAD.WIDE R50, R2, 0x4, R50 ;  /* 0x0000000402327825 */ /* 0x000fc600078e0232 */
[----:B------:R-:W4:Y:S01]  /*26ed0*/  LDL.64 R144, [R1+0x60] ;  /* 0x0000600001907983 */ /* 0x000f220000100a00 */
[----:B------:R-:W-:-:S03]  /*26ee0*/  IMAD.WIDE R48, R2, 0x4, R48 ;  /* 0x0000000402307825 */ /* 0x000fc600078e0230 */
        /* <DEDUP_REMOVED lines=26> */
[----:B------:R-:W-:Y:S01]  /*27090*/  LDGSTS.E [R249+0x61000], desc[UR4][R42.64], P2 ;  /* 0x610000002af97fae */ /* 0x000fe20009121844 */
[----:B------:R-:W-:-:S03]  /*270a0*/  IMAD.WIDE R28, R2, 0x4, R28 ;  /* 0x00000004021c7825 */ /* 0x000fc600078e021c */
[----:B------:R-:W-:Y:S01]  /*270b0*/  STL.64 [R1+0x4e0], R172 ;  /* 0x0004e0ac01007387 */ /* 0x000fe20000100a00 */
        /* <DEDUP_REMOVED lines=8> */
[----:B-1----:R-:W-:-:S03]  /*27140*/  IMAD.WIDE R4, R2, 0x4, R204 ;  /* 0x0000000402047825 */ /* 0x002fc600078e02cc */
[----:B------:R-:W4:Y:S01]  /*27150*/  LDL.64 R182, [R1+0x480] ;  /* 0x0004800001b67983 */ /* 0x000f220000100a00 */
[----:B------:R-:W-:-:S03]  /*27160*/  IMAD.WIDE R22, R2, 0x4, R22 ;  /* 0x0000000402167825 */ /* 0x000fc600078e0216 */
[----:B------:R-:W4:Y:S01]  /*27170*/  LDL.64 R186, [R1+0x398] ;  /* 0x0003980001ba7983 */ /* 0x000f220000100a00 */
[----:B------:R-:W-:-:S03]  /*27180*/  IMAD.WIDE R226, R2, 0x4, R206 ;  /* 0x0000000402e27825 */ /* 0x000fc600078e02ce */
[----:B------:R-:W4:Y:S04]  /*27190*/  LDL.64 R188, [R1+0x450] ;  /* 0x0004500001bc7983 */ /* 0x000f280000100a00 */
[----:B------:R-:W4:Y:S04]  /*271a0*/  LDL.64 R190, [R1+0x458] ;  /* 0x0004580001be7983 */ /* 0x000f280000100a00 */
[----:B------:R-:W-:Y:S04]  /*271b0*/  LDGSTS.E [R249+0x61800], desc[UR4][R38.64], P2 ;  /* 0x6180000026f97fae */ /* 0x000fe80009121844 */
[----:B------:R1:W-:Y:S04]  /*271c0*/  STL.64 [R1+0x4b0], R54 ;  /* 0x0004b03601007387 */ /* 0x0003e80000100a00 */
[----:B------:R-:W-:Y:S01]  /*271d0*/  LDGSTS.E [R249+0x61c00], desc[UR4][R36.64], P2 ;  /* 0x61c0000024f97fae */ /* 0x000fe20009121844 */
[----:B------:R-:W-:-:S03]  /*271e0*/  IMAD.WIDE R230, R2, 0x4, R202 ;  /* 0x0000000402e67825 */ /* 0x000fc600078e02ca */
[----:B------:R-:W-:Y:S01]  /*271f0*/  STL.64 [R1+0x4a0], R174 ;  /* 0x0004a0ae01007387 */ /* 0x000fe20000100a00 */
[----:B------:R-:W-:-:S03]  /*27200*/  IMAD.WIDE R58, R2, 0x4, R212 ;  /* 0x00000004023a7825 */ /* 0x000fc600078e02d4 */
[----:B------:R-:W-:Y:S04]  /*27210*/  LDGSTS.E [R249+0x62000], desc[UR4][R34.64], P2 ;  /* 0x6200000022f97fae */ /* 0x000fe80009121844 */
[----:B------:R-:W4:Y:S04]  /*27220*/  LDL.64 R194, [R1+0x288] ;  /* 0x0002880001c27983 */ /* 0x000f280000100a00 */
[----:B------:R-:W4:Y:S04]  /*27230*/  LDL.64 R196, [R1+0x3d0] ;  /* 0x0003d00001c47983 */ /* 0x000f280000100a00 */
[----:B------:R-:W4:Y:S04]  /*27240*/  LDL.64 R198, [R1+0x408] ;  /* 0x0004080001c67983 */ /* 0x000f280000100a00 */
[----:B------:R-:W-:Y:S01]  /*27250*/  LDGSTS.E [R249+0x62400], desc[UR4][R32.64], P2 ;  /* 0x6240000020f97fae */ /* 0x000fe20009121844 */
[----:B------:R-:W-:-:S03]  /*27260*/  IMAD.WIDE R224, R2, 0x4, R214 ;  /* 0x0000000402e07825 */ /* 0x000fc600078e02d6 */
[----:B------:R1:W-:Y:S04]  /*27270*/  STL.64 [R1+0x488], R56 ;  /* 0x0004883801007387 */ /* 0x0003e80000100a00 */
[----:B------:R-:W-:Y:S01]  /*27280*/  LDGSTS.E [R249+0x62800], desc[UR4][R30.64], P2 ;  /* 0x628000001ef97fae */ /* 0x000fe20009121844 */
[----:B------:R-:W-:-:S03]  /*27290*/  IMAD.WIDE R228, R2, 0x4, R210 ;  /* 0x0000000402e47825 */ /* 0x000fc600078e02d2 */
[----:B------:R-:W-:Y:S04]  /*272a0*/  STL.64 [R1+0x478], R178 ;  /* 0x000478b201007387 */ /* 0x000fe80000100a00 */
[----:B------:R-:W-:Y:S01]  /*272b0*/  LDGSTS.E [R249+0x62c00], desc[UR4][R28.64], P2 ;  /* 0x62c000001cf97fae */ /* 0x000fe20009121844 */
[----:B------:R-:W-:-:S03]  /*272c0*/  IMAD.WIDE R60, R2, 0x4, R220 ;  /* 0x00000004023c7825 */ /* 0x000fc600078e02dc */
[----:B------:R-:W4:Y:S04]  /*272d0*/  LDL.64 R202, [R1+0x100] ;  /* 0x0001000001ca7983 */ /* 0x000f280000100a00 */
[----:B------:R-:W4:Y:S04]  /*272e0*/  LDL.64 R204, [R1+0x2c0] ;  /* 0x0002c00001cc7983 */ /* 0x000f280000100a00 */
[----:B------:R-:W4:Y:S04]  /*272f0*/  LDL.64 R206, [R1+0x330] ;  /* 0x0003300001ce7983 */ /* 0x000f280000100a00 */
[----:B------:R-:W-:Y:S01]  /*27300*/  LDGSTS.E [R249+0x63000], desc[UR4][R26.64], P2 ;  /* 0x630000001af97fae */ /* 0x000fe20009121844 */
[----:B------:R-:W-:-:S03]  /*27310*/  IMAD.WIDE R214, R2, 0x4, R218 ;  /* 0x0000000402d67825 */ /* 0x000fc600078e02da */
[----:B------:R1:W-:Y:S01]  /*27320*/  STL.64 [R1+0x460], R4 ;  /* 0x0004600401007387 */ /* 0x0003e20000100a00 */
[----:B------:R-:W-:-:S03]  /*27330*/  IMAD.WIDE R180, R2, 0x4, R222 ;  /* 0x0000000402b47825 */ /* 0x000fc600078e02de */
[----:B------:R-:W-:Y:S04]  /*27340*/  LDGSTS.E [R249+0x63400], desc[UR4][R24.64], P2 ;  /* 0x6340000018f97fae */ /* 0x000fe80009121844 */
[----:B------:R-:W-:Y:S04]  /*27350*/  STL.64 [R1+0x448], R226 ;  /* 0x000448e201007387 */ /* 0x000fe80000100a00 */
[----:B------:R-:W-:Y:S04]  /*27360*/  LDGSTS.E [R249+0x63800], desc[UR4][R22.64], P2 ;  /* 0x6380000016f97fae */ /* 0x000fe80009121844 */
[----:B------:R-:W4:Y:S04]  /*27370*/  LDL.64 R210, [R1+0x98] ;  /* 0x0000980001d27983 */ /* 0x000f280000100a00 */
[----:B------:R-:W4:Y:S04]  /*27380*/  LDL.64 R212, [R1+0x118] ;  /* 0x0001180001d47983 */ /* 0x000f280000100a00 */
[----:B------:R-:W-:Y:S04]  /*27390*/  LDGSTS.E [R249+0x63c00], desc[UR4][R20.64], P2 ;  /* 0x63c0000014f97fae */ /* 0x000fe80009121844 */
[----:B------:R1:W-:Y:S04]  /*273a0*/  STL.64 [R1+0x438], R58 ;  /* 0x0004383a01007387 */ /* 0x0003e80000100a00 */
[----:B------:R-:W-:Y:S04]  /*273b0*/  LDGSTS.E [R249+0x64000], desc[UR4][R18.64], P2 ;  /* 0x6400000012f97fae */ /* 0x000fe80009121844 */
[----:B------:R-:W4:Y:S04]  /*273c0*/  LDL.64 R218, [R1+0x8f8] ;  /* 0x0008f80001da7983 */ /* 0x000f280000100a00 */
        /* <DEDUP_REMOVED lines=8> */
[----:B------:R1:W-:Y:S04]  /*27450*/  STL.64 [R1+0x420], R180 ;  /* 0x000420b401007387 */ /* 0x0003e80000100a00 */
[----:B--2---:R-:W-:Y:S04]  /*27460*/  LDGSTS.E [R249+0x65400], desc[UR4][R118.64], P2 ;  /* 0x6540000076f97fae */ /* 0x004fe80009121844 */
[----:B---3--:R-:W-:Y:S04]  /*27470*/  LDGSTS.E [R249+0x65800], desc[UR4][R120.64], P2 ;  /* 0x6580000078f97fae */ /* 0x008fe80009121844 */
[----:B------:R-:W2:Y:S04]  /*27480*/  LDL.LU.64 R118, [R1+0x1ce0] ;  /* 0x001ce00001767983 */ /* 0x000ea80000300a00 */
[----:B------:R-:W3:Y:S04]  /*27490*/  LDL.LU.64 R120, [R1+0x1cd8] ;  /* 0x001cd80001787983 */ /* 0x000ee80000300a00 */
[----:B----4-:R-:W-:Y:S04]  /*274a0*/  LDGSTS.E [R249+0x65c00], desc[UR4][R122.64], P2 ;  /* 0x65c000007af97fae */ /* 0x010fe80009121844 */
        /* <DEDUP_REMOVED lines=16> */
[----:B----4-:R-:W-:Y:S04]  /*275b0*/  LDGSTS.E [R249+0x71000], desc[UR4][R250.64], P2 ;  /* 0x71000000faf97fae */ /* 0x010fe80009121844 */
[----:B---3--:R-:W-:Y:S04]  /*275c0*/  LDGSTS.E [R249+0x71400], desc[UR4][R126.64], P2 ;  /* 0x714000007ef97fae */ /* 0x008fe80009121844 */
        /* <DEDUP_REMOVED lines=19> */
[----:B------:R-:W3:Y:S04]  /*27700*/  LDL.64 R144, [R1+0x860] ;  /* 0x0008600001907983 */ /* 0x000ee80000100a00 */
[----:B------:R-:W4:Y:S04]  /*27710*/  LDL.64 R86, [R1+0x710] ;  /* 0x0007100001567983 */ /* 0x000f280000100a00 */
[----:B------:R-:W3:Y:S04]  /*27720*/  LDL.64 R84, [R1+0x880] ;  /* 0x0008800001547983 */ /* 0x000ee80000100a00 */
        /* <DEDUP_REMOVED lines=29> */
[----:B------:R-:W-:Y:S04]  /*27900*/  LDGSTS.E [R249+0x77800], desc[UR4][R208.64], P2 ;  /* 0x77800000d0f97fae */ /* 0x000fe80009121844 */
        /* <DEDUP_REMOVED lines=12> */
[----:B------:R-:W-:Y:S04]  /*279d0*/  LDGSTS.E [R250+0x60500], desc[UR4][R240.64], P2 ;  /* 0x60500000f0fa7fae */ /* 0x000fe80009121844 */
[----:B------:R-:W-:Y:S04]  /*279e0*/  LDGSTS.E [R250+0x60900], desc[UR4][R236.64], P2 ;  /* 0x60900000ecfa7fae */ /* 0x000fe80009121844 */
[----:B------:R-:W-:Y:S04]  /*279f0*/  LDGSTS.E [R250+0x60d00], desc[UR4][R232.64], P2 ;  /* 0x60d00000e8fa7fae */ /* 0x000fe80009121844 */
[----:B---3--:R-:W-:Y:S04]  /*27a00*/  LDGSTS.E [R250+0x61100], desc[UR4][R84.64], P2 ;  /* 0x6110000054fa7fae */ /* 0x008fe80009121844 */
[----:B------:R-:W-:Y:S04]  /*27a10*/  LDGSTS.E [R250+0x61500], desc[UR4][R144.64], P2 ;  /* 0x6150000090fa7fae */ /* 0x000fe80009121844 */
[----:B----4-:R-:W-:Y:S04]  /*27a20*/  LDGSTS.E [R250+0x61900], desc[UR4][R86.64], P2 ;  /* 0x6190000056fa7fae */ /* 0x010fe80009121844 */
[----:B------:R-:W2:Y:S04]  /*27a30*/  LDL.LU.64 R84, [R1+0x1ca8] ;  /* 0x001ca80001547983 */ /* 0x000ea80000300a00 */
[----:B------:R-:W3:Y:S04]  /*27a40*/  LDL.LU.64 R144, [R1+0x1ca0] ;  /* 0x001ca00001907983 */ /* 0x000ee80000300a00 */
[----:B------:R-:W4:Y:S04]  /*27a50*/  LDL.LU.64 R86, [R1+0x1c98] ;  /* 0x001c980001567983 */ /* 0x000f280000300a00 */
[----:B------:R-:W-:Y:S04]  /*27a60*/  LDGSTS.E [R250+0x61d00], desc[UR4][R142.64], P2 ;  /* 0x61d000008efa7fae */ /* 0x000fe80009121844 */
[----:B------:R-:W-:Y:S04]  /*27a70*/  LDGSTS.E [R250+0x62100], desc[UR4][R88.64], P2 ;  /* 0x6210000058fa7fae */ /* 0x000fe80009121844 */
[----:B------:R-:W-:Y:S04]  /*27a80*/  LDGSTS.E [R250+0x62500], desc[UR4][R96.64], P2 ;  /* 0x6250000060fa7fae */ /* 0x000fe80009121844 */
[----:B------:R-:W3:Y:S04]  /*27a90*/  LDL.LU.64 R142, [R1+0x1c90] ;  /* 0x001c9000018e7983 */ /* 0x000ee80000300a00 */
[----:B------:R-:W2:Y:S04]  /*27aa0*/  LDL.LU.64 R88, [R1+0x1c88] ;  /* 0x001c880001587983 */ /* 0x000ea80000300a00 */
        /* <DEDUP_REMOVED lines=70> */
[----:B------:R-:W4:Y:S04]  /*27f10*/  LDL.64 R90, [R1+0x8d8] ;  /* 0x0008d800015a7983 */ /* 0x000f280000100a00 */
[----:B------:R-:W3:Y:S04]  /*27f20*/  LDL.64 R96, [R1+0x7f0] ;  /* 0x0007f00001607983 */ /* 0x000ee80000100a00 */
        /* <DEDUP_REMOVED lines=20> */
[----:B------:R-:W3:Y:S04]  /*28070*/  LDL.64 R6, [R1+0x690] ;  /* 0x0006900001067983 */ /* 0x000ee80000100a00 */
[----:B------:R-:W3:Y:S04]  /*28080*/  LDL.64 R114, [R1+0x680] ;  /* 0x0006800001727983 */ /* 0x000ee80000100a00 */
[----:B----4-:R-:W-:Y:S04]  /*28090*/  LDGSTS.E [R251+0x60600], desc[UR4][R90.64], P2 ;  /* 0x606000005afb7fae */ /* 0x010fe80009121844 */
[----:B------:R-:W-:Y:S04]  /*280a0*/  LDGSTS.E [R251+0x60a00], desc[UR4][R138.64], P2 ;  /* 0x60a000008afb7fae */ /* 0x000fe80009121844 */
[----:B------:R-:W-:Y:S04]  /*280b0*/  LDGSTS.E [R251+0x60e00], desc[UR4][R222.64], P2 ;  /* 0x60e00000defb7fae */ /* 0x000fe80009121844 */
[----:B------:R-:W4:Y:S04]  /*280c0*/  LDL.LU.64 R90, [R1+0x1c20] ;  /* 0x001c2000015a7983 */ /* 0x000f280000300a00 */
[----:B------:R-:W-:Y:S04]  /*280d0*/  LDGSTS.E [R251+0x61200], desc[UR4][R220.64], P2 ;  /* 0x61200000dcfb7fae */ /* 0x000fe80009121844 */
[----:B------:R-:W4:Y:S04]  /*280e0*/  LDL.LU.64 R138, [R1+0x1c18] ;  /* 0x001c1800018a7983 */ /* 0x000f280000300a00 */
[----:B--2---:R-:W-:Y:S04]  /*280f0*/  LDGSTS.E [R251+0x61600], desc[UR4][R92.64], P2 ;  /* 0x616000005cfb7fae */ /* 0x004fe80009121844 */
[----:B------:R-:W-:Y:S04]  /*28100*/  LDGSTS.E [R251+0x61a00], desc[UR4][R136.64], P2 ;  /* 0x61a0000088fb7fae */ /* 0x000fe80009121844 */
[----:B---3--:R-:W-:Y:S04]  /*28110*/  LDGSTS.E [R251+0x61e00], desc[UR4][R94.64], P2 ;  /* 0x61e000005efb7fae */ /* 0x008fe80009121844 */
        /* <DEDUP_REMOVED lines=12> */
[----:B------:R-:W4:Y:S04]  /*281e0*/  LDL.LU.64 R98, [R1+0x1be0] ;  /* 0x001be00001627983 */ /* 0x000f280000300a00 */
[----:B------:R-:W3:Y:S04]  /*281f0*/  LDL.LU.64 R130, [R1+0x1bd8] ;  /* 0x001bd80001827983 */ /* 0x000ee80000300a00 */
[----:B------:R-:W2:Y:S04]  /*28200*/  LDL.LU.64 R12, [R1+0x1bd0] ;  /* 0x001bd000010c7983 */ /* 0x000ea80000300a00 */
[----:B------:R-:W-:Y:S04]  /*28210*/  LDGSTS.E [R251+0x63a00], desc[UR4][R128.64], P2 ;  /* 0x63a0000080fb7fae */ /* 0x000fe80009121844 */
[----:B------:R-:W-:Y:S04]  /*28220*/  LDGSTS.E [R251+0x63e00], desc[UR4][R100.64], P2 ;  /* 0x63e0000064fb7fae */ /* 0x000fe80009121844 */
[----:B------:R-:W-:Y:S04]  /*28230*/  LDGSTS.E [R251+0x64200], desc[UR4][R126.64], P2 ;  /* 0x642000007efb7fae */ /* 0x000fe80009121844 */
[----:B------:R-:W3:Y:S04]  /*28240*/  LDL.LU.64 R128, [R1+0x1bc8] ;  /* 0x001bc80001807983 */ /* 0x000ee80000300a00 */
[----:B------:R-:W4:Y:S04]  /*28250*/  LDL.LU.64 R100, [R1+0x1bc0] ;  /* 0x001bc00001647983 */ /* 0x000f280000300a00 */
[----:B------:R-:W3:Y:S04]  /*28260*/  LDL.LU.64 R126, [R1+0x1bb8] ;  /* 0x001bb800017e7983 */ /* 0x000ee80000300a00 */
        /* <DEDUP_REMOVED lines=25> */
[----:B------:R-:W3:Y:S04]  /*28400*/  LDL.LU.64 R114, [R1+0x1b50] ;  /* 0x001b500001727983 */ /* 0x000ee80000300a00 */
[----:B----4-:R-:W-:Y:S04]  /*28410*/  LDGSTS.E [R251+0x67a00], desc[UR4][R112.64], P2 ;  /* 0x67a0000070fb7fae */ /* 0x010fe80009121844 */
[----:B--2---:R-:W-:Y:S04]  /*28420*/  LDGSTS.E [R251+0x67e00], desc[UR4][R110.64], P2 ;  /* 0x67e000006efb7fae */ /* 0x004fe80009121844 */
[----:B------:R-:W-:Y:S04]  /*28430*/  LDGSTS.E [R251+0x70200], desc[UR4][R108.64], P2 ;  /* 0x702000006cfb7fae */ /* 0x000fe80009121844 */
[----:B------:R-:W2:Y:S04]  /*28440*/  LDL.LU.64 R112, [R1+0x1b48] ;  /* 0x001b480001707983 */ /* 0x000ea80000300a00 */
[----:B------:R-:W4:Y:S04]  /*28450*/  LDL.LU.64 R110, [R1+0x1b40] ;  /* 0x001b4000016e7983 */ /* 0x000f280000300a00 */
[----:B------:R-:W3:Y:S04]  /*28460*/  LDL.LU.64 R108, [R1+0x1b38] ;  /* 0x001b3800016c7983 */ /* 0x000ee80000300a00 */
[----:B------:R-:W-:Y:S04]  /*28470*/  LDGSTS.E [R251+0x70600], desc[UR4][R106.64], P2 ;  /* 0x706000006afb7fae */ /* 0x000fe80009121844 */
[----:B------:R-:W-:Y:S04]  /*28480*/  LDGSTS.E [R251+0x70a00], desc[UR4][R104.64], P2 ;  /* 0x70a0000068fb7fae */ /* 0x000fe80009121844 */
        /* <DEDUP_REMOVED lines=51> */
[----:B------:R-:W-:Y:S04]  /*287c0*/  LDGSTS.E [R251+0x77200], desc[UR4][R56.64], P2 ;  /* 0x7720000038fb7fae */ /* 0x000fe80009121844 */
[----:B-1----:R-:W4:Y:S04]  /*287d0*/  LDL.LU.64 R54, [R1+0x1a60] ;  /* 0x001a600001367983 */ /* 0x002f280000300a00 */
[----:B------:R-:W-:Y:S04]  /*287e0*/  LDGSTS.E [R251+0x77600], desc[UR4][R4.64], P2 ;  /* 0x7760000004fb7fae */ /* 0x000fe80009121844 */
[----:B------:R-:W4:Y:S04]  /*287f0*/  LDL.LU.64 R56, [R1+0x1a58] ;  /* 0x001a580001387983 */ /* 0x000f280000300a00 */
[----:B------:R-:W-:Y:S04]  /*28800*/  LDGSTS.E [R251+0x77a00], desc[UR4][R58.64], P2 ;  /* 0x77a000003afb7fae */ /* 0x000fe80009121844 */
[----:B------:R-:W4:Y:S04]  /*28810*/  LDL.LU.64 R4, [R1+0x1a50] ;  /* 0x001a500001047983 */ /* 0x000f280000300a00 */
[----:B------:R-:W-:Y:S04]  /*28820*/  LDGSTS.E [R251+0x77e00], desc[UR4][R60.64], P2 ;  /* 0x77e000003cfb7fae */ /* 0x000fe80009121844 */
[----:B------:R-:W4:Y:S04]  /*28830*/  LDL.LU.64 R58, [R1+0x1a48] ;  /* 0x001a4800013a7983 */ /* 0x000f280000300a00 */
[----:B------:R-:W4:Y:S04]  /*28840*/  LDL.LU.64 R60, [R1+0x1a40] ;  /* 0x001a4000013c7983 */ /* 0x000f280000300a00 */
[----:B--2---:R-:W-:Y:S04]  /*28850*/  LDGSTS.E [R252+0x60300], desc[UR4][R62.64], P2 ;  /* 0x603000003efc7fae */ /* 0x004fe80009121844 */
[----:B---3--:R-:W-:Y:S04]  /*28860*/  LDGSTS.E [R252+0x60700], desc[UR4][R64.64], P2 ;  /* 0x6070000040fc7fae */ /* 0x008fe80009121844 */
[----:B----4-:R-:W-:Y:S04]  /*28870*/  LDGSTS.E [R252+0x60b00], desc[UR4][R66.64], P2 ;  /* 0x60b0000042fc7fae */ /* 0x010fe80009121844 */
[----:B------:R-:W2:Y:S04]  /*28880*/  LDL.LU.64 R62, [R1+0x1a38] ;  /* 0x001a3800013e7983 */ /* 0x000ea80000300a00 */
[----:B------:R-:W3:Y:S04]  /*28890*/  LDL.LU.64 R64, [R1+0x1a30] ;  /* 0x001a300001407983 */ /* 0x000ee80000300a00 */
[----:B------:R-:W-:Y:S04]  /*288a0*/  LDGSTS.E [R252+0x60f00], desc[UR4][R246.64], P2 ;  /* 0x60f00000f6fc7fae */ /* 0x000fe80009121844 */
[----:B------:R-:W4:Y:S04]  /*288b0*/  LDL.LU.64 R66, [R1+0x1a28] ;  /* 0x001a280001427983 */ /* 0x000f280000300a00 */
[----:B------:R-:W-:Y:S04]  /*288c0*/  LDGSTS.E [R252+0x61300], desc[UR4][R68.64], P2 ;  /* 0x6130000044fc7fae */ /* 0x000fe80009121844 */
[----:B------:R-:W2:Y:S04]  /*288d0*/  LDL.LU.64 R246, [R1+0x1a20] ;  /* 0x001a200001f67983 */ /* 0x000ea80000300a00 */
[----:B------:R-:W-:Y:S04]  /*288e0*/  LDGSTS.E [R252+0x61700], desc[UR4][R70.64], P2 ;  /* 0x6170000046fc7fae */ /* 0x000fe80009121844 */
[----:B------:R-:W3:Y:S04]  /*288f0*/  LDL.LU.64 R68, [R1+0x1a18] ;  /* 0x001a180001447983 */ /* 0x000ee80000300a00 */
[----:B------:R-:W-:Y:S04]  /*28900*/  LDGSTS.E [R252+0x61b00], desc[UR4][R72.64], P2 ;  /* 0x61b0000048fc7fae */ /* 0x000fe80009121844 */
[----:B------:R-:W4:Y:S04]  /*28910*/  LDL.LU.64 R70, [R1+0x1a10] ;  /* 0x001a100001467983 */ /* 0x000f280000300a00 */
[----:B------:R-:W-:Y:S04]  /*28920*/  LDGSTS.E [R252+0x61f00], desc[UR4][R74.64], P2 ;  /* 0x61f000004afc7fae */ /* 0x000fe80009121844 */
[----:B------:R-:W3:Y:S04]  /*28930*/  LDL.LU.64 R72, [R1+0x1a08] ;  /* 0x001a080001487983 */ /* 0x000ee80000300a00 */
[----:B------:R-:W-:Y:S04]  /*28940*/  LDGSTS.E [R252+0x62300], desc[UR4][R76.64], P2 ;  /* 0x623000004cfc7fae */ /* 0x000fe80009121844 */
[----:B------:R-:W2:Y:S04]  /*28950*/  LDL.LU.64 R74, [R1+0x1a00] ;  /* 0x001a0000014a7983 */ /* 0x000ea80000300a00 */
[----:B------:R-:W-:Y:S04]  /*28960*/  LDGSTS.E [R252+0x62700], desc[UR4][R78.64], P2 ;  /* 0x627000004efc7fae */ /* 0x000fe80009121844 */
[----:B------:R-:W4:Y:S04]  /*28970*/  LDL.LU.64 R76, [R1+0x19f8] ;  /* 0x0019f800014c7983 */ /* 0x000f280000300a00 */
[----:B------:R-:W-:Y:S04]  /*28980*/  LDGSTS.E [R252+0x62b00], desc[UR4][R80.64], P2 ;  /* 0x62b0000050fc7fae */ /* 0x000fe80009121844 */
[----:B------:R-:W3:Y:S04]  /*28990*/  LDL.LU.64 R78, [R1+0x19f0] ;  /* 0x0019f000014e7983 */ /* 0x000ee80000300a00 */
        /* <DEDUP_REMOVED lines=83> */
[----:B------:R-:W2:Y:S04]  /*28ed0*/  LDL.LU.64 R158, [R1+0x18a0] ;  /* 0x0018a000019e7983 */ /* 0x000ea80000300a00 */
        /* <DEDUP_REMOVED lines=14> */
[----:B------:R1:W-:Y:S04]  /*28fc0*/  LDGSTS.E [R252+0x77300], desc[UR4][R178.64], P2 ;  /* 0x77300000b2fc7fae */ /* 0x0003e80009121844 */
[----:B------:R-:W3:Y:S04]  /*28fd0*/  LDL.LU.64 R174, [R1+0x1860] ;  /* 0x0018600001ae7983 */ /* 0x000ee80000300a00 */
[----:B------:R-:W-:Y:S04]  /*28fe0*/  LDGSTS.E [R252+0x77700], desc[UR4][R226.64], P2 ;  /* 0x77700000e2fc7fae */ /* 0x000fe80009121844 */
[----:B------:R-:W-:Y:S01]  /*28ff0*/  LDGSTS.E [R252+0x77b00], desc[UR4][R224.64], P2 ;  /* 0x77b00000e0fc7fae */ /* 0x000fe20009121844 */
[----:B-1----:R-:W1:Y:S03]  /*29000*/  LDC R179, c[0x0][0x230] ;  /* 0x00008c00ffb37b82 */ /* 0x002e660000000800 */
[----:B------:R1:W-:Y:S04]  /*29010*/  LDGSTS.E [R252+0x77f00], desc[UR4][R180.64], P2 ;  /* 0x77f00000b4fc7fae */ /* 0x0003e80009121844 */
[----:B------:R-:W2:Y:S01]  /*29020*/  LDL.LU.64 R226, [R1+0x1858] ;  /* 0x0018580001e27983 */ /* 0x000ea20000300a00 */
[----:B------:R-:W1:Y:S03]  /*29030*/  LDC R178, c[0x0][0x230] ;  /* 0x00008c00ffb27b82 */ /* 0x000e660000000800 */
[----:B------:R-:W4:Y:S04]  /*29040*/  LDL.LU.64 R224, [R1+0x1850] ;  /* 0x0018500001e07983 */ /* 0x000f280000300a00 */
[----:B------:R-:W0:Y:S01]  /*29050*/  LDGDEPBAR ;  /* 0x00000000000079af */ /* 0x000e220000000000 */
[----:B-1----:R-:W1:Y:S01]  /*29060*/  LDC R180, c[0x0][0x230] ;  /* 0x00008c00ffb47b82 */ /* 0x002e620000000800 */
[----:B------:R-:W-:-:S07]  /*29070*/  VIADD R179, R179, 0xfffffede ;  /* 0xfffffedeb3b37836 */ /* 0x000fce0000000000 */
[----:B------:R-:W1:Y:S01]  /*29080*/  LDC R181, c[0x0][0x230] ;  /* 0x00008c00ffb57b82 */ /* 0x000e620000000800 */
[----:B------:R-:W-:-:S07]  /*29090*/  ISETP.GE.U32.AND P2, PT, R179, 0x7ffffe9f, PT ;  /* 0x7ffffe9fb300780c */ /* 0x000fce0003f46070 */
[----:B------:R-:W1:Y:S01]  /*290a0*/  LDC R179, c[0x0][0x230] ;  /* 0x00008c00ffb37b82 */ /* 0x000e620000000800 */
[----:B------:R-:W-:Y:S02]  /*290b0*/  VIADD R178, R178, 0xfffffedc ;  /* 0xfffffedcb2b27836 */ /* 0x000fe40000000000 */
[----:B-1----:R-:W-:Y:S02]  /*290c0*/  VIADD R179, R179, 0xfffffedd ;  /* 0xfffffeddb3b37836 */ /* 0x002fe40000000000 */
[----:B--2---:R-:W-:-:S04]  /*290d0*/  IMAD.WIDE R226, R5, 0x4, R226 ;  /* 0x0000000405e27825 */ /* 0x004fc800078e02e2 */
[C---:B----4-:R-:W-:Y:S01]  /*290e0*/  IMAD.WIDE R224, R5.reuse, 0x4, R224 ;  /* 0x0000000405e07825 */ /* 0x050fe200078e02e0 */
[----:B------:R3:W-:Y:S04]  /*290f0*/  STL.64 [R1+0x410], R226 ;  /* 0x000410e201007387 */ /* 0x0007e80000100a00 */
[----:B------:R1:W-:Y:S01]  /*29100*/  STL.64 [R1+0x418], R224 ;  /* 0x000418e001007387 */ /* 0x0003e20000100a00 */
[----:B------:R-:W-:Y:S01]  /*29110*/  BAR.SYNC.DEFER_BLOCKING 0x0 ;  /* 0x0000000000007b1d */ /* 0x000fe20000010000 */
[----:B------:R-:W-:-:S04]  /*29120*/  IMAD.WIDE R172, R5, 0x4, R172 ;  /* 0x0000000405ac7825 */ /* 0x000fc800078e02ac */
[C---:B------:R-:W-:Y:S01]  /*29130*/  IMAD.WIDE R158, R5.reuse, 0x4, R158 ;  /* 0x00000004059e7825 */ /* 0x040fe200078e029e */
[----:B------:R-:W-:Y:S03]  /*29140*/  STL [R1+0x18e0], R12 ;  /* 0x0018e00c01007387 */ /* 0x000fe60000100800 */
[----:B------:R-:W-:-:S04]  /*29150*/  IMAD.WIDE R144, R5, 0x4, R144 ;  /* 0x0000000405907825 */ /* 0x000fc800078e0290 */
[----:B------:R-:W-:-:S04]  /*29160*/  IMAD.WIDE R130, R5, 0x4, R130 ;  /* 0x0000000405827825 */ /* 0x000fc800078e0282 */
[----:B------:R-:W-:-:S04]  /*29170*/  IMAD.WIDE R116, R5, 0x4, R116 ;  /* 0x0000000405747825 */ /* 0x000fc800078e0274 */
[----:B------:R-:W-:Y:S01]  /*29180*/  IMAD.WIDE R102, R5, 0x4, R102 ;  /* 0x0000000405667825 */ /* 0x000fe200078e0266 */
[----:B------:R-:W-:Y:S01]  /*29190*/  @!PT LDS RZ, [RZ] ;  /* 0x00000000fffff984 */ /* 0x000fe20000000800 */
[----:B------:R-:W-:Y:S01]  /*291a0*/  @!PT LDS RZ, [RZ] ;  /* 0x00000000fffff984 */ /* 0x000fe20000000800 */
[----:B------:R-:W-:Y:S01]  /*291b0*/  @!PT LDS RZ, [RZ] ;  /* 0x00000000fffff984 */ /* 0x000fe20000000800 */
[----:B------:R-:W-:Y:S01]  /*291c0*/  LDGSTS.E [R0+0x20000], desc[UR4][R224.64], !P0 ;  /* 0x20000000e0007fae */ /* 0x000fe2000c121844 */
[----:B------:R-:W-:Y:S02]  /*291d0*/  ISETP.GE.U32.AND P0, PT, R179, 0x7ffffe9e, PT ;  /* 0x7ffffe9eb300780c */ /* 0x000fe40003f06070 */
[C---:B------:R-:W-:Y:S01]  /*291e0*/  IMAD.WIDE R88, R5.reuse, 0x4, R88 ;  /* 0x0000000405587825 */ /* 0x040fe200078e0258 */
[----:B------:R-:W2:Y:S01]  /*291f0*/  LDC R179, c[0x0][0x230] ;  /* 0x00008c00ffb37b82 */ /* 0x000ea20000000800 */
[----:B------:R3:W-:Y:S01]  /*29200*/  LDGSTS.E [R0+0x20004], desc[UR4][R226.64], !P5 ;  /* 0x20004000e2007fae */ /* 0x0007e2000e921844 */
[----:B------:R-:W-:Y:S01]  /*29210*/  ISETP.GE.U32.AND P5, PT, R178, 0x7ffffe9d, PT ;  /* 0x7ffffe9db200780c */ /* 0x000fe20003fa6070 */
[----:B------:R-:W-:-:S04]  /*29220*/  IMAD.WIDE R74, R5, 0x4, R74 ;  /* 0x00000004054a7825 */ /* 0x000fc800078e024a */
[----:B------:R-:W-:Y:S01]  /*29230*/  IMAD.WIDE R50, R2, 0x4, R50 ;  /* 0x0000000402327825 */ /* 0x000fe200078e0232 */
[----:B------:R-:W4:Y:S03]  /*29240*/  LDC R178, c[0x0][0x230] ;  /* 0x00008c00ffb27b82 */ /* 0x000f260000000800 */
[----:B------:R-:W-:-:S04]  /*29250*/  IMAD.WIDE R60, R5, 0x4, R60 ;  /* 0x00000004053c7825 */ /* 0x000fc800078e023c */
[C---:B---3--:R-:W-:Y:S01]  /*29260*/  IMAD.WIDE R226, R5.reuse, 0x4, R174 ;  /* 0x0000000405e27825 */ /* 0x048fe200078e02ae */
[----:B-1----:R-:W1:Y:S03]  /*29270*/  LDC R224, c[0x0][0x230] ;  /* 0x00008c00ffe07b82 */ /* 0x002e660000000800 */
[C---:B------:R-:W-:Y:S01]  /*29280*/  IMAD.WIDE R58, R5.reuse, 0x4, R58 ;  /* 0x00000004053a7825 */ /* 0x040fe200078e023a */
[----:B------:R3:W-:Y:S03]  /*29290*/  STL.64 [R1+0x400], R226 ;  /* 0x000400e201007387 */ /* 0x0007e60000100a00 */
[C---:B------:R-:W-:Y:S01]  /*292a0*/  IMAD.WIDE R56, R5.reuse, 0x4, R56 ;  /* 0x0000000405387825 */ /* 0x040fe200078e0238 */
[----:B------:R-:W3:Y:S01]  /*292b0*/  LDC R225, c[0x0][0x230] ;  /* 0x00008c00ffe17b82 */ /* 0x000ee20000000800 */
[----:B------:R2:W-:Y:S02]  /*292c0*/  STL.64 [R1+0x3f8], R172 ;  /* 0x0003f8ac01007387 */ /* 0x0005e40000100a00 */
[----:B------:R-:W-:-:S04]  /*292d0*/  IMAD.WIDE R54, R5, 0x4, R54 ;  /* 0x0000000405367825 */ /* 0x000fc800078e0236 */
[----:B------:R-:W-:Y:S01]  /*292e0*/  IMAD.WIDE R52, R5, 0x4, R52 ;  /* 0x0000000405347825 */ /* 0x000fe200078e0234 */
[----:B-1----:R-:W-:-:S03]  /*292f0*/  IADD3 R174, R224, -0x105, RZ ;  /* 0xfffffefbe0ae7810 */ /* 0x002fc60007ffe0ff */
[----:B---3--:R-:W-:Y:S02]  /*29300*/  VIADD R175, R225, 0xfffffefa ;  /* 0xfffffefae1af7836 */ /* 0x008fe40000000000 */
[----:B------:R-:W-:-:S04]  /*29310*/  IMAD.WIDE R224, R5, 0x4, R170 ;  /* 0x0000000405e07825 */ /* 0x000fc800078e02aa */
[----:B------:R-:W-:Y:S01]  /*29320*/  IMAD.MOV.U32 R171, RZ, RZ, R227 ;  /* 0x000000ffffab7224 */ /* 0x000fe200078e00e3 */
[----:B------:R1:W-:Y:S01]  /*29330*/  STL.64 [R1+0x3f0], R224 ;  /* 0x0003f0e001007387 */ /* 0x0003e20000100a00 */
[----:B------:R-:W3:Y:S01]  /*29340*/  LDC R227, c[0x0][0x230] ;  /* 0x00008c00ffe37b82 */ /* 0x000ee20000000800 */
[----:B------:R-:W-:-:S05]  /*29350*/  IMAD.MOV.U32 R170, RZ, RZ, R226 ;  /* 0x000000ffffaa7224 */ /* 0x000fca00078e00e2 */
[----:B------:R2:W-:Y:S01]  /*29360*/  LDGSTS.E [R0+0x20008], desc[UR4][R170.64], !P4 ;  /* 0x20008000aa007fae */ /* 0x0005e2000e121844 */
[----:B------:R-:W-:-:S03]  /*29370*/  ISETP.GE.U32.AND P4, PT, R174, 0x7ffffebc, PT ;  /* 0x7ffffebcae00780c */ /* 0x000fc60003f86070 */
[----:B------:R4:W-:Y:S01]  /*29380*/  LDGSTS.E [R0+0x2000c], desc[UR4][R172.64], !P3 ;  /* 0x2000c000ac007fae */ /* 0x0009e2000d921844 */
[----:B------:R-:W-:Y:S01]  /*29390*/  ISETP.GE.U32.AND P3, PT, R175, 0x7ffffebb, PT ;  /* 0x7ffffebbaf00780c */ /* 0x000fe20003f66070 */
[C---:B------:R-:W-:Y:S02]  /*293a0*/  IMAD.WIDE R174, R5.reuse, 0x4, R168 ;  /* 0x0000000405ae7825 */ /* 0x040fe400078e02a8 */
[----:B------:R1:W-:Y:S02]  /*293b0*/  LDGSTS.E [R0+0x24000], desc[UR4][R224.64], !P6 ;  /* 0x24000000e0007fae */ /* 0x0003e4000f121844 */
[----:B------:R-:W-:Y:S01]  /*293c0*/  VIADD R168, R180, 0xfffffef8 ;  /* 0xfffffef8b4a87836 */ /* 0x000fe20000000000 */
[----:B--2---:R-:W2:Y:S01]  /*293d0*/  LDC R171, c[0x0][0x230] ;  /* 0x00008c00ffab7b82 */ /* 0x004ea20000000800 */
[----:B------:R-:W-:Y:S03]  /*293e0*/  LDGSTS.E [R0+0x24004], desc[UR4][R174.64], !P2 ;  /* 0x24004000ae007fae */ /* 0x000fe6000d121844 */
[----:B------:R-:W-:Y:S01]  /*293f0*/  ISETP.GE.U32.AND P2, PT, R168, 0x7ffffeb9, PT ;  /* 0x7ffffeb9a800780c */ /* 0x000fe20003f46070 */
[----:B----4-:R-:W-:Y:S01]  /*29400*/  IMAD.WIDE R172, R5, 0x4, R166 ;  /* 0x0000000405ac7825 */ /* 0x010fe200078e02a6 */
[----:B------:R-:W-:Y:S03]  /*29410*/  STL.64 [R1+0x3e8], R174 ;  /* 0x0003e8ae01007387 */ /* 0x000fe60000100a00 */
[----:B---3--:R-:W-:Y:S01]  /*29420*/  VIADD R170, R227, 0xfffffef9 ;  /* 0xfffffef9e3aa7836 */ /* 0x008fe20000000000 */
[----:B------:R-:W3:Y:S01]  /*29430*/  LDC R167, c[0x0][0x230] ;  /* 0x00008c00ffa77b82 */ /* 0x000ee20000000800 */
[----:B------:R-:W-:Y:S01]  /*29440*/  VIADD R166, R181, 0xfffffedb ;  /* 0xfffffedbb5a67836 */ /* 0x000fe20000000000 */
[----:B------:R4:W-:Y:S01]  /*29450*/  LDGSTS.E [R0+0x24008], desc[UR4][R172.64], !P0 ;  /* 0x24008000ac007fae */ /* 0x0009e2000c121844 */
[----:B------:R-:W-:Y:S01]  /*29460*/  IMAD.WIDE R168, R5, 0x4, R162 ;  /* 0x0000000405a87825 */ /* 0x000fe200078e02a2 */
[----:B------:R-:W-:-:S02]  /*29470*/  ISETP.GE.U32.AND P6, PT, R170, 0x7ffffeba, PT ;  /* 0x7ffffebaaa00780c */ /* 0x000fc40003fc6070 */
[----:B------:R-:W-:Y:S01]  /*29480*/  ISETP.GE.U32.AND P0, PT, R166, 0x7ffffe9c, PT ;  /* 0x7ffffe9ca600780c */ /* 0x000fe20003f06070 */
[----:B------:R4:W-:Y:S01]  /*29490*/  STL.64 [R1+0x3e0], R172 ;  /* 0x0003e0ac01007387 */ /* 0x0009e20000100a00 */
[----:B------:R-:W2:Y:S01]  /*294a0*/  LDC R170, c[0x0][0x230] ;  /* 0x00008c00ffaa7b82 */ /* 0x000ea20000000800 */
[----:B------:R-:W-:Y:S01]  /*294b0*/  VIADD R162, R179, 0xfffffed9 ;  /* 0xfffffed9b3a27836 */ /* 0x000fe20000000000 */
[----:B-1----:R-:W1:Y:S06]  /*294c0*/  S2R R225, SR_TID.X ;  /* 0x0000000000e17919 */ /* 0x002e6c0000002100 */
[----:B------:R-:W3:Y:S01]  /*294d0*/  LDC R166, c[0x0][0x230] ;  /* 0x00008c00ffa67b82 */ /* 0x000ee20000000800 */
[----:B----4-:R-:W-:Y:S01]  /*294e0*/  IMAD.WIDE R172, R5, 0x4, R164 ;  /* 0x0000000405ac7825 */ /* 0x010fe200078e02a4 */
[----:B------:R-:W-:-:S06]  /*294f0*/  IADD3 R164, R178, -0x126, RZ ;  /* 0xfffffedab2a47810 */ /* 0x000fcc0007ffe0ff */
[----:B------:R-:W4:Y:S01]  /*29500*/  LDC R163, c[0x0][0x230] ;  /* 0x00008c00ffa37b82 */ /* 0x000f220000000800 */
[----:B------:R1:W-:Y:S01]  /*29510*/  LDGSTS.E [R0+0x2400c], desc[UR4][R172.64], !P5 ;  /* 0x2400c000ac007fae */ /* 0x0003e2000e921844 */
[----:B------:R-:W-:-:S03]  /*29520*/  ISETP.GE.U32.AND P5, PT, R164, 0x7ffffe9b, PT ;  /* 0x7ffffe9ba400780c */ /* 0x000fc60003fa6070 */
[----:B------:R2:W-:Y:S01]  /*29530*/  LDGSTS.E [R3+0x20000], desc[UR4][R168.64], !P4 ;  /* 0x20000000a8037fae */ /* 0x0005e2000e121844 */
[----:B------:R-:W-:Y:S02]  /*29540*/  ISETP.GE.U32.AND P4, PT, R162, 0x7ffffe9a, PT ;  /* 0x7ffffe9aa200780c */ /* 0x000fe40003f86070 */
[----:B------:R-:W4:Y:S01]  /*29550*/  LDC R162, c[0x0][0x230] ;  /* 0x00008c00ffa27b82 */ /* 0x000f220000000800 */
[----:B------:R1:W-:Y:S04]  /*29560*/  STL.64 [R1+0x3d8], R172 ;  /* 0x0003d8ac01007387 */ /* 0x0003e80000100a00 */
[----:B------:R2:W-:Y:S03]  /*29570*/  STL.64 [R1+0x3c8], R168 ;  /* 0x0003c8a801007387 */ /* 0x0005e60000100a00 */
[----:B------:R-:W4:Y:S01]  /*29580*/  LDC R164, c[0x0][0x230] ;  /* 0x00008c00ffa47b82 */ /* 0x000f220000000800 */
[----:B-1----:R-:W-:Y:S01]  /*29590*/  LOP3.LUT R225, R225, 0x3f, RZ, 0xc0, !PT ;  /* 0x0000003fe1e17812 */ /* 0x002fe200078ec0ff */
[----:B------:R-:W-:-:S06]  /*295a0*/  IMAD.WIDE R172, R5, 0x4, R160 ;  /* 0x0000000405ac7825 */ /* 0x000fcc00078e02a0 */
[----:B------:R-:W1:Y:S01]  /*295b0*/  LDC R224, c[0x0][0x230] ;  /* 0x00008c00ffe07b82 */ /* 0x000e620000000800 */
[----:B--2---:R-:W-:Y:S01]  /*295c0*/  VIADD R160, R170, 0xfffffed8 ;  /* 0xfffffed8aaa07836 */ /* 0x004fe20000000000 */
[----:B------:R-:W-:Y:S01]  /*295d0*/  LDGSTS.E [R3+0x20004], desc[UR4][R172.64], !P3 ;  /* 0x20004000ac037fae */ /* 0x000fe2000d921844 */
[----:B------:R-:W-:Y:S02]  /*295e0*/  VIADD R161, R171, 0xfffffef7 ;  /* 0xfffffef7aba17836 */ /* 0x000fe40000000000 */
[----:B------:R-:W-:Y:S01]  /*295f0*/  IMAD.WIDE R168, R5, 0x4, R156 ;  /* 0x0000000405a87825 */ /* 0x000fe200078e029c */
[----:B------:R-:W-:Y:S01]  /*29600*/  STL.64 [R1+0x3c0], R172 ;  /* 0x0003c0ac01007387 */ /* 0x000fe20000100a00 */
[----:B------:R-:W-:Y:S01]  /*29610*/  ISETP.GE.U32.AND P3, PT, R160, 0x7ffffe99, PT ;  /* 0x7ffffe99a000780c */ /* 0x000fe20003f66070 */
[----:B------:R-:W2:Y:S01]  /*29620*/  LDC R157, c[0x0][0x230] ;  /* 0x00008c00ff9d7b82 */ /* 0x000ea20000000800 */
[----:B---3--:R-:W-:Y:S01]  /*29630*/  VIADD R156, R167, 0xfffffef6 ;  /* 0xfffffef6a79c7836 */ /* 0x008fe20000000000 */
[----:B------:R3:W-:Y:S01]  /*29640*/  LDGSTS.E [R3+0x20008], desc[UR4][R158.64], !P6 ;  /* 0x200080009e037fae */ /* 0x0007e2000f121844 */
[----:B------:R-:W-:Y:S01]  /*29650*/  ISETP.GE.U32.AND P6, PT, R161, 0x7ffffeb8, PT ;  /* 0x7ffffeb8a100780c */ /* 0x000fe20003fc6070 */
[----:B------:R-:W-:-:S02]  /*29660*/  IMAD.WIDE R160, R5, 0x4, R154 ;  /* 0x0000000405a07825 */ /* 0x000fc400078e029a */
[----:B------:R3:W-:Y:S02]  /*29670*/  STL.64 [R1+0x3b8], R158 ;  /* 0x0003b89e01007387 */ /* 0x0007e40000100a00 */
[----:B------:R-:W-:Y:S02]  /*29680*/  VIADD R154, R166, 0xfffffef5 ;  /* 0xfffffef5a69a7836 */ /* 0x000fe40000000000 */
[----:B------:R-:W-:Y:S01]  /*29690*/  LDGSTS.E [R3+0x2000c], desc[UR4][R168.64], !P2 ;  /* 0x2000c000a8037fae */ /* 0x000fe2000d121844 */
[----:B------:R-:W-:Y:S02]  /*296a0*/  ISETP.GE.U32.AND P2, PT, R156, 0x7ffffeb7, PT ;  /* 0x7ffffeb79c00780c */ /* 0x000fe40003f46070 */
[----:B------:R-:W2:Y:S01]  /*296b0*/  LDC R156, c[0x0][0x230] ;  /* 0x00008c00ff9c7b82 */ /* 0x000ea20000000800 */
[----:B------:R-:W-:Y:S01]  /*296c0*/  LDGSTS.E [R3+0x24000], desc[UR4][R160.64], !P0 ;  /* 0x24000000a0037fae */ /* 0x000fe2000c121844 */
[----:B------:R-:W-:Y:S01]  /*296d0*/  ISETP.GE.U32.AND P0, PT, R154, 0x7ffffeb6, PT ;  /* 0x7ffffeb69a00780c */ /* 0x000fe20003f06070 */
[C---:B------:R-:W-:Y:S01]  /*296e0*/  IMAD.WIDE R154, R5.reuse, 0x4, R148 ;  /* 0x00000004059a7825 */ /* 0x040fe200078e0294 */
[----:B-1----:R-:W-:Y:S01]  /*296f0*/  IADD3 R12, R224, 0x3f, RZ ;  /* 0x0000003fe00c7810 */ /* 0x002fe20007ffe0ff */
[----:B------:R-:W-:Y:S02]  /*29700*/  STL.64 [R1+0x3b0], R168 ;  /* 0x0003b0a801007387 */ /* 0x000fe40000100a00 */
[----:B---3--:R-:W-:Y:S01]  /*29710*/  IMAD.WIDE R158, R5, 0x4, R152 ;  /* 0x00000004059e7825 */ /* 0x008fe200078e0298 */
[----:B------:R-:W1:Y:S01]  /*29720*/  LDC R149, c[0x0][0x230] ;  /* 0x00008c00ff957b82 */ /* 0x000e620000000800 */
[----:B------:R-:W-:Y:S02]  /*29730*/  STL.64 [R1+0x3a8], R160 ;  /* 0x0003a8a001007387 */ /* 0x000fe40000100a00 */
[----:B----4-:R-:W-:-:S02]  /*29740*/  VIADD R152, R163, 0xfffffef4 ;  /* 0xfffffef4a3987836 */ /* 0x010fc40000000000 */
[----:B------:R3:W-:Y:S01]  /*29750*/  LDGSTS.E [R3+0x24004], desc[UR4][R158.64], !P5 ;  /* 0x240040009e037fae */ /* 0x0007e2000e921844 */
[----:B------:R-:W-:Y:S02]  /*29760*/  VIADD R148, R164, 0xfffffed6 ;  /* 0xfffffed6a4947836 */ /* 0x000fe40000000000 */
[----:B------:R-:W4:Y:S01]  /*29770*/  LDC R153, c[0x0][0x230] ;  /* 0x00008c00ff997b82 */ /* 0x000f220000000800 */
[----:B------:R-:W-:Y:S01]  /*29780*/  ISETP.GE.U32.AND P5, PT, R152, 0x7ffffeb5, PT ;  /* 0x7ffffeb59800780c */ /* 0x000fe20003fa6070 */
[----:B------:R3:W-:Y:S06]  /*29790*/  STL.64 [R1+0x3a0], R158 ;  /* 0x0003a09e01007387 */ /* 0x0007ec0000100a00 */
[----:B------:R-:W1:Y:S01]  /*297a0*/  LDC R152, c[0x0][0x230] ;  /* 0x00008c00ff987b82 */ /* 0x000e620000000800 */
[----:B---3--:R-:W-:Y:S01]  /*297b0*/  IMAD.WIDE R158, R5, 0x4, R150 ;  /* 0x00000004059e7825 */ /* 0x008fe200078e0296 */
[----:B------:R-:W-:-:S04]  /*297c0*/  IADD3 R150, R162, -0x129, RZ ;  /* 0xfffffed7a2967810 */ /* 0x000fc80007ffe0ff */
[----:B------:R3:W-:Y:S01]  /*297d0*/  LDGSTS.E [R3+0x24008], desc[UR4][R158.64], !P4 ;  /* 0x240080009e037fae */ /* 0x0007e2000e121844 */
[----:B------:R-:W-:Y:S02]  /*297e0*/  ISETP.GE.U32.AND P4, PT, R150, 0x7ffffe98, PT ;  /* 0x7ffffe989600780c */ /* 0x000fe40003f86070 */
[----:B------:R-:W1:Y:S01]  /*297f0*/  LDC R150, c[0x0][0x230] ;  /* 0x00008c00ff967b82 */ /* 0x000e620000000800 */
[----:B------:R3:W-:Y:S04]  /*29800*/  STL.64 [R1+0x390], R158 ;  /* 0x0003909e01007387 */ /* 0x0007e80000100a00 */
[----:B------:R2:W-:Y:S01]  /*29810*/  LDGSTS.E [R3+0x2400c], desc[UR4][R154.64], !P3 ;  /* 0x2400c0009a037fae */ /* 0x0005e2000d921844 */
[----:B------:R-:W-:Y:S02]  /*29820*/  ISETP.GE.U32.AND P3, PT, R148, 0x7ffffe97, PT ;  /* 0x7ffffe979400780c */ /* 0x000fe40003f66070 */
[----:B------:R-:W1:Y:S01]  /*29830*/  LDC R148, c[0x0][0x230] ;  /* 0x00008c00ff947b82 */ /* 0x000e620000000800 */
[----:B------:R2:W-:Y:S01]  /*29840*/  STL.64 [R1+0x388], R154 ;  /* 0x0003889a01007387 */ /* 0x0005e20000100a00 */
[----:B---3--:R-:W-:-:S04]  /*29850*/  IMAD.WIDE R158, R5, 0x4, R146 ;  /* 0x00000004059e7825 */ /* 0x008fc800078e0292 */
[----:B--2---:R-:W-:Y:S01]  /*29860*/  VIADD R146, R156, 0xfffffed5 ;  /* 0xfffffed59c927836 */ /* 0x004fe20000000000 */
[----:B------:R-:W-:Y:S01]  /*29870*/  LDGSTS.E [R4+0x20000], desc[UR4][R158.64], !P6 ;  /* 0x200000009e047fae */ /* 0x000fe2000f121844 */
[----:B------:R-:W-:Y:S02]  /*29880*/  VIADD R147, R157, 0xfffffed4 ;  /* 0xfffffed49d937836 */ /* 0x000fe40000000000 */
[----:B------:R-:W-:Y:S01]  /*29890*/  IMAD.WIDE R154, R5, 0x4, R142 ;  /* 0x00000004059a7825 */ /* 0x000fe200078e028e */
[----:B------:R2:W-:Y:S01]  /*298a0*/  LDGSTS.E [R4+0x20004], desc[UR4][R144.64], !P2 ;  /* 0x2000400090047fae */ /* 0x0005e2000d121844 */
[----:B------:R-:W-:Y:S01]  /*298b0*/  ISETP.GE.U32.AND P6, PT, R146, 0x7ffffe96, PT ;  /* 0x7ffffe969200780c */ /* 0x000fe20003fc6070 */
[----:B------:R-:W3:Y:S01]  /*298c0*/  LDC R143, c[0x0][0x230] ;  /* 0x00008c00ff8f7b82 */ /* 0x000ee20000000800 */
[----:B----4-:R-:W-:Y:S01]  /*298d0*/  VIADD R142, R153, 0xfffffef3 ;  /* 0xfffffef3998e7836 */ /* 0x010fe20000000000 */
[----:B------:R-:W-:Y:S01]  /*298e0*/  LDGSTS.E [R4+0x20008], desc[UR4][R154.64], !P0 ;  /* 0x200080009a047fae */ /* 0x000fe2000c121844 */
[----:B------:R-:W-:Y:S01]  /*298f0*/  ISETP.GE.U32.AND P2, PT, R147, 0x7ffffe95, PT ;  /* 0x7ffffe959300780c */ /* 0x000fe20003f46070 */
[----:B------:R-:W-:-:S02]  /*29900*/  IMAD.WIDE R146, R5, 0x4, R140 ;  /* 0x0000000405927825 */ /* 0x000fc400078e028c */
[----:B------:R-:W-:Y:S01]  /*29910*/  STL.64 [R1+0x380], R158 ;  /* 0x0003809e01007387 */ /* 0x000fe20000100a00 */
[----:B------:R-:W-:Y:S01]  /*29920*/  ISETP.GE.U32.AND P0, PT, R142, 0x7ffffeb4, PT ;  /* 0x7ffffeb48e00780c */ /* 0x000fe20003f06070 */
[----:B-1----:R-:W-:Y:S01]  /*29930*/  VIADD R140, R152, 0xfffffef2 ;  /* 0xfffffef2988c7836 */ /* 0x002fe20000000000 */
[----:B------:R-:W1:Y:S01]  /*29940*/  LDC R142, c[0x0][0x230] ;  /* 0x00008c00ff8e7b82 */ /* 0x000e620000000800 */
[----:B------:R2:W-:Y:S04]  /*29950*/  STL.64 [R1+0x378], R144 ;  /* 0x0003789001007387 */ /* 0x0005e80000100a00 */
[----:B------:R-:W-:Y:S04]  /*29960*/  STL.64 [R1+0x370], R154 ;  /* 0x0003709a01007387 */ /* 0x000fe80000100a00 */
[----:B------:R-:W-:Y:S01]  /*29970*/  LDGSTS.E [R4+0x2000c], desc[UR4][R146.64], !P5 ;  /* 0x2000c00092047fae */ /* 0x000fe2000e921844 */
[----:B------:R-:W-:Y:S01]  /*29980*/  ISETP.GE.U32.AND P5, PT, R140, 0x7ffffeb3, PT ;  /* 0x7ffffeb38c00780c */ /* 0x000fe20003fa6070 */
[----:B------:R-:W-:-:S02]  /*29990*/  IMAD.WIDE R140, R5, 0x4, R134 ;  /* 0x00000004058c7825 */ /* 0x000fc400078e0286 */
[----:B------:R-:W-:Y:S01]  /*299a0*/  STL.64 [R1+0x368], R146 ;  /* 0x0003689201007387 */ /* 0x000fe20000100a00 */
[----:B------:R-:W4:Y:S01]  /*299b0*/  LDC R135, c[0x0][0x230] ;  /* 0x00008c00ff877b82 */ /* 0x000f220000000800 */
[----:B--2---:R-:W-:-:S04]  /*299c0*/  IMAD.WIDE R144, R5, 0x4, R138 ;  /* 0x0000000405907825 */ /* 0x004fc800078e028a */
[----:B------:R-:W-:Y:S01]  /*299d0*/  VIADD R138, R149, 0xfffffef1 ;  /* 0xfffffef1958a7836 */ /* 0x000fe20000000000 */
[----:B------:R2:W-:Y:S01]  /*299e0*/  LDGSTS.E [R4+0x24000], desc[UR4][R144.64], !P4 ;  /* 0x2400000090047fae */ /* 0x0005e2000e121844 */
[----:B------:R-:W-:Y:S01]  /*299f0*/  VIADD R134, R150, 0xfffffed3 ;  /* 0xfffffed396867836 */ /* 0x000fe20000000000 */
[----:B------:R-:W4:Y:S02]  /*29a00*/  LDC R139, c[0x0][0x230] ;  /* 0x00008c00ff8b7b82 */ /* 0x000f240000000800 */
[----:B------:R2:W-:Y:S01]  /*29a10*/  STL.64 [R1+0x358], R144 ;  /* 0x0003589001007387 */ /* 0x0005e20000100a00 */
[----:B------:R-:W-:-:S05]  /*29a20*/  ISETP.GE.U32.AND P4, PT, R138, 0x7ffffeb2, PT ;  /* 0x7ffffeb28a00780c */ /* 0x000fca0003f86070 */
[----:B------:R-:W4:Y:S01]  /*29a30*/  LDC R138, c[0x0][0x230] ;  /* 0x00008c00ff8a7b82 */ /* 0x000f220000000800 */
[----:B--2---:R-:W-:Y:S01]  /*29a40*/  IMAD.WIDE R144, R5, 0x4, R136 ;  /* 0x0000000405907825 */ /* 0x004fe200078e0288 */
[----:B------:R-:W-:-:S04]  /*29a50*/  IADD3 R136, R148, -0x110, RZ ;  /* 0xfffffef094887810 */ /* 0x000fc80007ffe0ff */
[----:B------:R2:W-:Y:S01]  /*29a60*/  LDGSTS.E [R4+0x24004], desc[UR4][R144.64], !P3 ;  /* 0x2400400090047fae */ /* 0x0005e2000d921844 */
[----:B------:R-:W-:Y:S02]  /*29a70*/  ISETP.GE.U32.AND P3, PT, R136, 0x7ffffeb1, PT ;  /* 0x7ffffeb18800780c */ /* 0x000fe40003f66070 */
[----:B------:R-:W4:Y:S01]  /*29a80*/  LDC R136, c[0x0][0x230] ;  /* 0x00008c00ff887b82 */ /* 0x000f220000000800 */
[----:B------:R3:W-:Y:S01]  /*29a90*/  LDGSTS.E [R4+0x24008], desc[UR4][R140.64], !P6 ;  /* 0x240080008c047fae */ /* 0x0007e2000f121844 */
[----:B------:R-:W-:-:S03]  /*29aa0*/  ISETP.GE.U32.AND P6, PT, R134, 0x7ffffe94, PT ;  /* 0x7ffffe948600780c */ /* 0x000fc60003fc6070 */
[----:B------:R2:W-:Y:S03]  /*29ab0*/  STL.64 [R1+0x350], R144 ;  /* 0x0003509001007387 */ /* 0x0005e60000100a00 */
[----:B------:R-:W4:Y:S01]  /*29ac0*/  LDC R134, c[0x0][0x230] ;  /* 0x00008c00ff867b82 */ /* 0x000f220000000800 */
[----:B------:R3:W-:Y:S01]  /*29ad0*/  STL.64 [R1+0x348], R140 ;  /* 0x0003488c01007387 */ /* 0x0007e20000100a00 */
[----:B--2---:R-:W-:-:S04]  /*29ae0*/  IMAD.WIDE R144, R5, 0x4, R132 ;  /* 0x0000000405907825 */ /* 0x004fc800078e0284 */
[----:B-1----:R-:W-:Y:S01]  /*29af0*/  VIADD R132, R142, 0xfffffed2 ;  /* 0xfffffed28e847836 */ /* 0x002fe20000000000 */
[----:B------:R-:W-:Y:S01]  /*29b00*/  LDGSTS.E [R4+0x2400c], desc[UR4][R144.64], !P2 ;  /* 0x2400c00090047fae */ /* 0x000fe2000d121844 */
[----:B---3--:R-:W-:Y:S02]  /*29b10*/  VIADD R133, R143, 0xfffffed1 ;  /* 0xfffffed18f857836 */ /* 0x008fe40000000000 */
[----:B------:R-:W-:Y:S01]  /*29b20*/  IMAD.WIDE R140, R5, 0x4, R128 ;  /* 0x00000004058c7825 */ /* 0x000fe200078e0280 */
[----:B------:R1:W-:Y:S01]  /*29b30*/  LDGSTS.E [R7+0x20000], desc[UR4][R130.64], !P0 ;  /* 0x2000000082077fae */ /* 0x0003e2000c121844 */
[----:B------:R-:W-:Y:S01]  /*29b40*/  ISETP.GE.U32.AND P2, PT, R132, 0x7ffffe93, PT ;  /* 0x7ffffe938400780c */ /* 0x000fe20003f46070 */
[----:B------:R-:W2:Y:S01]  /*29b50*/  LDC R129, c[0x0][0x230] ;  /* 0x00008c00ff817b82 */ /* 0x000ea20000000800 */
[----:B----4-:R-:W-:Y:S01]  /*29b60*/  VIADD R128, R139, 0xfffffed0 ;  /* 0xfffffed08b807836 */ /* 0x010fe20000000000 */
[----:B------:R-:W-:Y:S01]  /*29b70*/  STL.64 [R1+0x340], R144 ;  /* 0x0003409001007387 */ /* 0x000fe20000100a00 */
[----:B------:R-:W-:Y:S01]  /*29b80*/  ISETP.GE.U32.AND P0, PT, R133, 0x7ffffe92, PT ;  /* 0x7ffffe928500780c */ /* 0x000fe20003f06070 */
[----:B------:R-:W-:-:S02]  /*29b90*/  IMAD.WIDE R132, R5, 0x4, R126 ;  /* 0x0000000405847825 */ /* 0x000fc400078e027e */
[----:B------:R1:W-:Y:S02]  /*29ba0*/  STL.64 [R1+0x338], R130 ;  /* 0x0003388201007387 */ /* 0x0003e40000100a00 */
[----:B------:R-:W-:Y:S02]  /*29bb0*/  VIADD R126, R138, 0xfffffeef ;  /* 0xfffffeef8a7e7836 */ /* 0x000fe40000000000 */
[----:B------:R-:W-:Y:S01]  /*29bc0*/  LDGSTS.E [R7+0x20004], desc[UR4][R140.64], !P5 ;  /* 0x200040008c077fae */ /* 0x000fe2000e921844 */
[----:B------:R-:W-:Y:S02]  /*29bd0*/  ISETP.GE.U32.AND P5, PT, R128, 0x7ffffe91, PT ;  /* 0x7ffffe918000780c */ /* 0x000fe40003fa6070 */
[----:B------:R-:W3:Y:S01]  /*29be0*/  LDC R128, c[0x0][0x230] ;  /* 0x00008c00ff807b82 */ /* 0x000ee20000000800 */
[----:B------:R-:W-:Y:S01]  /*29bf0*/  LDGSTS.E [R7+0x20008], desc[UR4][R132.64], !P4 ;  /* 0x2000800084077fae */ /* 0x000fe2000e121844 */
[----:B------:R-:W-:Y:S01]  /*29c00*/  ISETP.GE.U32.AND P4, PT, R126, 0x7ffffeb0, PT ;  /* 0x7ffffeb07e00780c */ /* 0x000fe20003f86070 */
[----:B------:R-:W-:-:S02]  /*29c10*/  IMAD.WIDE R126, R5, 0x4, R120 ;  /* 0x00000004057e7825 */ /* 0x000fc400078e0278 */
[----:B------:R-:W-:Y:S02]  /*29c20*/  STL.64 [R1+0x328], R140 ;  /* 0x0003288c01007387 */ /* 0x000fe40000100a00 */
[----:B-1----:R-:W-:Y:S01]  /*29c30*/  IMAD.WIDE R130, R5, 0x4, R124 ;  /* 0x0000000405827825 */ /* 0x002fe200078e027c */
[----:B------:R-:W1:Y:S01]  /*29c40*/  LDC R121, c[0x0][0x230] ;  /* 0x00008c00ff797b82 */ /* 0x000e620000000800 */
[----:B------:R-:W-:Y:S02]  /*29c50*/  STL.64 [R1+0x320], R132 ;  /* 0x0003208401007387 */ /* 0x000fe40000100a00 */
[----:B------:R-:W-:Y:S02]  /*29c60*/  VIADD R124, R135, 0xfffffeee ;  /* 0xfffffeee877c7836 */ /* 0x000fe40000000000 */
[----:B------:R4:W-:Y:S01]  /*29c70*/  LDGSTS.E [R7+0x2000c], desc[UR4][R130.64], !P3 ;  /* 0x2000c00082077fae */ /* 0x0009e2000d921844 */
[----:B------:R-:W-:Y:S02]  /*29c80*/  VIADD R120, R136, 0xfffffeec ;  /* 0xfffffeec88787836 */ /* 0x000fe40000000000 */
[----:B------:R-:W-:Y:S01]  /*29c90*/  ISETP.GE.U32.AND P3, PT, R124, 0x7ffffeaf, PT ;  /* 0x7ffffeaf7c00780c */ /* 0x000fe20003f66070 */
[----:B------:R4:W-:Y:S01]  /*29ca0*/  STL.64 [R1+0x318], R130 ;  /* 0x0003188201007387 */ /* 0x0009e20000100a00 */
[----:B------:R-:W1:Y:S08]  /*29cb0*/  LDC R124, c[0x0][0x230] ;  /* 0x00008c00ff7c7b82 */ /* 0x000e700000000800 */
[----:B------:R-:W1:Y:S01]  /*29cc0*/  LDC R125, c[0x0][0x230] ;  /* 0x00008c00ff7d7b82 */ /* 0x000e620000000800 */
[----:B----4-:R-:W-:Y:S01]  /*29cd0*/  IMAD.WIDE R130, R5, 0x4, R122 ;  /* 0x0000000405827825 */ /* 0x010fe200078e027a */
[----:B------:R-:W-:-:S04]  /*29ce0*/  IADD3 R122, R134, -0x113, RZ ;  /* 0xfffffeed867a7810 */ /* 0x000fc80007ffe0ff */
[----:B------:R4:W-:Y:S01]  /*29cf0*/  LDGSTS.E [R7+0x24000], desc[UR4][R130.64], !P6 ;  /* 0x2400000082077fae */ /* 0x0009e2000f121844 */
[----:B------:R-:W-:Y:S02]  /*29d00*/  ISETP.GE.U32.AND P6, PT, R122, 0x7ffffeae, PT ;  /* 0x7ffffeae7a00780c */ /* 0x000fe40003fc6070 */
[----:B------:R-:W1:Y:S01]  /*29d10*/  LDC R122, c[0x0][0x230] ;  /* 0x00008c00ff7a7b82 */ /* 0x000e620000000800 */
[----:B------:R4:W-:Y:S04]  /*29d20*/  STL.64 [R1+0x310], R130 ;  /* 0x0003108201007387 */ /* 0x0009e80000100a00 */
[----:B------:R2:W-:Y:S04]  /*29d30*/  STL.64 [R1+0x308], R126 ;  /* 0x0003087e01007387 */ /* 0x0005e80000100a00 */
[----:B------:R2:W-:Y:S01]  /*29d40*/  LDGSTS.E [R7+0x24004], desc[UR4][R126.64], !P2 ;  /* 0x240040007e077fae */ /* 0x0005e2000d121844 */
[----:B------:R-:W-:-:S02]  /*29d50*/  ISETP.GE.U32.AND P2, PT, R120, 0x7ffffead, PT ;  /* 0x7ffffead7800780c */ /* 0x000fc40003f46070 */
[----:B------:R-:W1:Y:S01]  /*29d60*/  LDC R120, c[0x0][0x230] ;  /* 0x00008c00ff787b82 */ /* 0x000e620000000800 */
[----:B----4-:R-:W-:-:S04]  /*29d70*/  IMAD.WIDE R130, R5, 0x4, R118 ;  /* 0x0000000405827825 */ /* 0x010fc800078e0276 */
[----:B---3--:R-:W-:Y:S01]  /*29d80*/  VIADD R118, R128, 0xfffffecf ;  /* 0xfffffecf80767836 */ /* 0x008fe20000000000 */
[----:B------:R-:W-:Y:S01]  /*29d90*/  STL.64 [R1+0x300], R130 ;  /* 0x0003008201007387 */ /* 0x000fe20000100a00 */
[----:B--2---:R-:W-:Y:S02]  /*29da0*/  VIADD R119, R129, 0xfffffece ;  /* 0xfffffece81777836 */ /* 0x004fe40000000000 */
[----:B------:R-:W-:Y:S01]  /*29db0*/  IMAD.WIDE R126, R5, 0x4, R114 ;  /* 0x00000004057e7825 */ /* 0x000fe200078e0272 */
[----:B------:R-:W-:Y:S01]  /*29dc0*/  LDGSTS.E [R7+0x24008], desc[UR4][R130.64], !P0 ;  /* 0x2400800082077fae */ /* 0x000fe2000c121844 */
[----:B------:R-:W-:Y:S01]  /*29dd0*/  ISETP.GE.U32.AND P0, PT, R118, 0x7ffffe90, PT ;  /* 0x7ffffe907600780c */ /* 0x000fe20003f06070 */
[----:B------:R-:W2:Y:S01]  /*29de0*/  LDC R115, c[0x0][0x230] ;  /* 0x00008c00ff737b82 */ /* 0x000ea20000000800 */
[----:B-1----:R-:W-:Y:S01]  /*29df0*/  VIADD R114, R125, 0xfffffecd ;  /* 0xfffffecd7d727836 */ /* 0x002fe20000000000 */
[----:B------:R1:W-:Y:S04]  /*29e00*/  STL.64 [R1+0x2f8], R116 ;  /* 0x0002f87401007387 */ /* 0x0003e80000100a00 */
[----:B------:R-:W-:Y:S04]  /*29e10*/  STL.64 [R1+0x2f0], R126 ;  /* 0x0002f07e01007387 */ /* 0x000fe80000100a00 */
[----:B------:R1:W-:Y:S01]  /*29e20*/  LDGSTS.E [R7+0x2400c], desc[UR4][R116.64], !P5 ;  /* 0x2400c00074077fae */ /* 0x0003e2000e921844 */
[----:B------:R-:W-:-:S03]  /*29e30*/  ISETP.GE.U32.AND P5, PT, R119, 0x7ffffe8f, PT ;  /* 0x7ffffe8f7700780c */ /* 0x000fc60003fa6070 */
[----:B------:R3:W-:Y:S04]  /*29e40*/  STL.64 [R1+0x1940], R6 ;  /* 0x0019400601007387 */ /* 0x0007e80000100a00 */
[----:B------:R-:W-:Y:S01]  /*29e50*/  LDGSTS.E [R13+0x20000], desc[UR4][R126.64], !P4 ;  /* 0x200000007e0d7fae */ /* 0x000fe2000e121844 */
[----:B------:R-:W-:Y:S02]  /*29e60*/  ISETP.GE.U32.AND P4, PT, R114, 0x7ffffe8e, PT ;  /* 0x7ffffe8e7200780c */ /* 0x000fe40003f86070 */
[----:B------:R-:W4:Y:S01]  /*29e70*/  LDC R114, c[0x0][0x230] ;  /* 0x00008c00ff727b82 */ /* 0x000f220000000800 */
[----:B-1----:R-:W-:-:S04]  /*29e80*/  IMAD.WIDE R116, R5, 0x4, R112 ;  /* 0x0000000405747825 */ /* 0x002fc800078e0270 */
[----:B---3--:R-:W-:Y:S01]  /*29e90*/  IMAD.WIDE R6, R5, 0x4, R110 ;  /* 0x0000000405067825 */ /* 0x008fe200078e026e */
[----:B------:R-:W-:Y:S02]  /*29ea0*/  STL.64 [R1+0x2e8], R116 ;  /* 0x0002e87401007387 */ /* 0x000fe40000100a00 */
[----:B------:R-:W1:Y:S01]  /*29eb0*/  LDC R111, c[0x0][0x230] ;  /* 0x00008c00ff6f7b82 */ /* 0x000e620000000800 */
[----:B------:R-:W-:Y:S01]  /*29ec0*/  VIADD R112, R124, 0xfffffecc ;  /* 0xfffffecc7c707836 */ /* 0x000fe20000000000 */
[----:B------:R-:W-:Y:S01]  /*29ed0*/  LDGSTS.E [R13+0x20004], desc[UR4][R116.64], !P3 ;  /* 0x20004000740d7fae */ /* 0x000fe2000d921844 */
[----:B------:R-:W-:-:S03]  /*29ee0*/  VIADD R110, R121, 0xfffffeeb ;  /* 0xfffffeeb796e7836 */ /* 0x000fc60000000000 */
[----:B------:R3:W-:Y:S01]  /*29ef0*/  STL.64 [R1+0x2e0], R6 ;  /* 0x0002e00601007387 */ /* 0x0007e20000100a00 */
[----:B------:R-:W-:Y:S01]  /*29f00*/  ISETP.GE.U32.AND P3, PT, R112, 0x7ffffe8d, PT ;  /* 0x7ffffe8d7000780c */ /* 0x000fe20003f66070 */
[----:B------:R-:W-:Y:S01]  /*29f10*/  IMAD.WIDE R112, R5, 0x4, R108 ;  /* 0x0000000405707825 */ /* 0x000fe200078e026c */
[----:B------:R-:W-:Y:S01]  /*29f20*/  IADD3 R108, R120, -0x116, RZ ;  /* 0xfffffeea786c7810 */ /* 0x000fe20007ffe0ff */
[----:B------:R3:W-:Y:S01]  /*29f30*/  LDGSTS.E [R13+0x20008], desc[UR4][R6.64], !P6 ;  /* 0x20008000060d7fae */ /* 0x0007e2000f121844 */
[----:B------:R-:W-:Y:S02]  /*29f40*/  ISETP.GE.U32.AND P6, PT, R110, 0x7ffffeac, PT ;  /* 0x7ffffeac6e00780c */ /* 0x000fe40003fc6070 */
[----:B------:R-:W1:Y:S01]  /*29f50*/  LDC R110, c[0x0][0x230] ;  /* 0x00008c00ff6e7b82 */ /* 0x000e620000000800 */
[----:B------:R2:W-:Y:S01]  /*29f60*/  LDGSTS.E [R13+0x2000c], desc[UR4][R112.64], !P2 ;  /* 0x2000c000700d7fae */ /* 0x0005e2000d121844 */
[----:B------:R-:W-:-:S03]  /*29f70*/  ISETP.GE.U32.AND P2, PT, R108, 0x7ffffeab, PT ;  /* 0x7ffffeab6c00780c */ /* 0x000fc60003f46070 */
[----:B------:R2:W-:Y:S03]  /*29f80*/  STL.64 [R1+0x2d8], R112 ;  /* 0x0002d87001007387 */ /* 0x0005e60000100a00 */
[----:B------:R-:W1:Y:S01]  /*29f90*/  LDC R108, c[0x0][0x230] ;  /* 0x00008c00ff6c7b82 */ /* 0x000e620000000800 */
[----:B---3--:R-:W-:-:S04]  /*29fa0*/  IMAD.WIDE R6, R5, 0x4, R106 ;  /* 0x0000000405067825 */ /* 0x008fc800078e026a */
[----:B------:R-:W-:Y:S01]  /*29fb0*/  VIADD R106, R122, 0xfffffee9 ;  /* 0xfffffee97a6a7836 */ /* 0x000fe20000000000 */
[----:B------:R3:W-:Y:S02]  /*29fc0*/  LDGSTS.E [R13+0x24000], desc[UR4][R6.64], !P0 ;  /* 0x24000000060d7fae */ /* 0x0007e4000c121844 */
[----:B------:R-:W1:Y:S01]  /*29fd0*/  LDC R107, c[0x0][0x230] ;  /* 0x00008c00ff6b7b82 */ /* 0x000e620000000800 */
[----:B--2---:R-:W-:Y:S01]  /*29fe0*/  IMAD.WIDE R112, R5, 0x4, R104 ;  /* 0x0000000405707825 */ /* 0x004fe200078e0268 */
[----:B------:R-:W-:Y:S01]  /*29ff0*/  ISETP.GE.U32.AND P0, PT, R106, 0x7ffffeaa, PT ;  /* 0x7ffffeaa6a00780c */ /* 0x000fe20003f06070 */
[----:B------:R3:W-:Y:S02]  /*2a000*/  STL.64 [R1+0x2d0], R6 ;  /* 0x0002d00601007387 */ /* 0x0007e40000100a00 */
[----:B----4-:R-:W-:Y:S02]  /*2a010*/  VIADD R104, R114, 0xfffffee8 ;  /* 0xfffffee872687836 */ /* 0x010fe40000000000 */
[----:B------:R-:W-:Y:S01]  /*2a020*/  STL.64 [R1+0x2c8], R112 ;  /* 0x0002c87001007387 */ /* 0x000fe20000100a00 */
[----:B------:R-:W2:Y:S01]  /*2a030*/  LDC R106, c[0x0][0x230] ;  /* 0x00008c00ff6a7b82 */ /* 0x000ea20000000800 */
[----:B------:R-:W-:-:S02]  /*2a040*/  VIADD R105, R115, 0xfffffecb ;  /* 0xfffffecb73697836 */ /* 0x000fc40000000000 */
[----:B------:R-:W-:Y:S01]  /*2a050*/  LDGSTS.E [R13+0x24004], desc[UR4][R112.64], !P5 ;  /* 0x24004000700d7fae */ /* 0x000fe2000e921844 */
[----:B------:R-:W-:Y:S01]  /*2a060*/  ISETP.GE.U32.AND P5, PT, R104, 0x7ffffea9, PT ;  /* 0x7ffffea96800780c */ /* 0x000fe20003fa6070 */
[----:B---3--:R-:W-:Y:S02]  /*2a070*/  IMAD.WIDE R6, R5, 0x4, R100 ;  /* 0x0000000405067825 */ /* 0x008fe400078e0264 */
[----:B------:R3:W-:Y:S01]  /*2a080*/  STL.64 [R1+0x2b0], R102 ;  /* 0x0002b06601007387 */ /* 0x0007e20000100a00 */
[----:B------:R-:W4:Y:S01]  /*2a090*/  LDC R101, c[0x0][0x230] ;  /* 0x00008c00ff657b82 */ /* 0x000f220000000800 */
[----:B-1----:R-:W-:Y:S02]  /*2a0a0*/  VIADD R100, R111, 0xfffffeca ;  /* 0xfffffeca6f647836 */ /* 0x002fe40000000000 */
[----:B------:R3:W-:Y:S01]  /*2a0b0*/  LDGSTS.E [R13+0x24008], desc[UR4][R102.64], !P4 ;  /* 0x24008000660d7fae */ /* 0x0007e2000e121844 */
[----:B------:R-:W-:-:S03]  /*2a0c0*/  ISETP.GE.U32.AND P4, PT, R105, 0x7ffffe8c, PT ;  /* 0x7ffffe8c6900780c */ /* 0x000fc60003f86070 */
[----:B------:R1:W-:Y:S04]  /*2a0d0*/  STL.64 [R1+0x2a8], R6 ;  /* 0x0002a80601007387 */ /* 0x0003e80000100a00 */
[----:B------:R1:W-:Y:S01]  /*2a0e0*/  LDGSTS.E [R13+0x2400c], desc[UR4][R6.64], !P3 ;  /* 0x2400c000060d7fae */ /* 0x0003e2000d921844 */
[----:B------:R-:W-:Y:S02]  /*2a0f0*/  ISETP.GE.U32.AND P3, PT, R100, 0x7ffffe8b, PT ;  /* 0x7ffffe8b6400780c */ /* 0x000fe40003f66070 */
[----:B------:R-:W4:Y:S01]  /*2a100*/  LDC R100, c[0x0][0x230] ;  /* 0x00008c00ff647b82 */ /* 0x000f220000000800 */
[----:B---3--:R-:W-:-:S04]  /*2a110*/  IMAD.WIDE R102, R5, 0x4, R98 ;  /* 0x0000000405667825 */ /* 0x008fc800078e0262 */
[----:B------:R-:W-:Y:S01]  /*2a120*/  VIADD R98, R110, 0xfffffec9 ;  /* 0xfffffec96e627836 */ /* 0x000fe20000000000 */
[----:B------:R-:W-:Y:S01]  /*2a130*/  LDGSTS.E [R246+0x20000], desc[UR4][R102.64], !P6 ;  /* 0x2000000066f67fae */ /* 0x000fe2000f121844 */
[----:B-1----:R-:W-:-:S03]  /*2a140*/  IMAD.WIDE R6, R5, 0x4, R96 ;  /* 0x0000000405067825 */ /* 0x002fc600078e0260 */
[----:B------:R-:W-:Y:S01]  /*2a150*/  STL.64 [R1+0x2a0], R102 ;  /* 0x0002a06601007387 */ /* 0x000fe20000100a00 */
[----:B------:R-:W1:Y:S01]  /*2a160*/  LDC R97, c[0x0][0x230] ;  /* 0x00008c00ff617b82 */ /* 0x000e620000000800 */
[----:B------:R-:W-:Y:S01]  /*2a170*/  ISETP.GE.U32.AND P6, PT, R98, 0x7ffffe8a, PT ;  /* 0x7ffffe8a6200780c */ /* 0x000fe20003fc6070 */
[----:B------:R-:W-:Y:S01]  /*2a180*/  VIADD R96, R107, 0xfffffec8 ;  /* 0xfffffec86b607836 */ /* 0x000fe20000000000 */
[----:B------:R3:W-:Y:S01]  /*2a190*/  LDGSTS.E [R246+0x20004], desc[UR4][R6.64], !P2 ;  /* 0x2000400006f67fae */ /* 0x0007e2000d121844 */
[----:B------:R-:W-:Y:S01]  /*2a1a0*/  IMAD.WIDE R98, R5, 0x4, R94 ;  /* 0x0000000405627825 */ /* 0x000fe200078e025e */
[----:B--2---:R-:W-:Y:S02]  /*2a1b0*/  IADD3 R94, R106, -0x119, RZ ;  /* 0xfffffee76a5e7810 */ /* 0x004fe40007ffe0ff */
[----:B------:R-:W-:Y:S01]  /*2a1c0*/  ISETP.GE.U32.AND P2, PT, R96, 0x7ffffe89, PT ;  /* 0x7ffffe896000780c */ /* 0x000fe20003f46070 */
[----:B------:R3:W-:Y:S01]  /*2a1d0*/  STL.64 [R1+0x290], R6 ;  /* 0x0002900601007387 */ /* 0x0007e20000100a00 */
[----:B------:R-:W2:Y:S03]  /*2a1e0*/  LDC R96, c[0x0][0x230] ;  /* 0x00008c00ff607b82 */ /* 0x000ea60000000800 */
[----:B------:R4:W-:Y:S01]  /*2a1f0*/  LDGSTS.E [R246+0x20008], desc[UR4][R98.64], !P0 ;  /* 0x2000800062f67fae */ /* 0x0009e2000c121844 */
[----:B------:R-:W-:-:S03]  /*2a200*/  ISETP.GE.U32.AND P0, PT, R94, 0x7ffffea8, PT ;  /* 0x7ffffea85e00780c */ /* 0x000fc60003f06070 */
[----:B------:R4:W-:Y:S01]  /*2a210*/  STL.64 [R1+0x280], R98 ;  /* 0x0002806201007387 */ /* 0x0009e20000100a00 */
[----:B------:R-:W2:Y:S01]  /*2a220*/  LDC R94, c[0x0][0x230] ;  /* 0x00008c00ff5e7b82 */ /* 0x000ea20000000800 */
[----:B---3--:R-:W-:-:S04]  /*2a230*/  IMAD.WIDE R6, R5, 0x4, R92 ;  /* 0x0000000405067825 */ /* 0x008fc800078e025c */
[----:B------:R-:W-:-:S03]  /*2a240*/  VIADD R92, R108, 0xfffffee6 ;  /* 0xfffffee66c5c7836 */ /* 0x000fc60000000000 */
[----:B------:R-:W3:Y:S01]  /*2a250*/  LDC R93, c[0x0][0x230] ;  /* 0x00008c00ff5d7b82 */ /* 0x000ee20000000800 */
[----:B------:R1:W-:Y:S01]  /*2a260*/  STL.64 [R1+0x260], R6 ;  /* 0x0002600601007387 */ /* 0x0003e20000100a00 */
[----:B----4-:R-:W-:-:S03]  /*2a270*/  IMAD.WIDE R98, R5, 0x4, R90 ;  /* 0x0000000405627825 */ /* 0x010fc600078e025a */
[----:B------:R1:W-:Y:S01]  /*2a280*/  LDGSTS.E [R246+0x2000c], desc[UR4][R6.64], !P5 ;  /* 0x2000c00006f67fae */ /* 0x0003e2000e921844 */
[----:B------:R-:W-:Y:S01]  /*2a290*/  ISETP.GE.U32.AND P5, PT, R92, 0x7ffffea7, PT ;  /* 0x7ffffea75c00780c */ /* 0x000fe20003fa6070 */
[----:B------:R-:W-:Y:S01]  /*2a2a0*/  VIADD R90, R100, 0xfffffee5 ;  /* 0xfffffee5645a7836 */ /* 0x000fe20000000000 */
[----:B------:R-:W4:Y:S01]  /*2a2b0*/  LDC R92, c[0x0][0x230] ;  /* 0x00008c00ff5c7b82 */ /* 0x000f220000000800 */
[----:B------:R-:W-:Y:S01]  /*2a2c0*/  LDGSTS.E [R246+0x24000], desc[UR4][R98.64], !P4 ;  /* 0x2400000062f67fae */ /* 0x000fe2000e121844 */
[----:B------:R-:W-:Y:S02]  /*2a2d0*/  VIADD R91, R101, 0xfffffee4 ;  /* 0xfffffee4655b7836 */ /* 0x000fe40000000000 */
[----:B------:R-:W-:Y:S01]  /*2a2e0*/  ISETP.GE.U32.AND P4, PT, R90, 0x7ffffea6, PT ;  /* 0x7ffffea65a00780c */ /* 0x000fe20003f86070 */
[----:B------:R2:W-:Y:S02]  /*2a2f0*/  LDGSTS.E [R246+0x24004], desc[UR4][R88.64], !P3 ;  /* 0x2400400058f67fae */ /* 0x0005e4000d921844 */
[----:B------:R-:W-:Y:S01]  /*2a300*/  ISETP.GE.U32.AND P3, PT, R91, 0x7ffffea5, PT ;  /* 0x7ffffea55b00780c */ /* 0x000fe20003f66070 */
[----:B-1----:R-:W-:Y:S01]  /*2a310*/  IMAD.WIDE R6, R5, 0x4, R86 ;  /* 0x0000000405067825 */ /* 0x002fe200078e0256 */
[----:B------:R-:W-:Y:S01]  /*2a320*/  STL.64 [R1+0x250], R98 ;  /* 0x0002506201007387 */ /* 0x000fe20000100a00 */
[----:B------:R-:W1:Y:S02]  /*2a330*/  LDC R87, c[0x0][0x230] ;  /* 0x00008c00ff577b82 */ /* 0x000e640000000800 */
[----:B------:R-:W-:Y:S01]  /*2a340*/  VIADD R86, R97, 0xfffffec7 ;  /* 0xfffffec761567836 */ /* 0x000fe20000000000 */
[----:B------:R2:W-:Y:S04]  /*2a350*/  LDGSTS.E [R246+0x24008], desc[UR4][R6.64], !P6 ;  /* 0x2400800006f67fae */ /* 0x0005e8000f121844 */
[----:B------:R2:W-:Y:S01]  /*2a360*/  STL.64 [R1+0x240], R88 ;  /* 0x0002405801007387 */ /* 0x0005e20000100a00 */
[----:B------:R-:W-:-:S02]  /*2a370*/  ISETP.GE.U32.AND P6, PT, R86, 0x7ffffe88, PT ;  /* 0x7ffffe885600780c */ /* 0x000fc40003fc6070 */
[----:B------:R-:W1:Y:S01]  /*2a380*/  LDC R86, c[0x0][0x230] ;  /* 0x00008c00ff567b82 */ /* 0x000e620000000800 */
[----:B------:R2:W-:Y:S02]  /*2a390*/  STL.64 [R1+0x238], R6 ;  /* 0x0002380601007387 */ /* 0x0005e40000100a00 */
[----:B--2---:R-:W-:-:S04]  /*2a3a0*/  IMAD.WIDE R88, R5, 0x4, R84 ;  /* 0x0000000405587825 */ /* 0x004fc800078e0254 */
[----:B------:R-:W-:Y:S01]  /*2a3b0*/  VIADD R84, R96, 0xfffffec6 ;  /* 0xfffffec660547836 */ /* 0x000fe20000000000 */
[----:B------:R-:W-:Y:S01]  /*2a3c0*/  LDGSTS.E [R246+0x2400c], desc[UR4][R88.64], !P2 ;  /* 0x2400c00058f67fae */ /* 0x000fe2000d121844 */
[----:B------:R-:W-:Y:S02]  /*2a3d0*/  IMAD.WIDE R6, R5, 0x4, R82 ;  /* 0x0000000405067825 */ /* 0x000fe400078e0252 */
[----:B------:R-:W2:Y:S01]  /*2a3e0*/  LDC R83, c[0x0][0x230] ;  /* 0x00008c00ff537b82 */ /* 0x000ea20000000800 */
[----:B------:R-:W-:Y:S01]  /*2a3f0*/  ISETP.GE.U32.AND P2, PT, R84, 0x7ffffe87, PT ;  /* 0x7ffffe875400780c */ /* 0x000fe20003f46070 */
[----:B---3--:R-:W-:Y:S01]  /*2a400*/  VIADD R82, R93, 0xfffffec5 ;  /* 0xfffffec55d527836 */ /* 0x008fe20000000000 */
[----:B------:R-:W-:Y:S01]  /*2a410*/  STL.64 [R1+0x230], R88 ;  /* 0x0002305801007387 */ /* 0x000fe20000100a00 */
[----:B------:R-:W-:Y:S01]  /*2a420*/  IMAD.WIDE R84, R5, 0x4, R80 ;  /* 0x0000000405547825 */ /* 0x000fe200078e0250 */
[----:B----4-:R-:W-:Y:S02]  /*2a430*/  IADD3 R80, R92, -0x13c, RZ ;  /* 0xfffffec45c507810 */ /* 0x010fe40007ffe0ff */
[----:B------:R3:W-:Y:S01]  /*2a440*/  LDGSTS.E [R247+0x20000], desc[UR4][R6.64], !P0 ;  /* 0x2000000006f77fae */ /* 0x0007e2000c121844 */
[----:B------:R-:W4:Y:S01]  /*2a450*/  LDC R81, c[0x0][0x230] ;  /* 0x00008c00ff517b82 */ /* 0x000f220000000800 */
[----:B------:R-:W-:-:S02]  /*2a460*/  ISETP.GE.U32.AND P0, PT, R82, 0x7ffffe86, PT ;  /* 0x7ffffe865200780c */ /* 0x000fc40003f06070 */
[----:B------:R3:W-:Y:S04]  /*2a470*/  STL.64 [R1+0x228], R6 ;  /* 0x0002280601007387 */ /* 0x0007e80000100a00 */
[----:B------:R1:W-:Y:S01]  /*2a480*/  LDGSTS.E [R247+0x20004], desc[UR4][R84.64], !P5 ;  /* 0x2000400054f77fae */ /* 0x0003e2000e921844 */
[----:B------:R-:W2:Y:S01]  /*2a490*/  LDC R82, c[0x0][0x230] ;  /* 0x00008c00ff527b82 */ /* 0x000ea20000000800 */
[----:B------:R-:W-:Y:S02]  /*2a4a0*/  ISETP.GE.U32.AND P5, PT, R80, 0x7ffffe85, PT ;  /* 0x7ffffe855000780c */ /* 0x000fe40003fa6070 */
[----:B------:R1:W-:Y:S01]  /*2a4b0*/  STL.64 [R1+0x220], R84 ;  /* 0x0002205401007387 */ /* 0x0003e20000100a00 */
[----:B---3--:R-:W-:-:S04]  /*2a4c0*/  IMAD.WIDE R6, R5, 0x4, R78 ;  /* 0x0000000405067825 */ /* 0x008fc800078e024e */
[----:B------:R-:W3:Y:S01]  /*2a4d0*/  LDC R79, c[0x0][0x230] ;  /* 0x00008c00ff4f7b82 */ /* 0x000ee20000000800 */
[----:B------:R-:W-:Y:S01]  /*2a4e0*/  VIADD R78, R94, 0xfffffee3 ;  /* 0xfffffee35e4e7836 */ /* 0x000fe20000000000 */
[----:B------:R4:W-:Y:S01]  /*2a4f0*/  LDGSTS.E [R247+0x20008], desc[UR4][R6.64], !P4 ;  /* 0x2000800006f77fae */ /* 0x0009e2000e121844 */
[----:B-1----:R-:W-:-:S03]  /*2a500*/  IMAD.WIDE R84, R5, 0x4, R76 ;  /* 0x0000000405547825 */ /* 0x002fc600078e024c */
[----:B------:R-:W-:Y:S01]  /*2a510*/  ISETP.GE.U32.AND P4, PT, R78, 0x7ffffea4, PT ;  /* 0x7ffffea44e00780c */ /* 0x000fe20003f86070 */
[----:B------:R4:W-:Y:S01]  /*2a520*/  STL.64 [R1+0x218], R6 ;  /* 0x0002180601007387 */ /* 0x0009e20000100a00 */
[----:B------:R-:W1:Y:S01]  /*2a530*/  LDC R78, c[0x0][0x230] ;  /* 0x00008c00ff4e7b82 */ /* 0x000e620000000800 */
[----:B------:R-:W-:Y:S02]  /*2a540*/  VIADD R76, R86, 0xfffffee2 ;  /* 0xfffffee2564c7836 */ /* 0x000fe40000000000 */
[----:B------:R-:W-:Y:S01]  /*2a550*/  VIADD R77, R87, 0xfffffee1 ;  /* 0xfffffee1574d7836 */ /* 0x000fe20000000000 */
[----:B------:R-:W-:Y:S02]  /*2a560*/  LDGSTS.E [R247+0x2000c], desc[UR4][R84.64], !P3 ;  /* 0x2000c00054f77fae */ /* 0x000fe4000d921844 */
[----:B------:R-:W-:Y:S02]  /*2a570*/  ISETP.GE.U32.AND P3, PT, R76, 0x7ffffea3, PT ;  /* 0x7ffffea34c00780c */ /* 0x000fe40003f66070 */
[----:B------:R2:W-:Y:S01]  /*2a580*/  LDGSTS.E [R247+0x24000], desc[UR4][R74.64], !P6 ;  /* 0x240000004af77fae */ /* 0x0005e2000f121844 */
[----:B------:R-:W-:Y:S01]  /*2a590*/  ISETP.GE.U32.AND P6, PT, R77, 0x7ffffea2, PT ;  /* 0x7ffffea24d00780c */ /* 0x000fe20003fc6070 */
[----:B------:R-:W-:-:S02]  /*2a5a0*/  IMAD.WIDE R76, R5, 0x4, R70 ;  /* 0x00000004054c7825 */ /* 0x000fc400078e0246 */
[----:B------:R-:W-:Y:S02]  /*2a5b0*/  STL.64 [R1+0x208], R84 ;  /* 0x0002085401007387 */ /* 0x000fe40000100a00 */
[----:B----4-:R-:W-:Y:S02]  /*2a5c0*/  IMAD.WIDE R6, R5, 0x4, R72 ;  /* 0x0000000405067825 */ /* 0x010fe400078e0248 */
[----:B------:R4:W-:Y:S02]  /*2a5d0*/  STL.64 [R1+0x1f8], R74 ;  /* 0x0001f84a01007387 */ /* 0x0009e40000100a00 */
[----:B--2---:R-:W-:Y:S02]  /*2a5e0*/  VIADD R70, R82, 0xfffffec3 ;  /* 0xfffffec352467836 */ /* 0x004fe40000000000 */
[----:B------:R2:W-:Y:S01]  /*2a5f0*/  STL.64 [R1+0x1e8], R6 ;  /* 0x0001e80601007387 */ /* 0x0005e20000100a00 */
[----:B------:R-:W-:-:S03]  /*2a600*/  VIADD R72, R83, 0xfffffee0 ;  /* 0xfffffee053487836 */ /* 0x000fc60000000000 */
[----:B------:R2:W-:Y:S02]  /*2a610*/  LDGSTS.E [R247+0x24004], desc[UR4][R6.64], !P2 ;  /* 0x2400400006f77fae */ /* 0x0005e4000d121844 */
[----:B------:R-:W-:Y:S01]  /*2a620*/  ISETP.GE.U32.AND P2, PT, R72, 0x7ffffea1, PT ;  /* 0x7ffffea14800780c */ /* 0x000fe20003f46070 */
[----:B----4-:R-:W-:Y:S01]  /*2a630*/  IMAD.WIDE R74, R5, 0x4, R68 ;  /* 0x00000004054a7825 */ /* 0x010fe200078e0244 */
[----:B------:R-:W-:Y:S01]  /*2a640*/  LDGSTS.E [R247+0x24008], desc[UR4][R76.64], !P0 ;  /* 0x240080004cf77fae */ /* 0x000fe2000c121844 */
[----:B------:R-:W-:Y:S02]  /*2a650*/  ISETP.GE.U32.AND P0, PT, R70, 0x7ffffe84, PT ;  /* 0x7ffffe844600780c */ /* 0x000fe40003f06070 */
[----:B------:R-:W-:Y:S01]  /*2a660*/  VIADD R68, R81, 0xfffffec0 ;  /* 0xfffffec051447836 */ /* 0x000fe20000000000 */
[----:B------:R-:W-:Y:S01]  /*2a670*/  LDGSTS.E [R247+0x2400c], desc[UR4][R74.64], !P5 ;  /* 0x2400c0004af77fae */ /* 0x000fe2000e921844 */
[----:B------:R-:W-:-:S03]  /*2a680*/  IMAD.WIDE R70, R5, 0x4, R64 ;  /* 0x0000000405467825 */ /* 0x000fc600078e0240 */
[----:B------:R-:W-:Y:S01]  /*2a690*/  ISETP.GE.AND P5, PT, R225, R68, PT ;  /* 0x00000044e100720c */ /* 0x000fe20003fa6270 */
[----:B--2---:R-:W-:Y:S01]  /*2a6a0*/  IMAD.WIDE R6, R5, 0x4, R66 ;  /* 0x0000000405067825 */ /* 0x004fe200078e0242 */
[----:B------:R-:W-:Y:S02]  /*2a6b0*/  STL.64 [R1+0x1e0], R76 ;  /* 0x0001e04c01007387 */ /* 0x000fe40000100a00 */
[----:B------:R-:W-:Y:S01]  /*2a6c0*/  SEL R66, RZ, 0x4, P5 ;  /* 0x00000004ff427807 */ /* 0x000fe20002800000 */
[----:B---3--:R-:W-:Y:S01]  /*2a6d0*/  VIADD R67, R79, 0xfffffec2 ;  /* 0xfffffec24f437836 */ /* 0x008fe20000000000 */
[----:B------:R-:W-:Y:S01]  /*2a6e0*/  STL.64 [R1+0x1d8], R74 ;  /* 0x0001d84a01007387 */ /* 0x000fe20000100a00 */
[----:B-1----:R-:W-:-:S03]  /*2a6f0*/  VIADD R64, R78, 0xfffffec1 ;  /* 0xfffffec14e407836 */ /* 0x002fc60000000000 */
[----:B------:R1:W-:Y:S01]  /*2a700*/  STL.64 [R1+0x1d0], R6 ;  /* 0x0001d00601007387 */ /* 0x0003e20000100a00 */
[----:B------:R-:W-:-:S03]  /*2a710*/  ISETP.GE.U32.AND P5, PT, R67, 0x7ffffe83, PT ;  /* 0x7ffffe834300780c */ /* 0x000fc60003fa6070 */
[----:B------:R1:W-:Y:S01]  /*2a720*/  LDGSTS.E [R248+0x20000], desc[UR4][R6.64], !P4 ;  /* 0x2000000006f87fae */ /* 0x0003e2000e121844 */
[----:B------:R-:W-:-:S03]  /*2a730*/  ISETP.GT.AND P4, PT, R12, 0x17f, PT ;  /* 0x0000017f0c00780c */ /* 0x000fc60003f84270 */
[----:B------:R-:W-:Y:S04]  /*2a740*/  LDGSTS.E [R248+0x20004], desc[UR4][R70.64], !P3 ;  /* 0x2000400046f87fae */ /* 0x000fe8000d921844 */
[----:B------:R-:W-:Y:S01]  /*2a750*/  STL.64 [R1+0x1c8], R70 ;  /* 0x0001c84601007387 */ /* 0x000fe20000100a00 */
[----:B-1----:R-:W-:Y:S01]  /*2a760*/  IMAD.WIDE R6, R5, 0x4, R62 ;  /* 0x0000000405067825 */ /* 0x002fe200078e023e */
[----:B------:R-:W-:Y:S02]  /*2a770*/  SEL R62, R66, RZ, P4 ;  /* 0x000000ff423e7207 */ /* 0x000fe40002000000 */
[----:B------:R-:W-:Y:S02]  /*2a780*/  ISETP.GE.U32.AND P4, PT, R64, 0x7ffffe82, PT ;  /* 0x7ffffe824000780c */ /* 0x000fe40003f86070 */
[----:B------:R1:W-:Y:S01]  /*2a790*/  LDGSTS.E [R248+0x20008], desc[UR4][R6.64], !P6 ;  /* 0x2000800006f87fae */ /* 0x0003e2000f121844 */
[----:B------:R-:W-:Y:S01]  /*2a7a0*/  ISETP.GE.U32.AND P6, PT, R68, 0x7ffffe81, PT ;  /* 0x7ffffe814400780c */ /* 0x000fe20003fc6070 */
[----:B------:R-:W-:Y:S01]  /*2a7b0*/  IMAD.WIDE R8, R2, 0x4, R8 ;  /* 0x0000000402087825 */ /* 0x000fe200078e0208 */
[----:B------:R-:W-:Y:S01]  /*2a7c0*/  ISETP.NE.U32.AND P3, PT, R62, RZ, PT ;  /* 0x000000ff3e00720c */ /* 0x000fe20003f65070 */
[----:B------:R1:W-:Y:S04]  /*2a7d0*/  STL.64 [R1+0x1c0], R6 ;  /* 0x0001c00601007387 */ /* 0x0003e80000100a00 */
[----:B------:R-:W-:Y:S04]  /*2a7e0*/  STL.64 [R1+0x1b0], R50 ;  /* 0x0001b03201007387 */ /* 0x000fe80000100a00 */
[----:B------:R-:W-:Y:S01]  /*2a7f0*/  LDGSTS.E [R248+0x2000c], desc[UR4][R60.64], !P2 ;  /* 0x2000c0003cf87fae */ /* 0x000fe2000d121844 */
[----:B-1----:R-:W-:-:S03]  /*2a800*/  IMAD.WIDE R6, R2, 0x4, R48 ;  /* 0x0000000402067825 */ /* 0x002fc600078e0230 */
[----:B------:R-:W-:Y:S01]  /*2a810*/  LDGSTS.E [R248+0x24000], desc[UR4][R58.64], !P0 ;  /* 0x240000003af87fae */ /* 0x000fe2000c121844 */
[----:B------:R-:W-:-:S03]  /*2a820*/  VIADD R48, R249, 0x100000 ;  /* 0x00100000f9307836 */ /* 0x000fc60000000000 */
[----:B------:R-:W-:Y:S01]  /*2a830*/  STL.64 [R1+0x1a0], R6 ;  /* 0x0001a00601007387 */ /* 0x000fe20000100a00 */
[----:B------:R-:W-:-:S03]  /*2a840*/  VIADD R49, R249, 0x100000 ;  /* 0x00100000f9317836 */ /* 0x000fc60000000000 */
[----:B------:R-:W-:Y:S04]  /*2a850*/  STL.64 [R1+0x188], R60 ;  /* 0x0001883c01007387 */ /* 0x000fe80000100a00 */
[----:B------:R-:W-:Y:S04]  /*2a860*/  LDGSTS.E [R248+0x24004], desc[UR4][R56.64], !P5 ;  /* 0x2400400038f87fae */ /* 0x000fe8000e921844 */
[----:B------:R-:W-:Y:S04]  /*2a870*/  STL.64 [R1+0x180], R58 ;  /* 0x0001803a01007387 */ /* 0x000fe80000100a00 */
[----:B------:R-:W-:Y:S04]  /*2a880*/  LDGSTS.E [R248+0x24008], desc[UR4][R54.64], !P4 ;  /* 0x2400800036f87fae */ /* 0x000fe8000e121844 */
[----:B------:R-:W-:Y:S04]  /*2a890*/  STL.64 [R1+0x170], R56 ;  /* 0x0001703801007387 */ /* 0x000fe80000100a00 */
[----:B------:R1:W-:Y:S04]  /*2a8a0*/  LDGSTS.E [R248+0x2400c], desc[UR4][R52.64], !P6 ;  /* 0x2400c00034f87fae */ /* 0x0003e8000f121844 */
[----:B------:R-:W-:Y:S04]  /*2a8b0*/  STL.64 [R1+0x168], R54 ;  /* 0x0001683601007387 */ /* 0x000fe80000100a00 */
[----:B------:R-:W0:Y:S04]  /*2a8c0*/  LDGDEPBAR ;  /* 0x00000000000079af */ /* 0x000e280000000000 */
[----:B------:R1:W-:Y:S04]  /*2a8d0*/  STL.64 [R1+0x160], R52 ;  /* 0x0001603401007387 */ /* 0x0003e80000100a00 */
[----:B------:R2:W-:Y:S04]  /*2a8e0*/  LDGSTS.E [R48+-0x80000], desc[UR4][R50.64], P1 ;  /* 0x8000000032307fae */ /* 0x0005e80008921844 */
[----:B------:R3:W-:Y:S01]  /*2a8f0*/  LDGSTS.E [R49+-0x7fc00], desc[UR4][R6.64], P1 ;  /* 0x8040000006317fae */ /* 0x0007e20008921844 */
[----:B-1----:R-:W-:-:S04]  /*2a900*/  IMAD.WIDE R52, R2, 0x4, R46 ;  /* 0x0000000402347825 */ /* 0x002fc800078e022e */
[C---:B--2---:R-:W-:Y:S01]  /*2a910*/  IMAD.WIDE R50, R2.reuse, 0x4, R44 ;  /* 0x0000000402327825 */ /* 0x044fe200078e022c */
[----:B------:R-:W-:Y:S03]  /*2a920*/  STL.64 [R1+0x150], R52 ;  /* 0x0001503401007387 */ /* 0x000fe60000100a00 */
[C---:B------:R-:W-:Y:S01]  /*2a930*/  IMAD.WIDE R46, R2.reuse, 0x4, R42 ;  /* 0x00000004022e7825 */ /* 0x040fe200078e022a */
[C---:B------:R-:W-:Y:S01]  /*2a940*/  IADD3 R42, R249.reuse, 0x100000, RZ ;  /* 0x00100000f92a7810 */ /* 0x040fe20007ffe0ff */
[----:B------:R-:W-:Y:S02]  /*2a950*/  STL.64 [R1+0x140], R50 ;  /* 0x0001403201007387 */ /* 0x000fe40000100a00 */
[C---:B------:R-:W-:Y:S02]  /*2a960*/  VIADD R44, R249.reuse, 0x100000 ;  /* 0x00100000f92c7836 */ /* 0x040fe40000000000 */
[----:B------:R-:W-:Y:S01]  /*2a970*/  VIADD R43, R249, 0x100000 ;  /* 0x00100000f92b7836 */ /* 0x000fe20000000000 */
[----:B------:R-:W-:Y:S01]  /*2a980*/  STL.64 [R1+0x128], R46 ;  /* 0x0001282e01007387 */ /* 0x000fe20000100a00 */
[----:B---3--:R-:W-:-:S03]  /*2a990*/  IMAD.WIDE R6, R2, 0x4, R40 ;  /* 0x0000000402067825 */ /* 0x008fc600078e0228 */
[----:B------:R1:W-:Y:S01]  /*2a9a0*/  LDGSTS.E [R44+-0x7f800], desc[UR4][R52.64], P1 ;  /* 0x80800000342c7fae */ /* 0x0003e20008921844 */
[----:B------:R-:W-:-:S03]  /*2a9b0*/  VIADD R40, R249, 0x100000 ;  /* 0x00100000f9287836 */ /* 0x000fc60000000000 */
[----:B------:R-:W-:Y:S04]  /*2a9c0*/  LDGSTS.E [R43+-0x7f400], desc[UR4][R50.64], P1 ;  /* 0x80c00000322b7fae */ /* 0x000fe80008921844 */
[----:B------:R2:W-:Y:S01]  /*2a9d0*/  LDGSTS.E [R42+-0x7f000], desc[UR4][R46.64], P1 ;  /* 0x810000002e2a7fae */ /* 0x0005e20008921844 */
[----:B-1----:R-:W-:-:S03]  /*2a9e0*/  IMAD.WIDE R44, R2, 0x4, R38 ;  /* 0x00000004022c7825 */ /* 0x002fc600078e0226 */
[----:B------:R1:W-:Y:S01]  /*2a9f0*/  STL.64 [R1+0x120], R6 ;  /* 0x0001200601007387 */ /* 0x0003e20000100a00 */
[----:B------:R-:W-:-:S03]  /*2aa00*/  IMAD.WIDE R38, R2, 0x4, R34 ;  /* 0x0000000402267825 */ /* 0x000fc600078e0222 */
[----:B------:R1:W-:Y:S01]  /*2aa10*/  LDGSTS.E [R40+-0x7ec00], desc[UR4][R6.64], P1 ;  /* 0x8140000006287fae */ /* 0x0003e20008921844 */
[----:B--2---:R-:W-:-:S03]  /*2aa20*/  IMAD.WIDE R42, R2, 0x4, R36 ;  /* 0x00000004022a7825 */ /* 0x004fc600078e0224 */
[----:B------:R-:W-:Y:S01]  /*2aa30*/  STL.64 [R1+0x108], R44 ;  /* 0x0001082c01007387 */ /* 0x000fe20000100a00 */
[----:B------:R-:W-:-:S03]  /*2aa40*/  VIADD R36, R249, 0x100000 ;  /* 0x00100000f9247836 */ /* 0x000fc60000000000 */
[----:B------:R-:W-:Y:S01]  /*2aa50*/  STL.64 [R1+0xe8], R42 ;  /* 0x0000e82a01007387 */ /* 0x000fe20000100a00 */
[C---:B------:R-:W-:Y:S02]  /*2aa60*/  VIADD R35, R249.reuse, 0x100000 ;  /* 0x00100000f9237836 */ /* 0x040fe40000000000 */
[----:B------:R-:W-:Y:S01]  /*2aa70*/  VIADD R34, R249, 0x100000 ;  /* 0x00100000f9227836 */ /* 0x000fe20000000000 */
[----:B------:R-:W-:Y:S01]  /*2aa80*/  STL.64 [R1+0xd8], R38 ;  /* 0x0000d82601007387 */ /* 0x000fe20000100a00 */
[----:B-1----:R-:W-:-:S03]  /*2aa90*/  IMAD.WIDE R6, R2, 0x4, R32 ;  /* 0x0000000402067825 */ /* 0x002fc600078e0220 */
[----:B------:R1:W-:Y:S01]  /*2aaa0*/  LDGSTS.E [R36+-0x7e800], desc[UR4][R44.64], P1 ;  /* 0x818000002c247fae */ /* 0x0003e20008921844 */
[----:B------:R-:W-:-:S03]  /*2aab0*/  VIADD R32, R249, 0x100000 ;  /* 0x00100000f9207836 */ /* 0x000fc60000000000 */
[----:B------:R2:W-:Y:S04]  /*2aac0*/  STL.64 [R1+0xc0], R6 ;  /* 0x0000c00601007387 */ /* 0x0005e80000100a00 */
[----:B------:R-:W3:Y:S04]  /*2aad0*/  LDL.LU.64 R224, [R1+0x8] ;  /* 0x0000080001e07983 */ /* 0x000ee80000300a00 */
[----:B------:R-:W-:Y:S01]  /*2aae0*/  LDGSTS.E [R35+-0x7e400], desc[UR4][R42.64], P1 ;  /* 0x81c000002a237fae */ /* 0x000fe20008921844 */
[----:B-1----:R-:W-:-:S03]  /*2aaf0*/  IMAD.WIDE R36, R2, 0x4, R30 ;  /* 0x0000000402247825 */ /* 0x002fc600078e021e */
[----:B------:R1:W-:Y:S01]  /*2ab00*/  LDGSTS.E [R34+-0x7e000], desc[UR4][R38.64], P1 ;  /* 0x8200000026227fae */ /* 0x0003e20008921844 */
[C---:B------:R-:W-:Y:S01]  /*2ab10*/  IMAD.WIDE R30, R2.reuse, 0x4, R26 ;  /* 0x00000004021e7825 */ /* 0x040fe200078e021a */
[C---:B------:R-:W-:Y:S02]  /*2ab20*/  IADD3 R27, R249.reuse, 0x100000, RZ ;  /* 0x00100000f91b7810 */ /* 0x040fe40007ffe0ff */
[----:B------:R2:W-:Y:S01]  /*2ab30*/  LDGSTS.E [R32+-0x7dc00], desc[UR4][R6.64], P1 ;  /* 0x8240000006207fae */ /* 0x0005e20008921844 */
[----:B------:R-:W-:Y:S02]  /*2ab40*/  VIADD R26, R249, 0x100000 ;  /* 0x00100000f91a7836 */ /* 0x000fe40000000000 */
[----:B-1----:R-:W-:-:S04]  /*2ab50*/  IMAD.WIDE R34, R2, 0x4, R28 ;  /* 0x0000000402227825 */ /* 0x002fc800078e021c */
[C---:B------:R-:W-:Y:S02]  /*2ab60*/  VIADD R28, R249.reuse, 0x100000 ;  /* 0x00100000f91c7836 */ /* 0x040fe40000000000 */
[C---:B--2---:R-:W-:Y:S01]  /*2ab70*/  IMAD.WIDE R6, R2.reuse, 0x4, R24 ;  /* 0x0000000402067825 */ /* 0x044fe200078e0218 */
[----:B------:R-:W-:Y:S03]  /*2ab80*/  STL.64 [R1+0xa8], R36 ;  /* 0x0000a82401007387 */ /* 0x000fe60000100a00 */
[----:B------:R-:W-:Y:S01]  /*2ab90*/  VIADD R24, R249, 0x100000 ;  /* 0x00100000f9187836 */ /* 0x000fe20000000000 */
[----:B------:R1:W-:Y:S04]  /*2aba0*/  LDGSTS.E [R28+-0x7d800], desc[UR4][R36.64], P1 ;  /* 0x82800000241c7fae */ /* 0x0003e80008921844 */
[----:B------:R-:W-:Y:S04]  /*2abb0*/  LDGSTS.E [R27+-0x7d400], desc[UR4][R34.64], P1 ;  /* 0x82c00000221b7fae */ /* 0x000fe80008921844 */
[----:B------:R-:W-:Y:S04]  /*2abc0*/  STL.64 [R1+0xa0], R34 ;  /* 0x0000a02201007387 */ /* 0x000fe80000100a00 */
[----:B------:R2:W-:Y:S01]  /*2abd0*/  LDGSTS.E [R26+-0x7d000], desc[UR4][R30.64], P1 ;  /* 0x830000001e1a7fae */ /* 0x0005e20008921844 */
[----:B-1----:R-:W-:-:S03]  /*2abe0*/  IMAD.WIDE R28, R2, 0x4, R22 ;  /* 0x00000004021c7825 */ /* 0x002fc600078e0216 */
[----:B------:R-:W-:Y:S01]  /*2abf0*/  STL.64 [R1+0x88], R30 ;  /* 0x0000881e01007387 */ /* 0x000fe20000100a00 */
[----:B------:R-:W-:-:S03]  /*2ac00*/  IMAD.WIDE R22, R2, 0x4, R18 ;  /* 0x0000000402167825 */ /* 0x000fc600078e0212 */
[----:B------:R1:W-:Y:S01]  /*2ac10*/  STL.64 [R1+0x70], R6 ;  /* 0x0000700601007387 */ /* 0x0003e20000100a00 */
[C---:B------:R-:W-:Y:S02]  /*2ac20*/  VIADD R19, R249.reuse, 0x100000 ;  /* 0x00100000f9137836 */ /* 0x040fe40000000000 */
[----:B--2---:R-:W-:Y:S01]  /*2ac30*/  IMAD.WIDE R26, R2, 0x4, R20 ;  /* 0x00000004021a7825 */ /* 0x004fe200078e0214 */
[----:B------:R1:W-:Y:S03]  /*2ac40*/  LDGSTS.E [R24+-0x7cc00], desc[UR4][R6.64], P1 ;  /* 0x8340000006187fae */ /* 0x0003e60008921844 */
[C---:B------:R-:W-:Y:S01]  /*2ac50*/  VIADD R20, R249.reuse, 0x100000 ;  /* 0x00100000f9147836 */ /* 0x040fe20000000000 */
[----:B------:R-:W2:Y:S01]  /*2ac60*/  LDL.LU.64 R168, [R1+0x10] ;  /* 0x0000100001a87983 */ /* 0x000ea20000300a00 */
[----:B------:R-:W-:-:S03]  /*2ac70*/  VIADD R18, R249, 0x100000 ;  /* 0x00100000f9127836 */ /* 0x000fc60000000000 */
[----:B------:R-:W4:Y:S01]  /*2ac80*/  LDL.LU.64 R180, [R1+0x28] ;  /* 0x0000280001b47983 */ /* 0x000f220000300a00 */
[----:B-1----:R-:W-:-:S03]  /*2ac90*/  IMAD.WIDE R6, R2, 0x4, R16 ;  /* 0x0000000402067825 */ /* 0x002fc600078e0210 */
[----:B------:R-:W-:Y:S01]  /*2aca0*/  STL.64 [R1+0x58], R28 ;  /* 0x0000581c01007387 */ /* 0x000fe20000100a00 */
[----:B------:R-:W-:-:S03]  /*2acb0*/  VIADD R16, R249, 0x100000 ;  /* 0x00100000f9107836 */ /* 0x000fc60000000000 */
[----:B------:R-:W4:Y:S04]  /*2acc0*/  LDL.LU.64 R174, [R1+0x30] ;  /* 0x0000300001ae7983 */ /* 0x000f280000300a00 */
[----:B------:R-:W4:Y:S04]  /*2acd0*/  LDL.LU.64 R172, [R1+0x48] ;  /* 0x0000480001ac7983 */ /* 0x000f280000300a00 */
[----:B------:R-:W-:Y:S04]  /*2ace0*/  LDGSTS.E [R20+-0x7c800], desc[UR4][R28.64], P1 ;  /* 0x838000001c147fae */ /* 0x000fe80008921844 */
[----:B------:R-:W-:Y:S04]  /*2acf0*/  STL.64 [R1+0x40], R26 ;  /* 0x0000401a01007387 */ /* 0x000fe80000100a00 */
[----:B------:R-:W-:Y:S04]  /*2ad00*/  LDGSTS.E [R19+-0x7c400], desc[UR4][R26.64], P1 ;  /* 0x83c000001a137fae */ /* 0x000fe80008921844 */
[----:B------:R1:W-:Y:S04]  /*2ad10*/  STL.64 [R1+0x38], R22 ;  /* 0x0000381601007387 */ /* 0x0003e80000100a00 */
[----:B------:R1:W-:Y:S04]  /*2ad20*/  LDGSTS.E [R18+-0x7c000], desc[UR4][R22.64], P1 ;  /* 0x8400000016127fae */ /* 0x0003e80008921844 */
[----:B------:R1:W-:Y:S04]  /*2ad30*/  STL.64 [R1+0x20], R6 ;  /* 0x0000200601007387 */ /* 0x0003e80000100a00 */
[----:B------:R1:W-:Y:S02]  /*2ad40*/  LDGSTS.E [R16+-0x7bc00], desc[UR4][R6.64], P1 ;  /* 0x8440000006107fae */ /* 0x0003e40008921844 */
[----:B-1----:R-:W-:-:S04]  /*2ad50*/  IMAD.WIDE R22, R2, 0x4, R14 ;  /* 0x0000000402167825 */ /* 0x002fc800078e020e */
[C---:B------:R-:W-:Y:S01]  /*2ad60*/  IMAD.WIDE R6, R2.reuse, 0x4, R10 ;  /* 0x0000000402067825 */ /* 0x040fe200078e020a */
[----:B------:R1:W-:Y:S04]  /*2ad70*/  STL.64 [R1+0x18], R22 ;  /* 0x0000181601007387 */ /* 0x0003e80000100a00 */
[----:B------:R4:W-:Y:S04]  /*2ad80*/  STL.64 [R1], R6 ;  /* 0x0000000601007387 */ /* 0x0009e80000100a00 */
[----:B------:R-:W4:Y:S04]  /*2ad90*/  LDL.LU.64 R170, [R1+0x50] ;  /* 0x0000500001aa7983 */ /* 0x000f280000300a00 */
[----:B------:R-:W4:Y:S04]  /*2ada0*/  LDL.LU.64 R178, [R1+0x60] ;  /* 0x0000600001b27983 */ /* 0x000f280000300a00 */
[----:B------:R-:W4:Y:S01]  /*2adb0*/  LDL.LU.64 R226, [R1+0x78] ;  /* 0x0000780001e27983 */ /* 0x000f220000300a00 */
[----:B---3--:R-:W-:-:S03]  /*2adc0*/  IMAD.WIDE R20, R2, 0x4, R224 ;  /* 0x0000000402147825 */ /* 0x008fc600078e02e0 */
[----:B------:R-:W3:Y:S01]  /*2add0*/  LDL.LU.64 R224, [R1+0x80] ;  /* 0x0000800001e07983 */ /* 0x000ee20000300a00 */
[C---:B------:R-:W-:Y:S01]  /*2ade0*/  IADD3 R15, R249.reuse, 0x100000, RZ ;  /* 0x00100000f90f7810 */ /* 0x040fe20007ffe0ff */
[C---:B------:R-:W-:Y:S02]  /*2adf0*/  VIADD R14, R249.reuse, 0x100000 ;  /* 0x00100000f90e7836 */ /* 0x040fe40000000000 */
[C---:B------:R-:W-:Y:S02]  /*2ae00*/  VIADD R11, R249.reuse, 0x100000 ;  /* 0x00100000f90b7836 */ /* 0x040fe40000000000 */
[C---:B------:R-:W-:Y:S01]  /*2ae10*/  VIADD R10, R249.reuse, 0x100000 ;  /* 0x00100000f90a7836 */ /* 0x040fe20000000000 */
[----:B------:R1:W-:Y:S04]  /*2ae20*/  LDGSTS.E [R15+-0x7b800], desc[UR4][R22.64], P1 ;  /* 0x84800000160f7fae */ /* 0x0003e80008921844 */
[----:B------:R-:W-:Y:S04]  /*2ae30*/  LDGSTS.E [R14+-0x7b400], desc[UR4][R6.64], P1 ;  /* 0x84c00000060e7fae */ /* 0x000fe80008921844 */
[----:B------:R-:W-:Y:S04]  /*2ae40*/  LDGSTS.E [R11+-0x7b000], desc[UR4][R8.64], P1 ;  /* 0x85000000080b7fae */ /* 0x000fe80008921844 */
[----:B------:R-:W-:Y:S01]  /*2ae50*/  STL.64 [R1+0x18d8], R8 ;  /* 0x0018d80801007387 */ /* 0x000fe20000100a00 */
[----:B-1----:R-:W-:-:S03]  /*2ae60*/  VIADD R23, R249, 0x100000 ;  /* 0x00100000f9177836 */ /* 0x002fc60000000000 */
[----:B------:R4:W-:Y:S01]  /*2ae70*/  LDGSTS.E [R10+-0x7ac00], desc[UR4][R20.64], P1 ;  /* 0x85400000140a7fae */ /* 0x0009e20008921844 */
[----:B------:R-:W-:-:S03]  /*2ae80*/  VIADD R22, R249, 0x100000 ;  /* 0x00100000f9167836 */ /* 0x000fc60000000000 */
[----:B------:R1:W-:Y:S01]  /*2ae90*/  STL.64 [R1+0x18e8], R20 ;  /* 0x0018e81401007387 */ /* 0x0003e20000100a00 */
[----:B------:R-:W-:Y:S02]  /*2aea0*/  VIADD R17, R249, 0x100000 ;  /* 0x00100000f9117836 */ /* 0x000fe40000000000 */
[C---:B--2---:R-:W-:Y:S02]  /*2aeb0*/  IMAD.WIDE R18, R2.reuse, 0x4, R168 ;  /* 0x0000000402127825 */ /* 0x044fe400078e02a8 */
[----:B------:R-:W2:Y:S02]  /*2aec0*/  LDL.LU.64 R168, [R1+0x90] ;  /* 0x0000900001a87983 */ /* 0x000ea40000300a00 */
[C---:B----4-:R-:W-:Y:S02]  /*2aed0*/  IMAD.WIDE R10, R2.reuse, 0x4, R180 ;  /* 0x00000004020a7825 */ /* 0x050fe400078e02b4 */
[----:B------:R-:W4:Y:S04]  /*2aee0*/  LDL.LU.64 R180, [R1+0xb0] ;  /* 0x0000b00001b47983 */ /* 0x000f280000300a00 */
[----:B------:R-:W-:Y:S01]  /*2aef0*/  LDGSTS.E [R23+-0x7a800], desc[UR4][R18.64], P1 ;  /* 0x8580000012177fae */ /* 0x000fe20008921844 */
[----:B------:R-:W-:-:S03]  /*2af00*/  IMAD.WIDE R14, R2, 0x4, R174 ;  /* 0x00000004020e7825 */ /* 0x000fc600078e02ae */
[----:B------:R-:W-:Y:S01]  /*2af10*/  LDGSTS.E [R22+-0x7a400], desc[UR4][R10.64], P1 ;  /* 0x85c000000a167fae */ /* 0x000fe20008921844 */
[----:B------:R-:W-:-:S03]  /*2af20*/  IMAD.WIDE R28, R2, 0x4, R172 ;  /* 0x00000004021c7825 */ /* 0x000fc600078e02ac */
[----:B------:R-:W4:Y:S04]  /*2af30*/  LDL.LU.64 R174, [R1+0xc8] ;  /* 0x0000c80001ae7983 */ /* 0x000f280000300a00 */
[----:B------:R-:W4:Y:S04]  /*2af40*/  LDL.LU.64 R172, [R1+0xe0] ;  /* 0x0000e00001ac7983 */ /* 0x000f280000300a00 */
[----:B------:R-:W-:Y:S04]  /*2af50*/  STL.64 [R1+0x18c8], R18 ;  /* 0x0018c81201007387 */ /* 0x000fe80000100a00 */
[----:B------:R1:W-:Y:S04]  /*2af60*/  STL.64 [R1+0x18d0], R10 ;  /* 0x0018d00a01007387 */ /* 0x0003e80000100a00 */
[----:B------:R-:W-:Y:S04]  /*2af70*/  STL [R1+0x18f0], R15 ;  /* 0x0018f00f01007387 */ /* 0x000fe80000100800 */
[----:B------:R-:W-:Y:S04]  /*2af80*/  LDGSTS.E [R17+-0x7a000], desc[UR4][R14.64], P1 ;  /* 0x860000000e117fae */ /* 0x000fe80008921844 */
[----:B------:R-:W-:Y:S04]  /*2af90*/  STL [R1+0x1908], R14 ;  /* 0x0019080e01007387 */ /* 0x000fe80000100800 */
[----:B------:R1:W-:Y:S04]  /*2afa0*/  LDGSTS.E [R16+-0x79c00], desc[UR4][R28.64], P1 ;  /* 0x864000001c107fae */ /* 0x0003e80008921844 */
[----:B------:R-:W-:Y:S01]  /*2afb0*/  STL.64 [R1+0x18c0], R28 ;  /* 0x0018c01c01007387 */ /* 0x000fe20000100a00 */
[----:B------:R-:W-:-:S03]  /*2afc0*/  IMAD.WIDE R26, R2, 0x4, R170 ;  /* 0x00000004021a7825 */ /* 0x000fc600078e02aa */
[----:B------:R-:W4:Y:S01]  /*2afd0*/  LDL.LU.64 R170, [R1+0xf0] ;  /* 0x0000f00001aa7983 */ /* 0x000f220000300a00 */
[----:B-1----:R-:W-:-:S03]  /*2afe0*/  IMAD.WIDE R16, R2, 0x4, R178 ;  /* 0x0000000402107825 */ /* 0x002fc600078e02b2 */
[----:B------:R-:W4:Y:S01]  /*2aff0*/  LDL.LU.64 R178, [R1+0xf8] ;  /* 0x0000f80001b27983 */ /* 0x000f220000300a00 */
[----:B------:R-:W-:-:S03]  /*2b000*/  IMAD.WIDE R22, R2, 0x4, R226 ;  /* 0x0000000402167825 */ /* 0x000fc600078e02e2 */
[----:B------:R-:W4:Y:S01]  /*2b010*/  LDL.LU.64 R226, [R1+0x110] ;  /* 0x0001100001e27983 */ /* 0x000f220000300a00 */
[----:B---3--:R-:W-:-:S03]  /*2b020*/  IMAD.WIDE R36, R2, 0x4, R224 ;  /* 0x0000000402247825 */ /* 0x008fc600078e02e0 */
[----:B------:R-:W3:Y:S01]  /*2b030*/  LDL.LU.64 R224, [R1+0x130] ;  /* 0x0001300001e07983 */ /* 0x000ee20000300a00 */
[C---:B------:R-:W-:Y:S01]  /*2b040*/  IADD3 R31, R249.reuse, 0x100000, RZ ;  /* 0x00100000f91f7810 */ /* 0x040fe20007ffe0ff */
[C---:B------:R-:W-:Y:S02]  /*2b050*/  VIADD R30, R249.reuse, 0x100000 ;  /* 0x00100000f91e7836 */ /* 0x040fe40000000000 */
[C---:B------:R-:W-:Y:S01]  /*2b060*/  VIADD R25, R249.reuse, 0x100000 ;  /* 0x00100000f9197836 */ /* 0x040fe20000000000 */
[----:B------:R-:W-:Y:S04]  /*2b070*/  STL.64 [R1+0x18f8], R26 ;  /* 0x0018f81a01007387 */ /* 0x000fe80000100a00 */
[----:B------:R-:W-:Y:S04]  /*2b080*/  LDGSTS.E [R31+-0x79800], desc[UR4][R26.64], P1 ;  /* 0x868000001a1f7fae */ /* 0x000fe80008921844 */
[----:B------:R-:W-:Y:S04]  /*2b090*/  STL.64 [R1+0x1900], R16 ;  /* 0x0019001001007387 */ /* 0x000fe80000100a00 */
[----:B------:R-:W-:Y:S04]  /*2b0a0*/  LDGSTS.E [R30+-0x79400], desc[UR4][R16.64], P1 ;  /* 0x86c00000101e7fae */ /* 0x000fe80008921844 */
[----:B------:R-:W-:Y:S01]  /*2b0b0*/  STL.64 [R1+0x1910], R22 ;  /* 0x0019101601007387 */ /* 0x000fe20000100a00 */
[----:B------:R-:W-:-:S03]  /*2b0c0*/  VIADD R39, R249, 0x100000 ;  /* 0x00100000f9277836 */ /* 0x000fc60000000000 */
[----:B------:R-:W-:Y:S04]  /*2b0d0*/  LDGSTS.E [R25+-0x79000], desc[UR4][R22.64], P1 ;  /* 0x8700000016197fae */ /* 0x000fe80008921844 */
[----:B------:R-:W-:Y:S01]  /*2b0e0*/  STL [R1+0x1918], R37 ;  /* 0x0019182501007387 */ /* 0x000fe20000100800 */
[----:B------:R-:W-:-:S03]  /*2b0f0*/  VIADD R38, R249, 0x100000 ;  /* 0x00100000f9267836 */ /* 0x000fc60000000000 */
[----:B------:R4:W-:Y:S04]  /*2b100*/  LDGSTS.E [R24+-0x78c00], desc[UR4][R36.64], P1 ;  /* 0x8740000024187fae */ /* 0x0009e80008921844 */
[----:B------:R1:W-:Y:S01]  /*2b110*/  STL [R1+0x1930], R36 ;  /* 0x0019302401007387 */ /* 0x0003e20000100800 */
[----:B--2---:R-:W-:-:S03]  /*2b120*/  IMAD.WIDE R34, R2, 0x4, R168 ;  /* 0x0000000402227825 */ /* 0x004fc600078e02a8 */
[----:B------:R-:W2:Y:S01]  /*2b130*/  LDL.LU.64 R168, [R1+0x148] ;  /* 0x0001480001a87983 */ /* 0x000ea20000300a00 */
[----:B----4-:R-:W-:-:S03]  /*2b140*/  IMAD.WIDE R24, R2, 0x4, R180 ;  /* 0x0000000402187825 */ /* 0x010fc600078e02b4 */
[----:B------:R-:W4:Y:S04]  /*2b150*/  LDL.LU.64 R180, [R1+0x158] ;  /* 0x0001580001b47983 */ /* 0x000f280000300a00 */
[----:B------:R-:W-:Y:S04]  /*2b160*/  LDGSTS.E [R39+-0x78800], desc[UR4][R34.64], P1 ;  /* 0x8780000022277fae */ /* 0x000fe80008921844 */
[----:B------:R1:W-:Y:S01]  /*2b170*/  LDGSTS.E [R38+-0x78400], desc[UR4][R24.64], P1 ;  /* 0x87c0000018267fae */ /* 0x0003e20008921844 */
[----:B------:R-:W-:-:S03]  /*2b180*/  IMAD.WIDE R30, R2, 0x4, R174 ;  /* 0x00000004021e7825 */ /* 0x000fc600078e02ae */
[----:B------:R-:W4:Y:S01]  /*2b190*/  LDL.LU.64 R174, [R1+0x190] ;  /* 0x0001900001ae7983 */ /* 0x000f220000300a00 */
[----:B------:R-:W-:-:S03]  /*2b1a0*/  IMAD.WIDE R44, R2, 0x4, R172 ;  /* 0x00000004022c7825 */ /* 0x000fc600078e02ac */
[----:B------:R-:W4:Y:S04]  /*2b1b0*/  LDL.LU.64 R172, [R1+0x1a8] ;  /* 0x0001a80001ac7983 */ /* 0x000f280000300a00 */
[----:B------:R4:W-:Y:S04]  /*2b1c0*/  STL.64 [R1+0x1920], R34 ;  /* 0x0019202201007387 */ /* 0x0009e80000100a00 */
[----:B------:R4:W-:Y:S04]  /*2b1d0*/  STL.64 [R1+0x1928], R24 ;  /* 0x0019281801007387 */ /* 0x0009e80000100a00 */
[----:B------:R4:W-:Y:S04]  /*2b1e0*/  STL.64 [R1+0x1938], R30 ;  /* 0x0019381e01007387 */ /* 0x0009e80000100a00 */
[----:B------:R-:W4:Y:S04]  /*2b1f0*/  LDL.LU.64 R154, [R1+0x200] ;  /* 0x00020000019a7983 */ /* 0x000f280000300a00 */
[----:B------:R-:W4:Y:S01]  /*2b200*/  LDL.LU.64 R166, [R1+0x268] ;  /* 0x0002680001a67983 */ /* 0x000f220000300a00 */
[----:B-1----:R-:W-:-:S03]  /*2b210*/  IMAD.WIDE R38, R2, 0x4, R226 ;  /* 0x0000000402267825 */ /* 0x002fc600078e02e2 */
[----:B------:R-:W4:Y:S01]  /*2b220*/  LDL.LU.64 R226, [R1+0x278] ;  /* 0x0002780001e27983 */ /* 0x000f220000300a00 */
[----:B---3--:R-:W-:-:S03]  /*2b230*/  IMAD.WIDE R52, R2, 0x4, R224 ;  /* 0x0000000402347825 */ /* 0x008fc600078e02e0 */
[----:B------:R-:W3:Y:S01]  /*2b240*/  LDL.LU.64 R224, [R1+0x2b8] ;  /* 0x0002b80001e07983 */ /* 0x000ee20000300a00 */
[C---:B------:R-:W-:Y:S01]  /*2b250*/  VIADD R33, R249.reuse, 0x100000 ;  /* 0x00100000f9217836 */ /* 0x040fe20000000000 */
[C---:B------:R-:W-:Y:S01]  /*2b260*/  IADD3 R46, R249.reuse, 0x100000, RZ ;  /* 0x00100000f92e7810 */ /* 0x040fe20007ffe0ff */
[----:B------:R-:W-:Y:S01]  /*2b270*/  VIADD R47, R249, 0x100000 ;  /* 0x00100000f92f7836 */ /* 0x000fe20000000000 */
[----:B------:R-:W3:Y:S01]  /*2b280*/  LDL.LU.64 R160, [R1+0x298] ;  /* 0x0002980001a07983 */ /* 0x000ee20000300a00 */
[----:B------:R-:W-:-:S03]  /*2b290*/  IMAD.WIDE R42, R2, 0x4, R170 ;  /* 0x00000004022a7825 */ /* 0x000fc600078e02aa */
[----:B------:R-:W-:Y:S01]  /*2b2a0*/  LDGSTS.E [R33+-0x70000], desc[UR4][R30.64], P1 ;  /* 0x900000001e217fae */ /* 0x000fe20008921844 */
[----:B------:R-:W-:-:S03]  /*2b2b0*/  VIADD R41, R249, 0x100000 ;  /* 0x00100000f9297836 */ /* 0x000fc60000000000 */
[----:B------:R1:W-:Y:S04]  /*2b2c0*/  LDGSTS.E [R32+-0x6fc00], desc[UR4][R44.64], P1 ;  /* 0x904000002c207fae */ /* 0x0003e80008921844 */
[----:B------:R-:W3:Y:S04]  /*2b2d0*/  LDL.LU.64 R158, [R1+0x258] ;  /* 0x00025800019e7983 */ /* 0x000ee80000300a00 */
[----:B------:R-:W3:Y:S01]  /*2b2e0*/  LDL.LU.64 R170, [R1+0x248] ;  /* 0x0002480001aa7983 */ /* 0x000ee20000300a00 */
[----:B-1----:R-:W-:-:S03]  /*2b2f0*/  IMAD.WIDE R32, R2, 0x4, R178 ;  /* 0x0000000402207825 */ /* 0x002fc600078e02b2 */
[----:B------:R-:W-:Y:S04]  /*2b300*/  LDGSTS.E [R47+-0x6f800], desc[UR4][R42.64], P1 ;  /* 0x908000002a2f7fae */ /* 0x000fe80008921844 */
[----:B------:R-:W3:Y:S01]  /*2b310*/  LDL.LU.64 R178, [R1+0x210] ;  /* 0x0002100001b27983 */ /* 0x000ee20000300a00 */
[----:B------:R-:W-:-:S03]  /*2b320*/  VIADD R55, R249, 0x100000 ;  /* 0x00100000f9377836 */ /* 0x000fc60000000000 */
[----:B------:R-:W-:Y:S01]  /*2b330*/  LDGSTS.E [R46+-0x6f400], desc[UR4][R32.64], P1 ;  /* 0x90c00000202e7fae */ /* 0x000fe20008921844 */
[----:B------:R-:W-:-:S03]  /*2b340*/  VIADD R54, R249, 0x100000 ;  /* 0x00100000f9367836 */ /* 0x000fc60000000000 */
[----:B------:R-:W-:Y:S04]  /*2b350*/  LDGSTS.E [R41+-0x6f000], desc[UR4][R38.64], P1 ;  /* 0x9100000026297fae */ /* 0x000fe80008921844 */
[----:B------:R4:W-:Y:S01]  /*2b360*/  LDGSTS.E [R40+-0x6ec00], desc[UR4][R52.64], P1 ;  /* 0x9140000034287fae */ /* 0x0009e20008921844 */
        /* <DEDUP_REMOVED lines=9> */
[----:B------:R-:W4:Y:S01]  /*2b400*/  LDL.LU.64 R172, [R1+0x138] ;  /* 0x0001380001ac7983 */ /* 0x000f220000300a00 */
[----:B------:R-:W-:-:S03]  /*2b410*/  VIADD R63, R249, 0x100000 ;  /* 0x00100000f93f7836 */ /* 0x000fc60000000000 */
[----:B------:R-:W-:Y:S01]  /*2b420*/  LDGSTS.E [R49+-0x6e000], desc[UR4][R46.64], P1 ;  /* 0x920000002e317fae */ /* 0x000fe20008921844 */
[----:B------:R-:W-:-:S03]  /*2b430*/  VIADD R62, R249, 0x100000 ;  /* 0x00100000f93e7836 */ /* 0x000fc60000000000 */
[----:B------:R3:W-:Y:S01]  /*2b440*/  LDGSTS.E [R48+-0x6dc00], desc[UR4][R60.64], P1 ;  /* 0x924000003c307fae */ /* 0x0007e20008921844 */
[----:B-1----:R-:W-:-:S03]  /*2b450*/  IMAD.WIDE R54, R2, 0x4, R226 ;  /* 0x0000000402367825 */ /* 0x002fc600078e02e2 */
[----:B------:R-:W4:Y:S01]  /*2b460*/  LDL.LU.64 R226, [R1+0xd0] ;  /* 0x0000d00001e27983 */ /* 0x000f220000300a00 */
[----:B---3--:R-:W-:-:S03]  /*2b470*/  IMAD.WIDE R68, R2, 0x4, R224 ;  /* 0x0000000402447825 */ /* 0x008fc600078e02e0 */
[----:B------:R-:W3:Y:S01]  /*2b480*/  LDL.LU.64 R224, [R1+0x68] ;  /* 0x0000680001e07983 */ /* 0x000ee20000300a00 */
[----:B------:R-:W-:Y:S01]  /*2b490*/  IMAD.WIDE R58, R2, 0x4, R154 ;  /* 0x00000004023a7825 */ /* 0x000fe200078e029a */
[----:B------:R-:W-:-:S03]  /*2b4a0*/  IADD3 R56, R249, 0x100000, RZ ;  /* 0x00100000f9387810 */ /* 0x000fc60007ffe0ff */
[C---:B------:R-:W-:Y:S01]  /*2b4b0*/  IMAD.WIDE R48, R2.reuse, 0x4, R166 ;  /* 0x0000000402307825 */ /* 0x040fe200078e02a6 */
[----:B------:R-:W-:Y:S03]  /*2b4c0*/  LDGSTS.E [R63+-0x6d800], desc[UR4][R58.64], P1 ;  /* 0x928000003a3f7fae */ /* 0x000fe60008921844 */
[C---:B------:R-:W-:Y:S01]  /*2b4d0*/  VIADD R57, R249.reuse, 0x100000 ;  /* 0x00100000f9397836 */ /* 0x040fe20000000000 */
[----:B------:R1:W-:Y:S01]  /*2b4e0*/  LDGSTS.E [R62+-0x6d400], desc[UR4][R48.64], P1 ;  /* 0x92c00000303e7fae */ /* 0x0003e20008921844 */
[C---:B------:R-:W-:Y:S02]  /*2b4f0*/  VIADD R71, R249.reuse, 0x100000 ;  /* 0x00100000f9477836 */ /* 0x040fe40000000000 */
[----:B------:R-:W-:Y:S01]  /*2b500*/  IMAD.WIDE R66, R2, 0x4, R160 ;  /* 0x0000000402427825 */ /* 0x000fe200078e02a0 */
[----:B------:R-:W-:Y:S03]  /*2b510*/  LDGSTS.E [R57+-0x6d000], desc[UR4][R54.64], P1 ;  /* 0x9300000036397fae */ /* 0x000fe60008921844 */
[C---:B------:R-:W-:Y:S01]  /*2b520*/  VIADD R70, R249.reuse, 0x100000 ;  /* 0x00100000f9467836 */ /* 0x040fe20000000000 */
[----:B------:R1:W-:Y:S01]  /*2b530*/  LDGSTS.E [R56+-0x6cc00], desc[UR4][R68.64], P1 ;  /* 0x9340000044387fae */ /* 0x0003e20008921844 */
[----:B------:R-:W-:-:S02]  /*2b540*/  VIADD R65, R249, 0x100000 ;  /* 0x00100000f9417836 */ /* 0x000fc40000000000 */
[----:B------:R-:W-:Y:S01]  /*2b550*/  VIADD R64, R249, 0x100000 ;  /* 0x00100000f9407836 */ /* 0x000fe20000000000 */
[----:B------:R-:W-:Y:S01]  /*2b560*/  LDGSTS.E [R71+-0x6c800], desc[UR4][R66.64], P1 ;  /* 0x9380000042477fae */ /* 0x000fe20008921844 */
[----:B-1----:R-:W-:-:S04]  /*2b570*/  IMAD.WIDE R62, R2, 0x4, R170 ;  /* 0x00000004023e7825 */ /* 0x002fc800078e02aa */
[----:B------:R-:W-:-:S04]  /*2b580*/  IMAD.WIDE R76, R2, 0x4, R178 ;  /* 0x00000004024c7825 */ /* 0x000fc800078e02b2 */
[----:B------:R-:W-:Y:S01]  /*2b590*/  IMAD.WIDE R56, R2, 0x4, R158 ;  /* 0x0000000402387825 */ /* 0x000fe200078e029e */
[----:B------:R-:W-:-:S04]  /*2b5a0*/  IADD3 R73, R249, 0x100000, RZ ;  /* 0x00100000f9497810 */ /* 0x000fc80007ffe0ff */
[----:B------:R-:W-:Y:S01]  /*2b5b0*/  LDGSTS.E [R70+-0x6c400], desc[UR4][R56.64], P1 ;  /* 0x93c0000038467fae */ /* 0x000fe20008921844 */
[----:B------:R-:W-:-:S03]  /*2b5c0*/  VIADD R79, R249, 0x100000 ;  /* 0x00100000f94f7836 */ /* 0x000fc60000000000 */
[----:B------:R-:W-:Y:S01]  /*2b5d0*/  LDGSTS.E [R65+-0x6c000], desc[UR4][R62.64], P1 ;  /* 0x940000003e417fae */ /* 0x000fe20008921844 */
[----:B------:R-:W-:-:S03]  /*2b5e0*/  VIADD R78, R249, 0x100000 ;  /* 0x00100000f94e7836 */ /* 0x000fc60000000000 */
[----:B------:R4:W-:Y:S01]  /*2b5f0*/  LDGSTS.E [R64+-0x6bc00], desc[UR4][R76.64], P1 ;  /* 0x944000004c407fae */ /* 0x0009e20008921844 */
[----:B------:R-:W-:Y:S02]  /*2b600*/  VIADD R72, R249, 0x100000 ;  /* 0x00100000f9487836 */ /* 0x000fe40000000000 */
[----:B--2---:R-:W-:-:S04]  /*2b610*/  IMAD.WIDE R74, R2, 0x4, R168 ;  /* 0x00000004024a7825 */ /* 0x004fc800078e02a8 */
[C---:B----4-:R-:W-:Y:S01]  /*2b620*/  IMAD.WIDE R64, R2.reuse, 0x4, R180 ;  /* 0x0000000402407825 */ /* 0x050fe200078e02b4 */
[----:B------:R-:W-:Y:S04]  /*2b630*/  LDGSTS.E [R79+-0x6b800], desc[UR4][R74.64], P1 ;  /* 0x948000004a4f7fae */ /* 0x000fe80008921844 */
[----:B------:R-:W-:Y:S01]  /*2b640*/  LDGSTS.E [R78+-0x6b400], desc[UR4][R64.64], P1 ;  /* 0x94c00000404e7fae */ /* 0x000fe20008921844 */
[----:B------:R-:W-:-:S04]  /*2b650*/  IMAD.WIDE R70, R2, 0x4, R174 ;  /* 0x0000000402467825 */ /* 0x000fc800078e02ae */
[C---:B------:R-:W-:Y:S01]  /*2b660*/  IMAD.WIDE R84, R2.reuse, 0x4, R172 ;  /* 0x0000000402547825 */ /* 0x040fe200078e02ac */
[----:B------:R-:W-:Y:S04]  /*2b670*/  LDGSTS.E [R73+-0x6b000], desc[UR4][R70.64], P1 ;  /* 0x9500000046497fae */ /* 0x000fe80008921844 */
[----:B------:R3:W-:Y:S02]  /*2b680*/  LDGSTS.E [R72+-0x6ac00], desc[UR4][R84.64], P1 ;  /* 0x9540000054487fae */ /* 0x0007e40008921844 */
[C---:B---3--:R-:W-:Y:S02]  /*2b690*/  IMAD.WIDE R72, R2.reuse, 0x4, R224 ;  /* 0x0000000402487825 */ /* 0x048fe400078e02e0 */
[----:B------:R-:W2:Y:S04]  /*2b6a0*/  LDL.LU.64 R224, [R1+0x880] ;  /* 0x0008800001e07983 */ /* 0x000ea80000300a00 */
[----:B------:R-:W3:Y:S04]  /*2b6b0*/  LDL.LU.64 R180, [R1+0x860] ;  /* 0x0008600001b47983 */ /* 0x000ee80000300a00 */
[----:B------:R-:W4:Y:S04]  /*2b6c0*/  LDL.LU.64 R178, [R1+0x710] ;  /* 0x0007100001b27983 */ /* 0x000f280000300a00 */
[----:B------:R-:W4:Y:S04]  /*2b6d0*/  LDL.LU.64 R166, [R1+0x700] ;  /* 0x0007000001a67983 */ /* 0x000f280000300a00 */
[----:B------:R-:W4:Y:S01]  /*2b6e0*/  LDL.LU.64 R168, [R1+0x6f0] ;  /* 0x0006f00001a87983 */ /* 0x000f220000300a00 */
[----:B------:R-:W-:-:S03]  /*2b6f0*/  IMAD.WIDE R82, R2, 0x4, R226 ;  /* 0x0000000402527825 */ /* 0x000fc600078e02e2 */
[----:B------:R-:W4:Y:S04]  /*2b700*/  LDL.LU.64 R174, [R1+0x6e8] ;  /* 0x0006e80001ae7983 */ /* 0x000f280000300a00 */
[----:B------:R-:W4:Y:S04]  /*2b710*/  LDL.LU.64 R172, [R1+0x6d0] ;  /* 0x0006d00001ac7983 */ /* 0x000f280000300a00 */
[----:B------:R-:W4:Y:S01]  /*2b720*/  LDL.LU.64 R160, [R1+0x6c8] ;  /* 0x0006c80001a07983 */ /* 0x000f220000300a00 */
[C---:B------:R-:W-:Y:S02]  /*2b730*/  VIADD R87, R249.reuse, 0x100000 ;  /* 0x00100000f9577836 */ /* 0x040fe40000000000 */
[----:B------:R-:W-:-:S02]  /*2b740*/  VIADD R86, R249, 0x100000 ;  /* 0x00100000f9567836 */ /* 0x000fc40000000000 */
[----:B------:R-:W-:Y:S01]  /*2b750*/  VIADD R81, R249, 0x100000 ;  /* 0x00100000f9517836 */ /* 0x000fe20000000000 */
[----:B------:R-:W-:Y:S01]  /*2b760*/  LDGSTS.E [R87+-0x6a800], desc[UR4][R82.64], P1 ;  /* 0x9580000052577fae */ /* 0x000fe20008921844 */
[----:B------:R-:W-:-:S03]  /*2b770*/  IMAD.WIDE R78, R2, 0x4, R242 ;  /* 0x00000004024e7825 */ /* 0x000fc600078e02f2 */
[----:B------:R-:W-:Y:S01]  /*2b780*/  LDGSTS.E [R86+-0x6a400], desc[UR4][R72.64], P1 ;  /* 0x95c0000048567fae */ /* 0x000fe20008921844 */
[C---:B------:R-:W-:Y:S02]  /*2b790*/  VIADD R80, R249.reuse, 0x100000 ;  /* 0x00100000f9507836 */ /* 0x040fe40000000000 */
[C---:B------:R-:W-:Y:S01]  /*2b7a0*/  IMAD.WIDE R96, R2.reuse, 0x4, R234 ;  /* 0x0000000402607825 */ /* 0x040fe200078e02ea */
[----:B------:R-:W-:Y:S01]  /*2b7b0*/  LDGSTS.E [R81+-0x6a000], desc[UR4][R78.64], P1 ;  /* 0x960000004e517fae */ /* 0x000fe20008921844 */
[C---:B------:R-:W-:Y:S02]  /*2b7c0*/  IADD3 R92, R249.reuse, 0x100000, RZ ;  /* 0x00100000f95c7810 */ /* 0x040fe40007ffe0ff */
[----:B------:R-:W-:Y:S01]  /*2b7d0*/  VIADD R93, R249, 0x100000 ;  /* 0x00100000f95d7836 */ /* 0x000fe20000000000 */
[----:B------:R1:W-:Y:S01]  /*2b7e0*/  LDGSTS.E [R80+-0x69c00], desc[UR4][R96.64], P1 ;  /* 0x9640000060507fae */ /* 0x0003e20008921844 */
[----:B--2---:R-:W-:-:S03]  /*2b7f0*/  IMAD.WIDE R226, R2, 0x4, R224 ;  /* 0x0000000402e27825 */ /* 0x004fc600078e02e0 */
[----:B------:R-:W2:Y:S01]  /*2b800*/  LDL.LU.64 R224, [R1+0x6c0] ;  /* 0x0006c00001e07983 */ /* 0x000ea20000300a00 */
[----:B------:R-:W-:-:S04]  /*2b810*/  IMAD.WIDE R90, R2, 0x4, R176 ;  /* 0x00000004025a7825 */ /* 0x000fc800078e02b0 */
[C---:B-1----:R-:W-:Y:S01]  /*2b820*/  IMAD.WIDE R80, R2.reuse, 0x4, R184 ;  /* 0x0000000402507825 */ /* 0x042fe200078e02b8 */
[----:B------:R-:W-:Y:S03]  /*2b830*/  LDGSTS.E [R93+-0x69800], desc[UR4][R90.64], P1 ;  /* 0x968000005a5d7fae */ /* 0x000fe60008921844 */
[----:B------:R-:W-:Y:S01]  /*2b840*/  VIADD R89, R249, 0x100000 ;  /* 0x00100000f9597836 */ /* 0x000fe20000000000 */
[----:B------:R1:W-:Y:S01]  /*2b850*/  LDGSTS.E [R92+-0x69400], desc[UR4][R80.64], P1 ;  /* 0x96c00000505c7fae */ /* 0x0003e20008921844 */
[----:B------:R-:W-:-:S04]  /*2b860*/  IMAD.WIDE R86, R2, 0x4, R192 ;  /* 0x0000000402567825 */ /* 0x000fc800078e02c0 */
[----:B------:R-:W-:Y:S01]  /*2b870*/  VIADD R88, R249, 0x100000 ;  /* 0x00100000f9587836 */ /* 0x000fe20000000000 */
[----:B------:R-:W-:Y:S01]  /*2b880*/  LDGSTS.E [R89+-0x69000], desc[UR4][R86.64], P1 ;  /* 0x9700000056597fae */ /* 0x000fe20008921844 */
[----:B------:R-:W-:-:S04]  /*2b890*/  IMAD.WIDE R94, R2, 0x4, R200 ;  /* 0x00000004025e7825 */ /* 0x000fc800078e02c8 */
[----:B------:R-:W-:Y:S01]  /*2b8a0*/  VIADD R101, R249, 0x100000 ;  /* 0x00100000f9657836 */ /* 0x000fe20000000000 */
[----:B------:R3:W-:Y:S01]  /*2b8b0*/  LDGSTS.E [R88+-0x68c00], desc[UR4][R94.64], P1 ;  /* 0x974000005e587fae */ /* 0x0007e20008921844 */
[----:B-1----:R-:W-:-:S04]  /*2b8c0*/  IMAD.WIDE R92, R2, 0x4, R208 ;  /* 0x00000004025c7825 */ /* 0x002fc800078e02d0 */
[----:B------:R-:W-:Y:S01]  /*2b8d0*/  VIADD R100, R249, 0x100000 ;  /* 0x00100000f9647836 */ /* 0x000fe20000000000 */
[----:B------:R1:W-:Y:S01]  /*2b8e0*/  LDGSTS.E [R101+-0x68800], desc[UR4][R92.64], P1 ;  /* 0x978000005c657fae */ /* 0x0003e20008921844 */
[----:B------:R-:W-:-:S04]  /*2b8f0*/  IMAD.WIDE R244, R2, 0x4, R244 ;  /* 0x0000000402f47825 */ /* 0x000fc800078e02f4 */
[----:B------:R-:W-:Y:S02]  /*2b900*/  VIADD R99, R250, 0x100000 ;  /* 0x00100000fa637836 */ /* 0x000fe40000000000 */
[----:B---3--:R-:W-:-:S04]  /*2b910*/  IMAD.WIDE R88, R2, 0x4, R216 ;  /* 0x0000000402587825 */ /* 0x008fc800078e02d8 */
[----:B------:R-:W-:Y:S01]  /*2b920*/  IMAD.WIDE R240, R2, 0x4, R240 ;  /* 0x0000000402f07825 */ /* 0x000fe200078e02f0 */
[----:B------:R3:W-:Y:S03]  /*2b930*/  LDGSTS.E [R100+-0x68400], desc[UR4][R88.64], P1 ;  /* 0x97c0000058647fae */ /* 0x0007e60008921844 */
[----:B------:R-:W-:Y:S01]  /*2b940*/  VIADD R98, R250, 0x100000 ;  /* 0x00100000fa627836 */ /* 0x000fe20000000000 */
[----:B------:R-:W-:Y:S01]  /*2b950*/  LDGSTS.E [R99+-0x7ff00], desc[UR4][R244.64], P1 ;  /* 0x80100000f4637fae */ /* 0x000fe20008921844 */
[----:B------:R-:W-:Y:S01]  /*2b960*/  IMAD.WIDE R236, R2, 0x4, R236 ;  /* 0x0000000402ec7825 */ /* 0x000fe200078e02ec */
[----:B------:R-:W-:Y:S02]  /*2b970*/  IADD3 R103, R250, 0x100000, RZ ;  /* 0x00100000fa677810 */ /* 0x000fe40007ffe0ff */
[----:B------:R4:W-:Y:S01]  /*2b980*/  LDGSTS.E [R98+-0x7fb00], desc[UR4][R240.64], P1 ;  /* 0x80500000f0627fae */ /* 0x0009e20008921844 */
[----:B------:R-:W-:-:S03]  /*2b990*/  IMAD.WIDE R232, R2, 0x4, R232 ;  /* 0x0000000402e87825 */ /* 0x000fc600078e02e8 */
[----:B------:R-:W-:Y:S01]  /*2b9a0*/  LDGSTS.E [R103+-0x7f700], desc[UR4][R236.64], P1 ;  /* 0x80900000ec677fae */ /* 0x000fe20008921844 */
[C---:B-1----:R-:W-:Y:S02]  /*2b9b0*/  VIADD R101, R250.reuse, 0x100000 ;  /* 0x00100000fa657836 */ /* 0x042fe40000000000 */
[C---:B---3--:R-:W-:Y:S02]  /*2b9c0*/  VIADD R100, R250.reuse, 0x100000 ;  /* 0x00100000fa647836 */ /* 0x048fe40000000000 */
[----:B------:R-:W-:Y:S01]  /*2b9d0*/  VIADD R102, R250, 0x100000 ;  /* 0x00100000fa667836 */ /* 0x000fe20000000000 */
[----:B------:R-:W-:Y:S01]  /*2b9e0*/  LDGSTS.E [R101+-0x7f300], desc[UR4][R232.64], P1 ;  /* 0x80d00000e8657fae */ /* 0x000fe20008921844 */
[----:B----4-:R-:W-:-:S03]  /*2b9f0*/  IMAD.WIDE R98, R2, 0x4, R180 ;  /* 0x0000000402627825 */ /* 0x010fc600078e02b4 */
[----:B------:R-:W3:Y:S01]  /*2ba00*/  LDL.LU.64 R180, [R1+0x6b8] ;  /* 0x0006b80001b47983 */ /* 0x000ee20000300a00 */
[----:B------:R-:W-:-:S03]  /*2ba10*/  VIADD R111, R250, 0x100000 ;  /* 0x00100000fa6f7836 */ /* 0x000fc60000000000 */
[----:B------:R1:W-:Y:S01]  /*2ba20*/  LDGSTS.E [R100+-0x7ef00], desc[UR4][R226.64], P1 ;  /* 0x81100000e2647fae */ /* 0x0003e20008921844 */
[----:B------:R-:W-:-:S03]  /*2ba30*/  IMAD.WIDE R104, R2, 0x4, R168 ;  /* 0x0000000402687825 */ /* 0x000fc600078e02a8 */
[----:B------:R-:W4:Y:S01]  /*2ba40*/  LDL.LU.64 R158, [R1+0x6b0] ;  /* 0x0006b000019e7983 */ /* 0x000f220000300a00 */
[----:B------:R-:W-:-:S03]  /*2ba50*/  VIADD R109, R250, 0x100000 ;  /* 0x00100000fa6d7836 */ /* 0x000fc60000000000 */
[----:B------:R-:W4:Y:S01]  /*2ba60*/  LDL.LU.64 R170, [R1+0x6a0] ;  /* 0x0006a00001aa7983 */ /* 0x000f220000300a00 */
[----:B------:R-:W-:Y:S02]  /*2ba70*/  VIADD R108, R250, 0x100000 ;  /* 0x00100000fa6c7836 */ /* 0x000fe40000000000 */
[C---:B-1----:R-:W-:Y:S01]  /*2ba80*/  IMAD.WIDE R100, R2.reuse, 0x4, R178 ;  /* 0x0000000402647825 */ /* 0x042fe200078e02b2 */
[----:B------:R1:W-:Y:S04]  /*2ba90*/  LDGSTS.E [R102+-0x7eb00], desc[UR4][R98.64], P1 ;  /* 0x8150000062667fae */ /* 0x0003e80008921844 */
[----:B------:R-:W4:Y:S04]  /*2baa0*/  LDL.LU.64 R178, [R1+0x688] ;  /* 0x0006880001b27983 */ /* 0x000f280000300a00 */
[----:B------:R-:W4:Y:S01]  /*2bab0*/  LDL.LU.64 R168, [R1+0x640] ;  /* 0x0006400001a87983 */ /* 0x000f220000300a00 */
[----:B-1----:R-:W-:-:S03]  /*2bac0*/  IMAD.WIDE R102, R2, 0x4, R166 ;  /* 0x0000000402667825 */ /* 0x002fc600078e02a6 */
[----:B------:R-:W-:Y:S01]  /*2bad0*/  LDGSTS.E [R111+-0x7e700], desc[UR4][R100.64], P1 ;  /* 0x81900000646f7fae */ /* 0x000fe20008921844 */
[----:B------:R-:W-:-:S03]  /*2bae0*/  IMAD.WIDE R106, R2, 0x4, R174 ;  /* 0x00000004026a7825 */ /* 0x000fc600078e02ae */
[----:B------:R-:W-:Y:S04]  /*2baf0*/  LDGSTS.E [R109+-0x7e300], desc[UR4][R102.64], P1 ;  /* 0x81d00000666d7fae */ /* 0x000fe80008921844 */
[----:B------:R1:W-:Y:S04]  /*2bb00*/  LDGSTS.E [R108+-0x7df00], desc[UR4][R104.64], P1 ;  /* 0x82100000686c7fae */ /* 0x0003e80008921844 */
[----:B------:R-:W4:Y:S01]  /*2bb10*/  LDL.LU.64 R174, [R1+0x620] ;  /* 0x0006200001ae7983 */ /* 0x000f220000300a00 */
[----:B-1----:R-:W-:-:S03]  /*2bb20*/  IMAD.WIDE R108, R2, 0x4, R172 ;  /* 0x00000004026c7825 */ /* 0x002fc600078e02ac */
[----:B------:R-:W4:Y:S01]  /*2bb30*/  LDL.LU.64 R172, [R1+0x608] ;  /* 0x0006080001ac7983 */ /* 0x000f220000300a00 */
[----:B--2---:R-:W-:-:S03]  /*2bb40*/  IMAD.WIDE R112, R2, 0x4, R224 ;  /* 0x0000000402707825 */ /* 0x004fc600078e02e0 */
[----:B------:R-:W2:Y:S01]  /*2bb50*/  LDL.LU.64 R224, [R1+0x5f8] ;  /* 0x0005f80001e07983 */ /* 0x000ea20000300a00 */
[C---:B------:R-:W-:Y:S01]  /*2bb60*/  IADD3 R110, R250.reuse, 0x100000, RZ ;  /* 0x00100000fa6e7810 */ /* 0x040fe20007ffe0ff */
[C---:B------:R-:W-:Y:S02]  /*2bb70*/  VIADD R119, R250.reuse, 0x100000 ;  /* 0x00100000fa777836 */ /* 0x040fe40000000000 */
[C---:B------:R-:W-:Y:S02]  /*2bb80*/  VIADD R117, R250.reuse, 0x100000 ;  /* 0x00100000fa757836 */ /* 0x040fe40000000000 */
[----:B------:R1:W-:Y:S01]  /*2bb90*/  LDGSTS.E [R110+-0x7db00], desc[UR4][R106.64], P1 ;  /* 0x825000006a6e7fae */ /* 0x0003e20008921844 */
[C---:B------:R-:W-:Y:S02]  /*2bba0*/  VIADD R116, R250.reuse, 0x100000 ;  /* 0x00100000fa747836 */ /* 0x040fe40000000000 */
[----:B------:R-:W-:Y:S01]  /*2bbb0*/  VIADD R118, R250, 0x100000 ;  /* 0x00100000fa767836 */ /* 0x000fe20000000000 */
[----:B------:R-:W-:Y:S01]  /*2bbc0*/  LDGSTS.E [R119+-0x7d700], desc[UR4][R108.64], P1 ;  /* 0x829000006c777fae */ /* 0x000fe20008921844 */
[----:B-1----:R-:W-:-:S05]  /*2bbd0*/  IMAD.WIDE R110, R2, 0x4, R160 ;  /* 0x00000004026e7825 */ /* 0x002fca00078e02a0 */
[----:B------:R-:W-:Y:S01]  /*2bbe0*/  LDGSTS.E [R117+-0x7d300], desc[UR4][R110.64], P1 ;  /* 0x82d000006e757fae */ /* 0x000fe20008921844 */
[----:B------:R-:W-:-:S03]  /*2bbf0*/  VIADD R127, R250, 0x100000 ;  /* 0x00100000fa7f7836 */ /* 0x000fc60000000000 */
[----:B------:R4:W-:Y:S01]  /*2bc00*/  LDGSTS.E [R116+-0x7cf00], desc[UR4][R112.64], P1 ;  /* 0x8310000070747fae */ /* 0x0009e20008921844 */
[C---:B------:R-:W-:Y:S01]  /*2bc10*/  VIADD R125, R250.reuse, 0x100000 ;  /* 0x00100000fa7d7836 */ /* 0x040fe20000000000 */
[C---:B------:R-:W-:Y:S01]  /*2bc20*/  IADD3 R124, R250.reuse, 0x100000, RZ ;  /* 0x00100000fa7c7810 */ /* 0x040fe20007ffe0ff */
[----:B------:R-:W-:Y:S02]  /*2bc30*/  VIADD R126, R250, 0x100000 ;  /* 0x00100000fa7e7836 */ /* 0x000fe40000000000 */
[C---:B---3--:R-:W-:Y:S02]  /*2bc40*/  IMAD.WIDE R114, R2.reuse, 0x4, R180 ;  /* 0x0000000402727825 */ /* 0x048fe400078e02b4 */
[----:B------:R-:W3:Y:S04]  /*2bc50*/  LDL.LU.64 R180, [R1+0x5e0] ;  /* 0x0005e00001b47983 */ /* 0x000ee80000300a00 */
[----:B------:R1:W-:Y:S01]  /*2bc60*/  LDGSTS.E [R118+-0x7cb00], desc[UR4][R114.64], P1 ;  /* 0x8350000072767fae */ /* 0x0003e20008921844 */
[----:B----4-:R-:W-:-:S03]  /*2bc70*/  IMAD.WIDE R116, R2, 0x4, R158 ;  /* 0x0000000402747825 */ /* 0x010fc600078e029e */
[----:B------:R-:W4:Y:S04]  /*2bc80*/  LDL.LU.64 R158, [R1+0x5d0] ;  /* 0x0005d000019e7983 */ /* 0x000f280000300a00 */
[----:B------:R-:W-:Y:S01]  /*2bc90*/  LDGSTS.E [R127+-0x7c700], desc[UR4][R116.64], P1 ;  /* 0x83900000747f7fae */ /* 0x000fe20008921844 */
[----:B-1----:R-:W-:-:S03]  /*2bca0*/  IMAD.WIDE R118, R2, 0x4, R170 ;  /* 0x0000000402767825 */ /* 0x002fc600078e02aa */
[----:B------:R-:W4:Y:S01]  /*2bcb0*/  LDL.LU.64 R170, [R1+0x5c0] ;  /* 0x0005c00001aa7983 */ /* 0x000f220000300a00 */
[----:B------:R-:W-:-:S03]  /*2bcc0*/  IMAD.WIDE R120, R2, 0x4, R178 ;  /* 0x0000000402787825 */ /* 0x000fc600078e02b2 */
[----:B------:R-:W4:Y:S01]  /*2bcd0*/  LDL.LU.64 R178, [R1+0x5a8] ;  /* 0x0005a80001b27983 */ /* 0x000f220000300a00 */
[----:B------:R-:W-:-:S03]  /*2bce0*/  IMAD.WIDE R122, R2, 0x4, R168 ;  /* 0x00000004027a7825 */ /* 0x000fc600078e02a8 */
[----:B------:R-:W4:Y:S04]  /*2bcf0*/  LDL.LU.64 R168, [R1+0x598] ;  /* 0x0005980001a87983 */ /* 0x000f280000300a00 */
[----:B------:R-:W-:Y:S04]  /*2bd00*/  LDGSTS.E [R125+-0x7c300], desc[UR4][R118.64], P1 ;  /* 0x83d00000767d7fae */ /* 0x000fe80008921844 */
[----:B------:R1:W-:Y:S04]  /*2bd10*/  LDGSTS.E [R124+-0x7bf00], desc[UR4][R120.64], P1 ;  /* 0x84100000787c7fae */ /* 0x0003e80008921844 */
[----:B------:R1:W-:Y:S02]  /*2bd20*/  LDGSTS.E [R126+-0x7bb00], desc[UR4][R122.64], P1 ;  /* 0x845000007a7e7fae */ /* 0x0003e40008921844 */
[----:B-1----:R-:W-:-:S02]  /*2bd30*/  IMAD.WIDE R124, R2, 0x4, R174 ;  /* 0x00000004027c7825 */ /* 0x002fc400078e02ae */
[----:B------:R-:W4:Y:S02]  /*2bd40*/  LDL.LU.64 R174, [R1+0x588] ;  /* 0x0005880001ae7983 */ /* 0x000f240000300a00 */
[C---:B------:R-:W-:Y:S02]  /*2bd50*/  IMAD.WIDE R126, R2.reuse, 0x4, R172 ;  /* 0x00000004027e7825 */ /* 0x040fe400078e02ac */
[----:B------:R-:W4:Y:S02]  /*2bd60*/  LDL.LU.64 R172, [R1+0x578] ;  /* 0x0005780001ac7983 */ /* 0x000f240000300a00 */
[----:B--2---:R-:W-:Y:S02]  /*2bd70*/  IMAD.WIDE R128, R2, 0x4, R224 ;  /* 0x0000000402807825 */ /* 0x004fe400078e02e0 */
[----:B------:R-:W2:Y:S02]  /*2bd80*/  LDL.LU.64 R224, [R1+0x568] ;  /* 0x0005680001e07983 */ /* 0x000ea40000300a00 */
[----:B------:R-:W-:-:S02]  /*2bd90*/  VIADD R135, R250, 0x100000 ;  /* 0x00100000fa877836 */ /* 0x000fc40000000000 */
[C---:B------:R-:W-:Y:S02]  /*2bda0*/  VIADD R134, R250.reuse, 0x100000 ;  /* 0x00100000fa867836 */ /* 0x040fe40000000000 */
[C---:B------:R-:W-:Y:S01]  /*2bdb0*/  VIADD R133, R250.reuse, 0x100000 ;  /* 0x00100000fa857836 */ /* 0x040fe20000000000 */
[----:B------:R-:W-:Y:S01]  /*2bdc0*/  LDGSTS.E [R135+-0x7b700], desc[UR4][R124.64], P1 ;  /* 0x849000007c877fae */ /* 0x000fe20008921844 */
[----:B------:R-:W-:-:S03]  /*2bdd0*/  VIADD R132, R250, 0x100000 ;  /* 0x00100000fa847836 */ /* 0x000fc60000000000 */
[----:B------:R-:W-:Y:S01]  /*2bde0*/  LDGSTS.E [R134+-0x7b300], desc[UR4][R126.64], P1 ;  /* 0x84d000007e867fae */ /* 0x000fe20008921844 */
[----:B------:R-:W-:-:S03]  /*2bdf0*/  VIADD R143, R250, 0x100000 ;  /* 0x00100000fa8f7836 */ /* 0x000fc60000000000 */
[----:B------:R-:W-:Y:S01]  /*2be00*/  LDGSTS.E [R133+-0x7af00], desc[UR4][R128.64], P1 ;  /* 0x8510000080857fae */ /* 0x000fe20008921844 */
[C---:B------:R-:W-:Y:S01]  /*2be10*/  IADD3 R142, R250.reuse, 0x100000, RZ ;  /* 0x00100000fa8e7810 */ /* 0x040fe20007ffe0ff */
[C---:B------:R-:W-:Y:S02]  /*2be20*/  VIADD R141, R250.reuse, 0x100000 ;  /* 0x00100000fa8d7836 */ /* 0x040fe40000000000 */
[----:B------:R-:W-:Y:S02]  /*2be30*/  VIADD R140, R250, 0x100000 ;  /* 0x00100000fa8c7836 */ /* 0x000fe40000000000 */
[C---:B---3--:R-:W-:Y:S02]  /*2be40*/  IMAD.WIDE R130, R2.reuse, 0x4, R180 ;  /* 0x0000000402827825 */ /* 0x048fe400078e02b4 */
[----:B------:R-:W3:Y:S04]  /*2be50*/  LDL.LU.64 R180, [R1+0x550] ;  /* 0x0005500001b47983 */ /* 0x000ee80000300a00 */
[----:B------:R4:W-:Y:S04]  /*2be60*/  LDGSTS.E [R132+-0x7ab00], desc[UR4][R130.64], P1 ;  /* 0x8550000082847fae */ /* 0x0009e80008921844 */
[----:B------:R-:W3:Y:S04]  /*2be70*/  LDL.LU.64 R162, [R1+0x540] ;  /* 0x0005400001a27983 */ /* 0x000ee80000300a00 */
[----:B------:R-:W3:Y:S01]  /*2be80*/  LDL.LU.64 R154, [R1+0x518] ;  /* 0x00051800019a7983 */ /* 0x000ee20000300a00 */
[----:B----4-:R-:W-:-:S03]  /*2be90*/  IMAD.WIDE R132, R2, 0x4, R158 ;  /* 0x0000000402847825 */ /* 0x010fc600078e029e */
[----:B------:R-:W4:Y:S01]  /*2bea0*/  LDL.LU.64 R166, [R1+0x500] ;  /* 0x0005000001a67983 */ /* 0x000f220000300a00 */
[----:B------:R-:W-:-:S03]  /*2beb0*/  IMAD.WIDE R134, R2, 0x4, R170 ;  /* 0x0000000402867825 */ /* 0x000fc600078e02aa */
[----:B------:R-:W-:Y:S01]  /*2bec0*/  LDGSTS.E [R143+-0x7a700], desc[UR4][R132.64], P1 ;  /* 0x85900000848f7fae */ /* 0x000fe20008921844 */
[----:B------:R-:W-:-:S03]  /*2bed0*/  IMAD.WIDE R136, R2, 0x4, R178 ;  /* 0x0000000402887825 */ /* 0x000fc600078e02b2 */
[----:B------:R-:W-:Y:S01]  /*2bee0*/  LDGSTS.E [R142+-0x7a300], desc[UR4][R134.64], P1 ;  /* 0x85d00000868e7fae */ /* 0x000fe20008921844 */
[----:B------:R-:W-:-:S03]  /*2bef0*/  IMAD.WIDE R138, R2, 0x4, R168 ;  /* 0x00000004028a7825 */ /* 0x000fc600078e02a8 */
[----:B------:R-:W4:Y:S04]  /*2bf00*/  LDL.LU.64 R178, [R1+0x4f0] ;  /* 0x0004f00001b27983 */ /* 0x000f280000300a00 */
[----:B------:R-:W-:Y:S04]  /*2bf10*/  LDGSTS.E [R141+-0x79f00], desc[UR4][R136.64], P1 ;  /* 0x86100000888d7fae */ /* 0x000fe80008921844 */
[----:B------:R1:W-:Y:S04]  /*2bf20*/  LDGSTS.E [R140+-0x79b00], desc[UR4][R138.64], P1 ;  /* 0x865000008a8c7fae */ /* 0x0003e80008921844 */
[----:B------:R-:W4:Y:S01]  /*2bf30*/  LDL.LU.64 R160, [R1+0x4e8] ;  /* 0x0004e80001a07983 */ /* 0x000f220000300a00 */
[----:B-1----:R-:W-:-:S03]  /*2bf40*/  IMAD.WIDE R140, R2, 0x4, R174 ;  /* 0x00000004028c7825 */ /* 0x002fc600078e02ae */
[----:B------:R-:W4:Y:S01]  /*2bf50*/  LDL.LU.64 R174, [R1+0x4d8] ;  /* 0x0004d80001ae7983 */ /* 0x000f220000300a00 */
[----:B------:R-:W-:-:S03]  /*2bf60*/  IMAD.WIDE R142, R2, 0x4, R172 ;  /* 0x00000004028e7825 */ /* 0x000fc600078e02ac */
[----:B------:R-:W4:Y:S01]  /*2bf70*/  LDL.LU.64 R172, [R1+0x4c8] ;  /* 0x0004c80001ac7983 */ /* 0x000f220000300a00 */
[----:B--2---:R-:W-:-:S03]  /*2bf80*/  IMAD.WIDE R144, R2, 0x4, R224 ;  /* 0x0000000402907825 */ /* 0x004fc600078e02e0 */
[----:B------:R-:W2:Y:S01]  /*2bf90*/  LDL.LU.64 R224, [R1+0x4b8] ;  /* 0x0004b80001e07983 */ /* 0x000ea20000300a00 */
[----:B------:R-:W-:-:S03]  /*2bfa0*/  VIADD R151, R250, 0x100000 ;  /* 0x00100000fa977836 */ /* 0x000fc60000000000 */
[----:B------:R-:W2:Y:S01]  /*2bfb0*/  LDL.LU.64 R170, [R1+0x4a8] ;  /* 0x0004a80001aa7983 */ /* 0x000ea20000300a00 */
[----:B------:R-:W-:-:S03]  /*2bfc0*/  VIADD R150, R250, 0x100000 ;  /* 0x00100000fa967836 */ /* 0x000fc60000000000 */
[----:B------:R-:W2:Y:S01]  /*2bfd0*/  LDL.LU.64 R168, [R1+0x498] ;  /* 0x0004980001a87983 */ /* 0x000ea20000300a00 */
[----:B------:R-:W-:-:S03]  /*2bfe0*/  VIADD R149, R250, 0x100000 ;  /* 0x00100000fa957836 */ /* 0x000fc60000000000 */
[----:B------:R-:W-:Y:S01]  /*2bff0*/  LDGSTS.E [R151+-0x79700], desc[UR4][R140.64], P1 ;  /* 0x869000008c977fae */ /* 0x000fe20008921844 */
[----:B------:R-:W-:-:S03]  /*2c000*/  VIADD R148, R250, 0x100000 ;  /* 0x00100000fa947836 */ /* 0x000fc60000000000 */
[----:B------:R1:W-:Y:S04]  /*2c010*/  LDGSTS.E [R150+-0x79300], desc[UR4][R142.64], P1 ;  /* 0x86d000008e967fae */ /* 0x0003e80008921844 */
[----:B------:R-:W-:Y:S01]  /*2c020*/  LDGSTS.E [R149+-0x78f00], desc[UR4][R144.64], P1 ;  /* 0x8710000090957fae */ /* 0x000fe20008921844 */
[----:B---3--:R-:W-:-:S03]  /*2c030*/  IMAD.WIDE R146, R2, 0x4, R180 ;  /* 0x0000000402927825 */ /* 0x008fc600078e02b4 */
[----:B------:R-:W3:Y:S04]  /*2c040*/  LDL.LU.64 R180, [R1+0x490] ;  /* 0x0004900001b47983 */ /* 0x000ee80000300a00 */
[----:B------:R-:W3:Y:S04]  /*2c050*/  LDL.LU.64 R6, [R1+0x470] ;  /* 0x0004700001067983 */ /* 0x000ee80000300a00 */
[----:B------:R4:W-:Y:S01]  /*2c060*/  LDGSTS.E [R148+-0x78b00], desc[UR4][R146.64], P1 ;  /* 0x8750000092947fae */ /* 0x0009e20008921844 */
[----:B-1----:R-:W-:-:S04]  /*2c070*/  IMAD.WIDE R150, R2, 0x4, R154 ;  /* 0x0000000402967825 */ /* 0x002fc800078e029a */
[----:B----4-:R-:W-:-:S04]  /*2c080*/  IMAD.WIDE R148, R2, 0x4, R162 ;  /* 0x0000000402947825 */ /* 0x010fc800078e02a2 */
[C---:B------:R-:W-:Y:S02]  /*2c090*/  IMAD.WIDE R154, R2.reuse, 0x4, R178 ;  /* 0x00000004029a7825 */ /* 0x040fe400078e02b2 */
[----:B------:R-:W4:Y:S02]  /*2c0a0*/  LDL.LU.64 R178, [R1+0x468] ;  /* 0x0004680001b27983 */ /* 0x000f240000300a00 */
[----:B--2---:R-:W-:Y:S02]  /*2c0b0*/  IMAD.WIDE R162, R2, 0x4, R224 ;  /* 0x0000000402a27825 */ /* 0x004fe400078e02e0 */
[----:B------:R-:W2:Y:S01]  /*2c0c0*/  LDL.LU.64 R224, [R1+0x440] ;  /* 0x0004400001e07983 */ /* 0x000ea20000300a00 */
[C---:B------:R-:W-:Y:S01]  /*2c0d0*/  IADD3 R159, R250.reuse, 0x100000, RZ ;  /* 0x00100000fa9f7810 */ /* 0x040fe20007ffe0ff */
[C---:B------:R-:W-:Y:S02]  /*2c0e0*/  VIADD R158, R250.reuse, 0x100000 ;  /* 0x00100000fa9e7836 */ /* 0x040fe40000000000 */
[C---:B------:R-:W-:Y:S01]  /*2c0f0*/  VIADD R157, R250.reuse, 0x100000 ;  /* 0x00100000fa9d7836 */ /* 0x040fe20000000000 */
[----:B------:R-:W-:Y:S01]  /*2c100*/  IADD3 R164, R250, 0x100000, RZ ;  /* 0x00100000faa47810 */ /* 0x000fe20007ffe0ff */
[----:B------:R-:W-:Y:S01]  /*2c110*/  IMAD.WIDE R152, R2, 0x4, R166 ;  /* 0x0000000402987825 */ /* 0x000fe200078e02a6 */
[----:B------:R-:W-:Y:S03]  /*2c120*/  LDGSTS.E [R159+-0x78700], desc[UR4][R148.64], P1 ;  /* 0x87900000949f7fae */ /* 0x000fe60008921844 */
[C---:B------:R-:W-:Y:S01]  /*2c130*/  VIADD R156, R250.reuse, 0x100000 ;  /* 0x00100000fa9c7836 */ /* 0x040fe20000000000 */
[----:B------:R1:W-:Y:S01]  /*2c140*/  LDGSTS.E [R158+-0x78300], desc[UR4][R150.64], P1 ;  /* 0x87d00000969e7fae */ /* 0x0003e20008921844 */
[----:B------:R-:W-:-:S03]  /*2c150*/  VIADD R167, R250, 0x100000 ;  /* 0x00100000faa77836 */ /* 0x000fc60000000000 */
[----:B------:R-:W-:Y:S01]  /*2c160*/  LDGSTS.E [R157+-0x6ff00], desc[UR4][R152.64], P1 ;  /* 0x90100000989d7fae */ /* 0x000fe20008921844 */
[----:B------:R-:W-:-:S03]  /*2c170*/  VIADD R166, R250, 0x100000 ;  /* 0x00100000faa67836 */ /* 0x000fc60000000000 */
[----:B------:R1:W-:Y:S01]  /*2c180*/  LDGSTS.E [R156+-0x6fb00], desc[UR4][R154.64], P1 ;  /* 0x905000009a9c7fae */ /* 0x0003e20008921844 */
[----:B------:R-:W-:Y:S02]  /*2c190*/  VIADD R165, R250, 0x100000 ;  /* 0x00100000faa57836 */ /* 0x000fe40000000000 */
[C---:B-1----:R-:W-:Y:S01]  /*2c1a0*/  IMAD.WIDE R158, R2.reuse, 0x4, R174 ;  /* 0x00000004029e7825 */ /* 0x042fe200078e02ae */
[----:B------:R-:W2:Y:S03]  /*2c1b0*/  LDL.LU.64 R20, [R1+0x360] ;  /* 0x0003600001147983 */ /* 0x000ea60000300a00 */
[C---:B------:R-:W-:Y:S01]  /*2c1c0*/  IMAD.WIDE R156, R2.reuse, 0x4, R160 ;  /* 0x00000004029c7825 */ /* 0x040fe200078e02a0 */
[----:B------:R-:W2:Y:S03]  /*2c1d0*/  LDL.LU.64 R8, [R1+0x270] ;  /* 0x0002700001087983 */ /* 0x000ea60000300a00 */
[----:B------:R-:W-:Y:S01]  /*2c1e0*/  IMAD.WIDE R160, R2, 0x4, R172 ;  /* 0x0000000402a07825 */ /* 0x000fe200078e02ac */
[----:B------:R-:W-:Y:S04]  /*2c1f0*/  LDGSTS.E [R167+-0x6f700], desc[UR4][R156.64], P1 ;  /* 0x909000009ca77fae */ /* 0x000fe80008921844 */
[----:B------:R1:W-:Y:S01]  /*2c200*/  LDGSTS.E [R166+-0x6f300], desc[UR4][R158.64], P1 ;  /* 0x90d000009ea67fae */ /* 0x0003e20008921844 */
[----:B------:R-:W-:-:S03]  /*2c210*/  VIADD R175, R250, 0x100000 ;  /* 0x00100000faaf7836 */ /* 0x000fc60000000000 */
[----:B------:R-:W-:Y:S01]  /*2c220*/  LDGSTS.E [R165+-0x6ef00], desc[UR4][R160.64], P1 ;  /* 0x91100000a0a57fae */ /* 0x000fe20008921844 */
[----:B------:R-:W-:-:S03]  /*2c230*/  VIADD R174, R250, 0x100000 ;  /* 0x00100000faae7836 */ /* 0x000fc60000000000 */
[----:B------:R3:W-:Y:S01]  /*2c240*/  LDGSTS.E [R164+-0x6eb00], desc[UR4][R162.64], P1 ;  /* 0x91500000a2a47fae */ /* 0x0007e20008921844 */
[----:B------:R-:W-:Y:S02]  /*2c250*/  VIADD R173, R250, 0x100000 ;  /* 0x00100000faad7836 */ /* 0x000fe40000000000 */
[----:B-1----:R-:W-:-:S04]  /*2c260*/  IMAD.WIDE R166, R2, 0x4, R168 ;  /* 0x0000000402a67825 */ /* 0x002fc800078e02a8 */
[----:B------:R-:W-:Y:S02]  /*2c270*/  VIADD R172, R250, 0x100000 ;  /* 0x00100000faac7836 */ /* 0x000fe40000000000 */
[----:B---3--:R-:W-:-:S04]  /*2c280*/  IMAD.WIDE R164, R2, 0x4, R170 ;  /* 0x0000000402a47825 */ /* 0x008fc800078e02aa */
[C---:B------:R-:W-:Y:S01]  /*2c290*/  IMAD.WIDE R168, R2.reuse, 0x4, R180 ;  /* 0x0000000402a87825 */ /* 0x040fe200078e02b4 */
[----:B------:R-:W-:Y:S03]  /*2c2a0*/  LDGSTS.E [R175+-0x6e700], desc[UR4][R164.64], P1 ;  /* 0x91900000a4af7fae */ /* 0x000fe60008921844 */
[----:B------:R-:W-:Y:S01]  /*2c2b0*/  IMAD.WIDE R170, R2, 0x4, R182 ;  /* 0x0000000402aa7825 */ /* 0x000fe200078e02b6 */
[----:B------:R-:W-:Y:S04]  /*2c2c0*/  LDGSTS.E [R174+-0x6e300], desc[UR4][R166.64], P1 ;  /* 0x91d00000a6ae7fae */ /* 0x000fe80008921844 */
[----:B------:R-:W-:Y:S01]  /*2c2d0*/  LDGSTS.E [R173+-0x6df00], desc[UR4][R168.64], P1 ;  /* 0x92100000a8ad7fae */ /* 0x000fe20008921844 */
[----:B------:R-:W-:-:S03]  /*2c2e0*/  VIADD R183, R250, 0x100000 ;  /* 0x00100000fab77836 */ /* 0x000fc60000000000 */
[----:B------:R1:W-:Y:S01]  /*2c2f0*/  LDGSTS.E [R172+-0x6db00], desc[UR4][R170.64], P1 ;  /* 0x92500000aaac7fae */ /* 0x0003e20008921844 */
[C---:B------:R-:W-:Y:S01]  /*2c300*/  VIADD R182, R250.reuse, 0x100000 ;  /* 0x00100000fab67836 */ /* 0x040fe20000000000 */
[----:B------:R-:W-:Y:S01]  /*2c310*/  IADD3 R181, R250, 0x100000, RZ ;  /* 0x00100000fab57810 */ /* 0x000fe20007ffe0ff */
[----:B------:R-:W-:-:S04]  /*2c320*/  IMAD.WIDE R176, R2, 0x4, R190 ;  /* 0x0000000402b07825 */ /* 0x000fc800078e02be */
[----:B------:R-:W-:Y:S02]  /*2c330*/  VIADD R180, R250, 0x100000 ;  /* 0x00100000fab47836 */ /* 0x000fe40000000000 */
[C---:B-1----:R-:W-:Y:S02]  /*2c340*/  IMAD.WIDE R172, R2.reuse, 0x4, R6 ;  /* 0x0000000402ac7825 */ /* 0x042fe400078e0206 */
[----:B------:R-:W3:Y:S02]  /*2c350*/  LDL.LU.64 R6, [R1+0x198] ;  /* 0x0001980001067983 */ /* 0x000ee40000300a00 */
[C---:B----4-:R-:W-:Y:S02]  /*2c360*/  IMAD.WIDE R174, R2.reuse, 0x4, R178 ;  /* 0x0000000402ae7825 */ /* 0x050fe400078e02b2 */
[----:B------:R-:W-:Y:S02]  /*2c370*/  LDGSTS.E [R183+-0x6d700], desc[UR4][R172.64], P1 ;  /* 0x92900000acb77fae */ /* 0x000fe40008921844 */
[----:B------:R-:W-:-:S02]  /*2c380*/  IMAD.WIDE R178, R2, 0x4, R188 ;  /* 0x0000000402b27825 */ /* 0x000fc400078e02bc */
[----:B------:R-:W-:Y:S04]  /*2c390*/  LDGSTS.E [R182+-0x6d300], desc[UR4][R174.64], P1 ;  /* 0x92d00000aeb67fae */ /* 0x000fe80008921844 */
[----:B------:R-:W-:Y:S04]  /*2c3a0*/  LDGSTS.E [R181+-0x6cf00], desc[UR4][R176.64], P1 ;  /* 0x93100000b0b57fae */ /* 0x000fe80008921844 */
[----:B------:R2:W-:Y:S02]  /*2c3b0*/  LDGSTS.E [R180+-0x6cb00], desc[UR4][R178.64], P1 ;  /* 0x93500000b2b47fae */ /* 0x0005e40008921844 */
[----:B--2---:R-:W-:-:S02]  /*2c3c0*/  IMAD.WIDE R180, R2, 0x4, R224 ;  /* 0x0000000402b47825 */ /* 0x004fc400078e02e0 */
[----:B------:R-:W2:Y:S04]  /*2c3d0*/  LDL.LU.64 R224, [R1+0xb8] ;  /* 0x0000b80001e07983 */ /* 0x000ea80000300a00 */
[----:B------:R-:W4:Y:S04]  /*2c3e0*/  LDL.LU.64 R10, [R1+0x8d8] ;  /* 0x0008d800010a7983 */ /* 0x000f280000300a00 */
[----:B------:R-:W4:Y:S01]  /*2c3f0*/  LDL.LU.64 R18, [R1+0x8b8] ;  /* 0x0008b80001127983 */ /* 0x000f220000300a00 */
[C---:B------:R-:W-:Y:S02]  /*2c400*/  VIADD R191, R250.reuse, 0x100000 ;  /* 0x00100000fabf7836 */ /* 0x040fe40000000000 */
[----:B------:R-:W-:-:S02]  /*2c410*/  VIADD R190, R250, 0x100000 ;  /* 0x00100000fabe7836 */ /* 0x000fc40000000000 */
[----:B------:R-:W-:Y:S01]  /*2c420*/  IMAD.WIDE R182, R2, 0x4, R198 ;  /* 0x0000000402b67825 */ /* 0x000fe200078e02c6 */
[----:B------:R-:W-:Y:S03]  /*2c430*/  LDGSTS.E [R191+-0x6c700], desc[UR4][R180.64], P1 ;  /* 0x93900000b4bf7fae */ /* 0x000fe60008921844 */
[----:B------:R-:W-:Y:S01]  /*2c440*/  VIADD R189, R250, 0x100000 ;  /* 0x00100000fabd7836 */ /* 0x000fe20000000000 */
[----:B------:R1:W-:Y:S01]  /*2c450*/  LDGSTS.E [R190+-0x6c300], desc[UR4][R182.64], P1 ;  /* 0x93d00000b6be7fae */ /* 0x0003e20008921844 */
[----:B------:R-:W-:-:S04]  /*2c460*/  IMAD.WIDE R184, R2, 0x4, R196 ;  /* 0x0000000402b87825 */ /* 0x000fc800078e02c4 */
[----:B------:R-:W-:Y:S01]  /*2c470*/  VIADD R188, R250, 0x100000 ;  /* 0x00100000fabc7836 */ /* 0x000fe20000000000 */
[----:B------:R-:W-:Y:S01]  /*2c480*/  LDGSTS.E [R189+-0x6bf00], desc[UR4][R184.64], P1 ;  /* 0x94100000b8bd7fae */ /* 0x000fe20008921844 */
[----:B------:R-:W-:Y:S01]  /*2c490*/  IMAD.WIDE R186, R2, 0x4, R186 ;  /* 0x0000000402ba7825 */ /* 0x000fe200078e02ba */
[----:B------:R-:W-:-:S03]  /*2c4a0*/  IADD3 R198, R250, 0x100000, RZ ;  /* 0x00100000fac67810 */ /* 0x000fc60007ffe0ff */
[----:B------:R-:W-:Y:S01]  /*2c4b0*/  VIADD R199, R250, 0x100000 ;  /* 0x00100000fac77836 */ /* 0x000fe20000000000 */
[----:B------:R1:W-:Y:S02]  /*2c4c0*/  LDGSTS.E [R188+-0x6bb00], desc[UR4][R186.64], P1 ;  /* 0x94500000babc7fae */ /* 0x0003e40008921844 */
[----:B-1----:R-:W-:-:S04]  /*2c4d0*/  IMAD.WIDE R190, R2, 0x4, R206 ;  /* 0x0000000402be7825 */ /* 0x002fc800078e02ce */
[----:B------:R-:W-:Y:S02]  /*2c4e0*/  VIADD R197, R250, 0x100000 ;  /* 0x00100000fac57836 */ /* 0x000fe40000000000 */
[----:B------:R-:W-:-:S04]  /*2c4f0*/  IMAD.WIDE R192, R2, 0x4, R204 ;  /* 0x0000000402c07825 */ /* 0x000fc800078e02cc */
[----:B------:R-:W-:Y:S02]  /*2c500*/  IMAD.WIDE R188, R2, 0x4, R20 ;  /* 0x0000000402bc7825 */ /* 0x000fe400078e0214 */
[----:B------:R-:W4:Y:S02]  /*2c510*/  LDL.LU.64 R20, [R1+0x858] ;  /* 0x0008580001147983 */ /* 0x000f240000300a00 */
[----:B------:R-:W-:Y:S02]  /*2c520*/  VIADD R196, R250, 0x100000 ;  /* 0x00100000fac47836 */ /* 0x000fe40000000000 */
[----:B------:R-:W-:Y:S01]  /*2c530*/  IMAD.WIDE R194, R2, 0x4, R194 ;  /* 0x0000000402c27825 */ /* 0x000fe200078e02c2 */
[----:B------:R-:W-:Y:S04]  /*2c540*/  LDGSTS.E [R199+-0x6b700], desc[UR4][R188.64], P1 ;  /* 0x94900000bcc77fae */ /* 0x000fe80008921844 */
[----:B------:R-:W-:Y:S01]  /*2c550*/  LDGSTS.E [R198+-0x6b300], desc[UR4][R190.64], P1 ;  /* 0x94d00000bec67fae */ /* 0x000fe20008921844 */
[----:B------:R-:W-:-:S03]  /*2c560*/  VIADD R207, R250, 0x100000 ;  /* 0x00100000facf7836 */ /* 0x000fc60000000000 */
[----:B------:R-:W-:Y:S01]  /*2c570*/  LDGSTS.E [R197+-0x6af00], desc[UR4][R192.64], P1 ;  /* 0x95100000c0c57fae */ /* 0x000fe20008921844 */
[----:B------:R-:W-:-:S03]  /*2c580*/  VIADD R206, R250, 0x100000 ;  /* 0x00100000face7836 */ /* 0x000fc60000000000 */
[----:B------:R1:W-:Y:S01]  /*2c590*/  LDGSTS.E [R196+-0x6ab00], desc[UR4][R194.64], P1 ;  /* 0x95500000c2c47fae */ /* 0x0003e20008921844 */
[----:B------:R-:W-:Y:S02]  /*2c5a0*/  VIADD R205, R250, 0x100000 ;  /* 0x00100000facd7836 */ /* 0x000fe40000000000 */
[----:B------:R-:W-:-:S04]  /*2c5b0*/  IMAD.WIDE R200, R2, 0x4, R212 ;  /* 0x0000000402c87825 */ /* 0x000fc800078e02d4 */
[----:B------:R-:W-:Y:S02]  /*2c5c0*/  VIADD R204, R250, 0x100000 ;  /* 0x00100000facc7836 */ /* 0x000fe40000000000 */
[----:B------:R-:W-:-:S04]  /*2c5d0*/  IMAD.WIDE R202, R2, 0x4, R202 ;  /* 0x0000000402ca7825 */ /* 0x000fc800078e02ca */
[C---:B-1----:R-:W-:Y:S02]  /*2c5e0*/  IMAD.WIDE R196, R2.reuse, 0x4, R8 ;  /* 0x0000000402c47825 */ /* 0x042fe400078e0208 */
[----:B------:R-:W4:Y:S04]  /*2c5f0*/  LDL.LU.64 R8, [R1+0x838] ;  /* 0x0008380001087983 */ /* 0x000f280000300a00 */
[----:B------:R-:W-:Y:S01]  /*2c600*/  LDGSTS.E [R207+-0x6a700], desc[UR4][R196.64], P1 ;  /* 0x95900000c4cf7fae */ /* 0x000fe20008921844 */
[----:B---3--:R-:W-:-:S03]  /*2c610*/  IMAD.WIDE R198, R2, 0x4, R6 ;  /* 0x0000000402c67825 */ /* 0x008fc600078e0206 */
[----:B------:R-:W3:Y:S04]  /*2c620*/  LDL.LU.64 R6, [R1+0x818] ;  /* 0x0008180001067983 */ /* 0x000ee80000300a00 */
[----:B------:R-:W-:Y:S04]  /*2c630*/  LDGSTS.E [R206+-0x6a300], desc[UR4][R198.64], P1 ;  /* 0x95d00000c6ce7fae */ /* 0x000fe80008921844 */
[----:B------:R-:W-:Y:S04]  /*2c640*/  LDGSTS.E [R205+-0x69f00], desc[UR4][R200.64], P1 ;  /* 0x96100000c8cd7fae */ /* 0x000fe80008921844 */
[----:B------:R2:W-:Y:S02]  /*2c650*/  LDGSTS.E [R204+-0x69b00], desc[UR4][R202.64], P1 ;  /* 0x96500000cacc7fae */ /* 0x0005e40008921844 */
[----:B--2---:R-:W-:-:S02]  /*2c660*/  IMAD.WIDE R204, R2, 0x4, R224 ;  /* 0x0000000402cc7825 */ /* 0x004fc400078e02e0 */
[----:B------:R-:W2:Y:S04]  /*2c670*/  LDL.LU.64 R224, [R1+0x7f8] ;  /* 0x0007f80001e07983 */ /* 0x000ea80000300a00 */
[----:B------:R-:W2:Y:S04]  /*2c680*/  LDL.LU.64 R36, [R1+0x7f0] ;  /* 0x0007f00001247983 */ /* 0x000ea80000300a00 */
[----:B------:R-:W2:Y:S01]  /*2c690*/  LDL.LU.64 R28, [R1+0x7e8] ;  /* 0x0007e800011c7983 */ /* 0x000ea20000300a00 */
[C---:B------:R-:W-:Y:S01]  /*2c6a0*/  IADD3 R217, R250.reuse, 0x100000, RZ ;  /* 0x00100000fad97810 */ /* 0x040fe20007ffe0ff */
[----:B------:R-:W-:-:S02]  /*2c6b0*/  VIADD R216, R250, 0x100000 ;  /* 0x00100000fad87836 */ /* 0x000fc40000000000 */
[----:B------:R-:W-:Y:S01]  /*2c6c0*/  IMAD.WIDE R206, R2, 0x4, R210 ;  /* 0x0000000402ce7825 */ /* 0x000fe200078e02d2 */
[----:B------:R-:W2:Y:S03]  /*2c6d0*/  LDL.LU.64 R14, [R1+0x7e0] ;  /* 0x0007e000010e7983 */ /* 0x000ea60000300a00 */
[----:B------:R-:W-:Y:S01]  /*2c6e0*/  VIADD R213, R250, 0x100000 ;  /* 0x00100000fad57836 */ /* 0x000fe20000000000 */
[----:B------:R-:W-:Y:S01]  /*2c6f0*/  LDGSTS.E [R217+-0x69700], desc[UR4][R204.64], P1 ;  /* 0x96900000ccd97fae */ /* 0x000fe20008921844 */
[----:B------:R-:W-:-:S03]  /*2c700*/  IMAD.WIDE R208, R2, 0x4, R238 ;  /* 0x0000000402d07825 */ /* 0x000fc600078e02ee */
[----:B------:R1:W-:Y:S01]  /*2c710*/  LDGSTS.E [R216+-0x69300], desc[UR4][R206.64], P1 ;  /* 0x96d00000ced87fae */ /* 0x0003e20008921844 */
[----:B----4-:R-:W-:-:S03]  /*2c720*/  IMAD.WIDE R234, R2, 0x4, R18 ;  /* 0x0000000402ea7825 */ /* 0x010fc600078e0212 */
[----:B------:R-:W4:Y:S01]  /*2c730*/  LDL.LU.64 R18, [R1+0x7d8] ;  /* 0x0007d80001127983 */ /* 0x000f220000300a00 */
[----:B------:R-:W-:Y:S02]  /*2c740*/  VIADD R212, R250, 0x100000 ;  /* 0x00100000fad47836 */ /* 0x000fe40000000000 */
[C---:B------:R-:W-:Y:S01]  /*2c750*/  IMAD.WIDE R210, R2.reuse, 0x4, R230 ;  /* 0x0000000402d27825 */ /* 0x040fe200078e02e6 */
[----:B------:R-:W4:Y:S03]  /*2c760*/  LDL.LU.64 R16, [R1+0x7d0] ;  /* 0x0007d00001107983 */ /* 0x000f260000300a00 */
[----:B------:R-:W-:Y:S01]  /*2c770*/  IMAD.WIDE R242, R2, 0x4, R218 ;  /* 0x0000000402f27825 */ /* 0x000fe200078e02da */
[----:B------:R-:W-:Y:S03]  /*2c780*/  LDGSTS.E [R213+-0x68f00], desc[UR4][R208.64], P1 ;  /* 0x97100000d0d57fae */ /* 0x000fe60008921844 */
[C---:B------:R-:W-:Y:S01]  /*2c790*/  VIADD R219, R250.reuse, 0x100000 ;  /* 0x00100000fadb7836 */ /* 0x040fe20000000000 */
[----:B------:R1:W-:Y:S01]  /*2c7a0*/  LDGSTS.E [R212+-0x68b00], desc[UR4][R210.64], P1 ;  /* 0x97500000d2d47fae */ /* 0x0003e20008921844 */
[----:B------:R-:W-:-:S02]  /*2c7b0*/  VIADD R218, R250, 0x100000 ;  /* 0x00100000fada7836 */ /* 0x000fc40000000000 */
[C---:B------:R-:W-:Y:S01]  /*2c7c0*/  IMAD.WIDE R214, R2.reuse, 0x4, R214 ;  /* 0x0000000402d67825 */ /* 0x040fe200078e02d6 */
[C---:B-1----:R-:W-:Y:S01]  /*2c7d0*/  IADD3 R216, R251.reuse, 0x100000, RZ ;  /* 0x00100000fbd87810 */ /* 0x042fe20007ffe0ff */
[----:B------:R-:W4:Y:S02]  /*2c7e0*/  LDL.LU.64 R26, [R1+0x7c8] ;  /* 0x0007c800011a7983 */ /* 0x000f240000300a00 */
[----:B------:R-:W-:Y:S02]  /*2c7f0*/  VIADD R217, R251, 0x100000 ;  /* 0x00100000fbd97836 */ /* 0x000fe40000000000 */
[C---:B------:R-:W-:Y:S02]  /*2c800*/  IMAD.WIDE R238, R2.reuse, 0x4, R10 ;  /* 0x0000000402ee7825 */ /* 0x040fe400078e020a */
[----:B------:R-:W4:Y:S02]  /*2c810*/  LDL.LU.64 R10, [R1+0x7c0] ;  /* 0x0007c000010a7983 */ /* 0x000f240000300a00 */
[----:B------:R-:W-:-:S05]  /*2c820*/  IMAD.WIDE R212, R2, 0x4, R228 ;  /* 0x0000000402d47825 */ /* 0x000fca00078e02e4 */
[----:B------:R-:W-:Y:S01]  /*2c830*/  LDGSTS.E [R219+-0x68700], desc[UR4][R212.64], P1 ;  /* 0x97900000d4db7fae */ /* 0x000fe20008921844 */
[----:B------:R-:W-:-:S03]  /*2c840*/  IMAD.WIDE R230, R2, 0x4, R222 ;  /* 0x0000000402e67825 */ /* 0x000fc600078e02de */
[----:B------:R1:W-:Y:S01]  /*2c850*/  LDGSTS.E [R218+-0x68300], desc[UR4][R214.64], P1 ;  /* 0x97d00000d6da7fae */ /* 0x0003e20008921844 */
[----:B------:R-:W-:-:S03]  /*2c860*/  VIADD R223, R251, 0x100000 ;  /* 0x00100000fbdf7836 */ /* 0x000fc60000000000 */
[----:B------:R-:W-:Y:S04]  /*2c870*/  LDGSTS.E [R217+-0x7fe00], desc[UR4][R242.64], P1 ;  /* 0x80200000f2d97fae */ /* 0x000fe80008921844 */
[----:B------:R1:W-:Y:S01]  /*2c880*/  LDGSTS.E [R216+-0x7fa00], desc[UR4][R238.64], P1 ;  /* 0x80600000eed87fae */ /* 0x0003e20008921844 */
[----:B------:R-:W-:-:S03]  /*2c890*/  VIADD R222, R251, 0x100000 ;  /* 0x00100000fbde7836 */ /* 0x000fc60000000000 */
[----:B------:R-:W-:Y:S01]  /*2c8a0*/  LDGSTS.E [R223+-0x7f600], desc[UR4][R234.64], P1 ;  /* 0x80a00000eadf7fae */ /* 0x000fe20008921844 */
[----:B-1----:R-:W-:-:S04]  /*2c8b0*/  IMAD.WIDE R218, R2, 0x4, R20 ;  /* 0x0000000402da7825 */ /* 0x002fc800078e0214 */
[----:B------:R-:W-:-:S04]  /*2c8c0*/  IMAD.WIDE R216, R2, 0x4, R220 ;  /* 0x0000000402d87825 */ /* 0x000fc800078e02dc */
[C---:B------:R-:W-:Y:S02]  /*2c8d0*/  VIADD R221, R251.reuse, 0x100000 ;  /* 0x00100000fbdd7836 */ /* 0x040fe40000000000 */
[----:B------:R-:W-:-:S03]  /*2c8e0*/  VIADD R220, R251, 0x100000 ;  /* 0x00100000fbdc7836 */ /* 0x000fc60000000000 */
[----:B------:R-:W-:Y:S01]  /*2c8f0*/  LDGSTS.E [R221+-0x7f200], desc[UR4][R230.64], P1 ;  /* 0x80e00000e6dd7fae */ /* 0x000fe20008921844 */
[----:B------:R-:W-:-:S03]  /*2c900*/  VIADD R20, R251, 0x100000 ;  /* 0x00100000fb147836 */ /* 0x000fc60000000000 */
[----:B------:R1:W-:Y:S04]  /*2c910*/  LDGSTS.E [R220+-0x7ee00], desc[UR4][R216.64], P1 ;  /* 0x81200000d8dc7fae */ /* 0x0003e80008921844 */
[----:B------:R3:W-:Y:S01]  /*2c920*/  LDGSTS.E [R222+-0x7ea00], desc[UR4][R218.64], P1 ;  /* 0x81600000dade7fae */ /* 0x0007e20008921844 */
[----:B-1----:R-:W-:-:S03]  /*2c930*/  IMAD.WIDE R220, R2, 0x4, R8 ;  /* 0x0000000402dc7825 */ /* 0x002fc600078e0208 */
[----:B------:R-:W4:Y:S04]  /*2c940*/  LDL.LU.64 R8, [R1+0x7b8] ;  /* 0x0007b80001087983 */ /* 0x000f280000300a00 */
[----:B------:R-:W-:Y:S01]  /*2c950*/  LDGSTS.E [R20+-0x7e600], desc[UR4][R220.64], P1 ;  /* 0x81a00000dc147fae */ /* 0x000fe20008921844 */
[----:B---3--:R-:W-:Y:S01]  /*2c960*/  IMAD.WIDE R222, R2, 0x4, R6 ;  /* 0x0000000402de7825 */ /* 0x008fe200078e0206 */
[----:B------:R-:W-:-:S03]  /*2c970*/  IADD3 R7, R251, 0x100000, RZ ;  /* 0x00100000fb077810 */ /* 0x000fc60007ffe0ff */
[C---:B------:R-:W-:Y:S02]  /*2c980*/  VIADD R22, R251.reuse, 0x100000 ;  /* 0x00100000fb167836 */ /* 0x040fe40000000000 */
[----:B------:R-:W-:-:S03]  /*2c990*/  VIADD R6, R251, 0x100000 ;  /* 0x00100000fb067836 */ /* 0x000fc60000000000 */
[----:B------:R-:W-:Y:S04]  /*2c9a0*/  LDGSTS.E [R22+-0x7e200], desc[UR4][R222.64], P1 ;  /* 0x81e00000de167fae */ /* 0x000fe80008921844 */
[----:B------:R-:W3:Y:S01]  /*2c9b0*/  LDL.LU.64 R20, [R1+0x7a8] ;  /* 0x0007a80001147983 */ /* 0x000ee20000300a00 */
[----:B--2---:R-:W-:-:S04]  /*2c9c0*/  IMAD.WIDE R224, R2, 0x4, R224 ;  /* 0x0000000402e07825 */ /* 0x004fc800078e02e0 */
[C---:B------:R-:W-:Y:S01]  /*2c9d0*/  IMAD.WIDE R228, R2.reuse, 0x4, R36 ;  /* 0x0000000402e47825 */ /* 0x040fe200078e0224 */
[----:B------:R-:W-:Y:S03]  /*2c9e0*/  LDGSTS.E [R7+-0x7de00], desc[UR4][R224.64], P1 ;  /* 0x82200000e0077fae */ /* 0x000fe60008921844 */
[C---:B------:R-:W-:Y:S01]  /*2c9f0*/  IMAD.WIDE R36, R2.reuse, 0x4, R28 ;  /* 0x0000000402247825 */ /* 0x040fe200078e021c */
[----:B------:R-:W-:Y:S04]  /*2ca00*/  LDGSTS.E [R6+-0x7da00], desc[UR4][R228.64], P1 ;  /* 0x82600000e4067fae */ /* 0x000fe80008921844 */
[----:B------:R-:W2:Y:S04]  /*2ca10*/  LDL.LU.64 R28, [R1+0x798] ;  /* 0x00079800011c7983 */ /* 0x000ea80000300a00 */
[----:B------:R-:W2:Y:S01]  /*2ca20*/  LDL.LU.64 R6, [R1+0x780] ;  /* 0x0007800001067983 */ /* 0x000ea20000300a00 */
[----:B------:R-:W-:-:S04]  /*2ca30*/  IMAD.WIDE R34, R2, 0x4, R14 ;  /* 0x0000000402227825 */ /* 0x000fc800078e020e */
[C---:B----4-:R-:W-:Y:S01]  /*2ca40*/  IMAD.WIDE R24, R2.reuse, 0x4, R18 ;  /* 0x0000000402187825 */ /* 0x050fe200078e0212 */
[----:B------:R-:W-:Y:S03]  /*2ca50*/  STL.64 [R1+0x10], R36 ;  /* 0x0000102401007387 */ /* 0x000fe60000100a00 */
[C---:B------:R-:W-:Y:S02]  /*2ca60*/  VIADD R18, R251.reuse, 0x100000 ;  /* 0x00100000fb127836 */ /* 0x040fe40000000000 */
[C---:B------:R-:W-:Y:S01]  /*2ca70*/  IMAD.WIDE R16, R2.reuse, 0x4, R16 ;  /* 0x0000000402107825 */ /* 0x040fe200078e0210 */
[----:B------:R1:W-:Y:S03]  /*2ca80*/  STL.64 [R1+0x30], R34 ;  /* 0x0000302201007387 */ /* 0x0003e60000100a00 */
[----:B------:R-:W-:Y:S01]  /*2ca90*/  VIADD R30, R251, 0x100000 ;  /* 0x00100000fb1e7836 */ /* 0x000fe20000000000 */
[----:B------:R4:W-:Y:S04]  /*2caa0*/  STL.64 [R1+0x50], R24 ;  /* 0x0000501801007387 */ /* 0x0009e80000100a00 */
[----:B------:R-:W2:Y:S04]  /*2cab0*/  LDL.LU.64 R22, [R1+0x770] ;  /* 0x0007700001167983 */ /* 0x000ea80000300a00 */
[----:B------:R-:W-:Y:S04]  /*2cac0*/  LDGSTS.E [R18+-0x7d600], desc[UR4][R36.64], P1 ;  /* 0x82a0000024127fae */ /* 0x000fe80008921844 */
[----:B------:R4:W-:Y:S04]  /*2cad0*/  STL.64 [R1+0x68], R16 ;  /* 0x0000681001007387 */ /* 0x0009e80000100a00 */
[----:B------:R1:W-:Y:S04]  /*2cae0*/  LDGSTS.E [R30+-0x7d200], desc[UR4][R34.64], P1 ;  /* 0x82e00000221e7fae */ /* 0x0003e80008921844 */
[----:B------:R-:W2:Y:S01]  /*2caf0*/  LDL.LU.64 R18, [R1+0x768] ;  /* 0x0007680001127983 */ /* 0x000ea20000300a00 */
[----:B-1----:R-:W-:-:S04]  /*2cb00*/  IMAD.WIDE R34, R2, 0x4, R26 ;  /* 0x0000000402227825 */ /* 0x002fc800078e021a */
[C---:B------:R-:W-:Y:S01]  /*2cb10*/  IMAD.WIDE R30, R2.reuse, 0x4, R10 ;  /* 0x00000004021e7825 */ /* 0x040fe200078e020a */
[----:B------:R2:W-:Y:S04]  /*2cb20*/  STL.64 [R1+0x80], R34 ;  /* 0x0000802201007387 */ /* 0x0005e80000100a00 */
[----:B------:R-:W2:Y:S01]  /*2cb30*/  LDL.LU.64 R10, [R1+0x758] ;  /* 0x00075800010a7983 */ /* 0x000ea20000300a00 */
[C---:B------:R-:W-:Y:S02]  /*2cb40*/  VIADD R15, R251.reuse, 0x100000 ;  /* 0x00100000fb0f7836 */ /* 0x040fe40000000000 */
[C---:B------:R-:W-:Y:S01]  /*2cb50*/  VIADD R14, R251.reuse, 0x100000 ;  /* 0x00100000fb0e7836 */ /* 0x040fe20000000000 */
[----:B------:R-:W2:Y:S04]  /*2cb60*/  LDL.LU.64 R26, [R1+0x748] ;  /* 0x00074800011a7983 */ /* 0x000ea80000300a00 */
[----:B------:R4:W-:Y:S04]  /*2cb70*/  LDGSTS.E [R15+-0x7ce00], desc[UR4][R24.64], P1 ;  /* 0x83200000180f7fae */ /* 0x0009e80008921844 */
[----:B------:R1:W-:Y:S04]  /*2cb80*/  STL.64 [R1+0x98], R30 ;  /* 0x0000981e01007387 */ /* 0x0003e80000100a00 */
[----:B------:R-:W-:Y:S04]  /*2cb90*/  LDGSTS.E [R14+-0x7ca00], desc[UR4][R16.64], P1 ;  /* 0x83600000100e7fae */ /* 0x000fe80008921844 */
[----:B------:R2:W-:Y:S04]  /*2cba0*/  LDGSTS.E [R15+-0x7c600], desc[UR4][R34.64], P1 ;  /* 0x83a00000220f7fae */ /* 0x0005e80008921844 */
[----:B------:R1:W-:Y:S01]  /*2cbb0*/  LDGSTS.E [R14+-0x7c200], desc[UR4][R30.64], P1 ;  /* 0x83e000001e0e7fae */ /* 0x0003e20008921844 */
[----:B----4-:R-:W-:Y:S01]  /*2cbc0*/  IMAD.WIDE R24, R2, 0x4, R8 ;  /* 0x0000000402187825 */ /* 0x010fe200078e0208 */
[----:B------:R-:W-:-:S04]  /*2cbd0*/  IADD3 R8, R251, 0x100000, RZ ;  /* 0x00100000fb087810 */ /* 0x000fc80007ffe0ff */
[----:B------:R-:W-:Y:S01]  /*2cbe0*/  STL.64 [R1+0xb8], R24 ;  /* 0x0000b81801007387 */ /* 0x000fe20000100a00 */
[----:B------:R-:W-:-:S03]  /*2cbf0*/  VIADD R9, R251, 0x100000 ;  /* 0x00100000fb097836 */ /* 0x000fc60000000000 */
[----:B------:R-:W4:Y:S04]  /*2cc00*/  LDL.LU.64 R16, [R1+0x740] ;  /* 0x0007400001107983 */ /* 0x000f280000300a00 */
[----:B------:R1:W-:Y:S01]  /*2cc10*/  LDGSTS.E [R9+-0x7be00], desc[UR4][R24.64], P1 ;  /* 0x8420000018097fae */ /* 0x0003e20008921844 */
[----:B---3--:R-:W-:-:S05]  /*2cc20*/  IMAD.WIDE R20, R2, 0x4, R20 ;  /* 0x0000000402147825 */ /* 0x008fca00078e0214 */
[----:B------:R3:W-:Y:S04]  /*2cc30*/  STL.64 [R1+0xd0], R20 ;  /* 0x0000d01401007387 */ /* 0x0007e80000100a00 */
[----:B------:R-:W4:Y:S04]  /*2cc40*/  LDL.LU.64 R14, [R1+0x728] ;  /* 0x00072800010e7983 */ /* 0x000f280000300a00 */
[----:B------:R-:W-:Y:S01]  /*2cc50*/  LDGSTS.E [R8+-0x7ba00], desc[UR4][R20.64], P1 ;  /* 0x8460000014087fae */ /* 0x000fe20008921844 */
[----:B--2---:R-:W-:-:S04]  /*2cc60*/  IMAD.WIDE R34, R2, 0x4, R28 ;  /* 0x0000000402227825 */ /* 0x004fc800078e021c */
[----:B-1----:R-:W-:Y:S02]  /*2cc70*/  IMAD.WIDE R30, R2, 0x4, R6 ;  /* 0x00000004021e7825 */ /* 0x002fe400078e0206 */
[----:B------:R-:W2:Y:S04]  /*2cc80*/  LDL.LU.64 R6, [R1+0x720] ;  /* 0x0007200001067983 */ /* 0x000ea80000300a00 */
[----:B------:R1:W-:Y:S04]  /*2cc90*/  STL.64 [R1+0xf0], R34 ;  /* 0x0000f02201007387 */ /* 0x0003e80000100a00 */
[----:B---3--:R-:W3:Y:S01]  /*2cca0*/  LDL.LU.64 R20, [R1+0x708] ;  /* 0x0007080001147983 */ /* 0x008ee20000300a00 */
[----:B------:R-:W-:-:S02]  /*2ccb0*/  VIADD R29, R251, 0x100000 ;  /* 0x00100000fb1d7836 */ /* 0x000fc40000000000 */
[----:B------:R-:W-:Y:S01]  /*2ccc0*/  VIADD R28, R251, 0x100000 ;  /* 0x00100000fb1c7836 */ /* 0x000fe20000000000 */
[----:B------:R-:W-:Y:S04]  /*2ccd0*/  STL.64 [R1+0x100], R30 ;  /* 0x0001001e01007387 */ /* 0x000fe80000100a00 */
[----:B------:R1:W-:Y:S01]  /*2cce0*/  LDGSTS.E [R29+-0x7b600], desc[UR4][R34.64], P1 ;  /* 0x84a00000221d7fae */ /* 0x0003e20008921844 */
[----:B------:R-:W-:-:S03]  /*2ccf0*/  IMAD.WIDE R24, R2, 0x4, R22 ;  /* 0x0000000402187825 */ /* 0x000fc600078e0216 */
[----:B------:R1:W-:Y:S04]  /*2cd00*/  LDGSTS.E [R28+-0x7b200], desc[UR4][R30.64], P1 ;  /* 0x84e000001e1c7fae */ /* 0x0003e80008921844 */
[----:B------:R-:W-:Y:S01]  /*2cd10*/  LDGSTS.E [R9+-0x7ae00], desc[UR4][R24.64], P1 ;  /* 0x8520000018097fae */ /* 0x000fe20008921844 */
[----:B------:R-:W-:-:S03]  /*2cd20*/  IMAD.WIDE R22, R2, 0x4, R18 ;  /* 0x0000000402167825 */ /* 0x000fc600078e0212 */
[----:B------:R-:W3:Y:S04]  /*2cd30*/  LDL.LU.64 R18, [R1+0x690] ;  /* 0x0006900001127983 */ /* 0x000ee80000300a00 */
[----:B------:R1:W-:Y:S04]  /*2cd40*/  STL.64 [R1+0x118], R24 ;  /* 0x0001181801007387 */ /* 0x0003e80000100a00 */
[----:B------:R1:W-:Y:S04]  /*2cd50*/  STL.64 [R1+0x138], R22 ;  /* 0x0001381601007387 */ /* 0x0003e80000100a00 */
[----:B------:R-:W-:Y:S01]  /*2cd60*/  LDGSTS.E [R8+-0x7aa00], desc[UR4][R22.64], P1 ;  /* 0x8560000016087fae */ /* 0x000fe20008921844 */
[----:B-1----:R-:W-:-:S03]  /*2cd70*/  IMAD.WIDE R34, R2, 0x4, R10 ;  /* 0x0000000402227825 */ /* 0x002fc600078e020a */
[----:B------:R-:W3:Y:S04]  /*2cd80*/  LDL.LU.64 R24, [R1+0x680] ;  /* 0x0006800001187983 */ /* 0x000ee80000300a00 */
[----:B------:R-:W3:Y:S04]  /*2cd90*/  LDL.LU.64 R10, [R1+0x670] ;  /* 0x00067000010a7983 */ /* 0x000ee80000300a00 */
[----:B------:R-:W3:Y:S01]  /*2cda0*/  LDL.LU.64 R22, [R1+0x668] ;  /* 0x0006680001167983 */ /* 0x000ee20000300a00 */
[----:B------:R-:W-:-:S03]  /*2cdb0*/  IMAD.WIDE R30, R2, 0x4, R26 ;  /* 0x00000004021e7825 */ /* 0x000fc600078e021a */
[----:B------:R-:W-:Y:S04]  /*2cdc0*/  STL.64 [R1+0x158], R34 ;  /* 0x0001582201007387 */ /* 0x000fe80000100a00 */
[----:B------:R-:W3:Y:S04]  /*2cdd0*/  LDL.LU.64 R26, [R1+0x660] ;  /* 0x00066000011a7983 */ /* 0x000ee80000300a00 */
[----:B------:R-:W-:Y:S04]  /*2cde0*/  STL.64 [R1+0x178], R30 ;  /* 0x0001781e01007387 */ /* 0x000fe80000100a00 */
[----:B------:R3:W-:Y:S04]  /*2cdf0*/  LDGSTS.E [R29+-0x7a600], desc[UR4][R34.64], P1 ;  /* 0x85a00000221d7fae */ /* 0x0007e80008921844 */
[----:B------:R1:W-:Y:S01]  /*2ce00*/  LDGSTS.E [R28+-0x7a200], desc[UR4][R30.64], P1 ;  /* 0x85e000001e1c7fae */ /* 0x0003e20008921844 */
[----:B----4-:R-:W-:-:S05]  /*2ce10*/  IMAD.WIDE R16, R2, 0x4, R16 ;  /* 0x0000000402107825 */ /* 0x010fca00078e0210 */
[----:B------:R4:W-:Y:S04]  /*2ce20*/  STL.64 [R1+0x198], R16 ;  /* 0x0001981001007387 */ /* 0x0009e80000100a00 */
[----:B------:R-:W-:Y:S01]  /*2ce30*/  LDGSTS.E [R9+-0x79e00], desc[UR4][R16.64], P1 ;  /* 0x8620000010097fae */ /* 0x000fe20008921844 */
[----:B------:R-:W-:-:S05]  /*2ce40*/  IMAD.WIDE R14, R2, 0x4, R14 ;  /* 0x00000004020e7825 */ /* 0x000fca00078e020e */
[----:B------:R1:W-:Y:S04]  /*2ce50*/  STL.64 [R1+0x1b8], R14 ;  /* 0x0001b80e01007387 */ /* 0x0003e80000100a00 */
[----:B----4-:R-:W4:Y:S04]  /*2ce60*/  LDL.LU.64 R16, [R1+0x650] ;  /* 0x0006500001107983 */ /* 0x010f280000300a00 */
[----:B------:R-:W-:Y:S01]  /*2ce70*/  LDGSTS.E [R8+-0x79a00], desc[UR4][R14.64], P1 ;  /* 0x866000000e087fae */ /* 0x000fe20008921844 */
[----:B--2---:R-:W-:-:S03]  /*2ce80*/  IMAD.WIDE R36, R2, 0x4, R6 ;  /* 0x0000000402247825 */ /* 0x004fc600078e0206 */
[----:B------:R-:W2:Y:S04]  /*2ce90*/  LDL.LU.64 R6, [R1+0x648] ;  /* 0x0006480001067983 */ /* 0x000ea80000300a00 */
[----:B------:R-:W2:Y:S01]  /*2cea0*/  LDL.LU.64 R28, [R1+0x638] ;  /* 0x00063800011c7983 */ /* 0x000ea20000300a00 */
[----:B---3--:R-:W-:-:S03]  /*2ceb0*/  IMAD.WIDE R34, R2, 0x4, R20 ;  /* 0x0000000402227825 */ /* 0x008fc600078e0214 */
[----:B------:R-:W-:Y:S04]  /*2cec0*/  STL.64 [R1+0x1f0], R36 ;  /* 0x0001f02401007387 */ /* 0x000fe80000100a00 */
[----:B------:R-:W3:Y:S04]  /*2ced0*/  LDL.LU.64 R20, [R1+0x630] ;  /* 0x0006300001147983 */ /* 0x000ee80000300a00 */
[----:B------:R1:W-:Y:S04]  /*2cee0*/  STL.64 [R1+0x210], R34 ;  /* 0x0002102201007387 */ /* 0x0003e80000100a00 */
[----:B-1----:R-:W3:Y:S01]  /*2cef0*/  LDL.LU.64 R14, [R1+0x628] ;  /* 0x00062800010e7983 */ /* 0x002ee20000300a00 */
[----:B------:R-:W-:-:S02]  /*2cf00*/  VIADD R31, R251, 0x100000 ;  /* 0x00100000fb1f7836 */ /* 0x000fc40000000000 */
[----:B------:R-:W-:-:S03]  /*2cf10*/  VIADD R30, R251, 0x100000 ;  /* 0x00100000fb1e7836 */ /* 0x000fc60000000000 */
[----:B------:R-:W-:Y:S04]  /*2cf20*/  LDGSTS.E [R31+-0x79600], desc[UR4][R36.64], P1 ;  /* 0x86a00000241f7fae */ /* 0x000fe80008921844 */
[----:B------:R1:W-:Y:S01]  /*2cf30*/  LDGSTS.E [R30+-0x79200], desc[UR4][R34.64], P1 ;  /* 0x86e00000221e7fae */ /* 0x0003e20008921844 */
[----:B------:R-:W-:-:S05]  /*2cf40*/  IMAD.WIDE R18, R2, 0x4, R18 ;  /* 0x0000000402127825 */ /* 0x000fca00078e0212 */
[----:B------:R-:W-:Y:S04]  /*2cf50*/  STL.64 [R1+0x248], R18 ;  /* 0x0002481201007387 */ /* 0x000fe80000100a00 */
[----:B------:R1:W-:Y:S01]  /*2cf60*/  LDGSTS.E [R9+-0x78e00], desc[UR4][R18.64], P1 ;  /* 0x8720000012097fae */ /* 0x0003e20008921844 */
[----:B------:R-:W-:-:S04]  /*2cf70*/  IMAD.WIDE R24, R2, 0x4, R24 ;  /* 0x0000000402187825 */ /* 0x000fc800078e0218 */
[C---:B-1----:R-:W-:Y:S01]  /*2cf80*/  IMAD.WIDE R34, R2.reuse, 0x4, R10 ;  /* 0x0000000402227825 */ /* 0x042fe200078e020a */
[----:B------:R1:W-:Y:S04]  /*2cf90*/  STL.64 [R1+0x270], R24 ;  /* 0x0002701801007387 */ /* 0x0003e80000100a00 */
[----:B------:R-:W3:Y:S01]  /*2cfa0*/  LDL.LU.64 R10, [R1+0x618] ;  /* 0x00061800010a7983 */ /* 0x000ee20000300a00 */
[----:B------:R-:W-:-:S03]  /*2cfb0*/  IMAD.WIDE R30, R2, 0x4, R22 ;  /* 0x00000004021e7825 */ /* 0x000fc600078e0216 */
[----:B------:R-:W-:Y:S04]  /*2cfc0*/  LDGSTS.E [R8+-0x78a00], desc[UR4][R24.64], P1 ;  /* 0x8760000018087fae */ /* 0x000fe80008921844 */
[----:B------:R-:W-:Y:S04]  /*2cfd0*/  STL.64 [R1+0x288], R34 ;  /* 0x0002882201007387 */ /* 0x000fe80000100a00 */
[----:B-1----:R-:W3:Y:S04]  /*2cfe0*/  LDL.LU.64 R24, [R1+0x610] ;  /* 0x0006100001187983 */ /* 0x002ee80000300a00 */
[----:B------:R-:W3:Y:S01]  /*2cff0*/  LDL.LU.64 R22, [R1+0x600] ;  /* 0x0006000001167983 */ /* 0x000ee20000300a00 */
[----:B------:R-:W-:-:S02]  /*2d000*/  VIADD R19, R251, 0x100000 ;  /* 0x00100000fb137836 */ /* 0x000fc40000000000 */
[C---:B------:R-:W-:Y:S02]  /*2d010*/  VIADD R18, R251.reuse, 0x100000 ;  /* 0x00100000fb127836 */ /* 0x040fe40000000000 */
[C---:B------:R-:W-:Y:S01]  /*2d020*/  IMAD.WIDE R26, R2.reuse, 0x4, R26 ;  /* 0x00000004021a7825 */ /* 0x040fe200078e021a */
[----:B------:R-:W-:Y:S04]  /*2d030*/  STL.64 [R1+0x2c0], R30 ;  /* 0x0002c01e01007387 */ /* 0x000fe80000100a00 */
[----:B------:R-:W-:Y:S04]  /*2d040*/  LDGSTS.E [R19+-0x78600], desc[UR4][R34.64], P1 ;  /* 0x87a0000022137fae */ /* 0x000fe80008921844 */
[----:B------:R1:W-:Y:S04]  /*2d050*/  STL.64 [R1+0x330], R26 ;  /* 0x0003301a01007387 */ /* 0x0003e80000100a00 */
[----:B------:R-:W-:Y:S04]  /*2d060*/  LDGSTS.E [R18+-0x78200], desc[UR4][R30.64], P1 ;  /* 0x87e000001e127fae */ /* 0x000fe80008921844 */
[----:B------:R1:W-:Y:S04]  /*2d070*/  LDGSTS.E [R9+-0x6fe00], desc[UR4][R26.64], P1 ;  /* 0x902000001a097fae */ /* 0x0003e80008921844 */
[----:B------:R-:W3:Y:S01]  /*2d080*/  LDL.LU.64 R18, [R1+0x5f0] ;  /* 0x0005f00001127983 */ /* 0x000ee20000300a00 */
[----:B----4-:R-:W-:Y:S01]  /*2d090*/  IMAD.WIDE R16, R2, 0x4, R16 ;  /* 0x0000000402107825 */ /* 0x010fe200078e0210 */
[----:B-1----:R-:W-:-:S04]  /*2d0a0*/  IADD3 R27, R251, 0x100000, RZ ;  /* 0x00100000fb1b7810 */ /* 0x002fc80007ffe0ff */
[----:B------:R1:W-:Y:S04]  /*2d0b0*/  STL.64 [R1+0x360], R16 ;  /* 0x0003601001007387 */ /* 0x0003e80000100a00 */
[----:B------:R-:W-:Y:S01]  /*2d0c0*/  LDGSTS.E [R8+-0x6fa00], desc[UR4][R16.64], P1 ;  /* 0x9060000010087fae */ /* 0x000fe20008921844 */
[----:B--2---:R-:W-:-:S03]  /*2d0d0*/  IMAD.WIDE R34, R2, 0x4, R6 ;  /* 0x0000000402227825 */ /* 0x004fc600078e0206 */
[----:B------:R-:W2:Y:S01]  /*2d0e0*/  LDL.LU.64 R6, [R1+0x5d8] ;  /* 0x0005d80001067983 */ /* 0x000ea20000300a00 */
[----:B------:R-:W-:-:S03]  /*2d0f0*/  IMAD.WIDE R30, R2, 0x4, R28 ;  /* 0x00000004021e7825 */ /* 0x000fc600078e021c */
[----:B------:R4:W-:Y:S01]  /*2d100*/  STL.64 [R1+0x398], R34 ;  /* 0x0003982201007387 */ /* 0x0009e20000100a00 */
[----:B---3--:R-:W-:-:S03]  /*2d110*/  IMAD.WIDE R20, R2, 0x4, R20 ;  /* 0x0000000402147825 */ /* 0x008fc600078e0214 */
[----:B------:R-:W-:Y:S04]  /*2d120*/  STL.64 [R1+0x3d0], R30 ;  /* 0x0003d01e01007387 */ /* 0x000fe80000100a00 */
[----:B------:R-:W3:Y:S01]  /*2d130*/  LDL.LU.64 R28, [R1+0x5c8] ;  /* 0x0005c800011c7983 */ /* 0x000ee20000300a00 */
[----:B------:R-:W-:-:S03]  /*2d140*/  IMAD.WIDE R14, R2, 0x4, R14 ;  /* 0x00000004020e7825 */ /* 0x000fc600078e020e */
[----:B------:R4:W-:Y:S04]  /*2d150*/  STL.64 [R1+0x408], R20 ;  /* 0x0004081401007387 */ /* 0x0009e80000100a00 */
[----:B-1----:R-:W3:Y:S04]  /*2d160*/  LDL.LU.64 R16, [R1+0x5b0] ;  /* 0x0005b00001107983 */ /* 0x002ee80000300a00 */
[----:B------:R-:W-:Y:S04]  /*2d170*/  LDGSTS.E [R27+-0x6f600], desc[UR4][R34.64], P1 ;  /* 0x90a00000221b7fae */ /* 0x000fe80008921844 */
[----:B------:R1:W-:Y:S04]  /*2d180*/  STL.64 [R1+0x440], R14 ;  /* 0x0004400e01007387 */ /* 0x0003e80000100a00 */
[----:B----4-:R-:W4:Y:S01]  /*2d190*/  LDL.LU.64 R34, [R1+0x5a0] ;  /* 0x0005a00001227983 */ /* 0x010f220000300a00 */
[----:B------:R-:W-:-:S05]  /*2d1a0*/  VIADD R26, R251, 0x100000 ;  /* 0x00100000fb1a7836 */ /* 0x000fca0000000000 */
[----:B------:R-:W-:Y:S04]  /*2d1b0*/  LDGSTS.E [R26+-0x6f200], desc[UR4][R30.64], P1 ;  /* 0x90e000001e1a7fae */ /* 0x000fe80008921844 */
[----:B------:R1:W-:Y:S04]  /*2d1c0*/  LDGSTS.E [R9+-0x6ee00], desc[UR4][R20.64], P1 ;  /* 0x9120000014097fae */ /* 0x0003e80008921844 */
[----:B------:R-:W-:Y:S01]  /*2d1d0*/  LDGSTS.E [R8+-0x6ea00], desc[UR4][R14.64], P1 ;  /* 0x916000000e087fae */ /* 0x000fe20008921844 */
[----:B------:R-:W-:-:S04]  /*2d1e0*/  IMAD.WIDE R36, R2, 0x4, R10 ;  /* 0x0000000402247825 */ /* 0x000fc800078e020a */
[----:B-1----:R-:W-:Y:S01]  /*2d1f0*/  VIADD R20, R251, 0x100000 ;  /* 0x00100000fb147836 */ /* 0x002fe20000000000 */
[----:B------:R-:W4:Y:S04]  /*2d200*/  LDL.LU.64 R14, [R1+0x590] ;  /* 0x00059000010e7983 */ /* 0x000f280000300a00 */
[----:B------:R-:W4:Y:S01]  /*2d210*/  LDL.LU.64 R10, [R1+0x580] ;  /* 0x00058000010a7983 */ /* 0x000f220000300a00 */
[----:B------:R-:W-:-:S03]  /*2d220*/  IMAD.WIDE R30, R2, 0x4, R24 ;  /* 0x00000004021e7825 */ /* 0x000fc600078e0218 */
[----:B------:R1:W-:Y:S01]  /*2d230*/  STL.64 [R1+0x458], R36 ;  /* 0x0004582401007387 */ /* 0x0003e20000100a00 */
[----:B------:R-:W-:-:S03]  /*2d240*/  IMAD.WIDE R24, R2, 0x4, R22 ;  /* 0x0000000402187825 */ /* 0x000fc600078e0216 */
[----:B------:R-:W-:Y:S04]  /*2d250*/  LDGSTS.E [R20+-0x6e600], desc[UR4][R36.64], P1 ;  /* 0x91a0000024147fae */ /* 0x000fe80008921844 */
[----:B------:R-:W4:Y:S04]  /*2d260*/  LDL.LU.64 R22, [R1+0x570] ;  /* 0x0005700001167983 */ /* 0x000f280000300a00 */
[----:B------:R-:W-:Y:S04]  /*2d270*/  STL.64 [R1+0x470], R30 ;  /* 0x0004701e01007387 */ /* 0x000fe80000100a00 */
[----:B------:R-:W-:Y:S04]  /*2d280*/  STL.64 [R1+0x480], R24 ;  /* 0x0004801801007387 */ /* 0x000fe80000100a00 */
[----:B------:R-:W4:Y:S04]  /*2d290*/  LDL.LU.64 R20, [R1+0x558] ;  /* 0x0005580001147983 */ /* 0x000f280000300a00 */
[----:B------:R2:W-:Y:S04]  /*2d2a0*/  LDGSTS.E [R26+-0x6e200], desc[UR4][R30.64], P1 ;  /* 0x91e000001e1a7fae */ /* 0x0005e80008921844 */
[----:B------:R4:W-:Y:S01]  /*2d2b0*/  LDGSTS.E [R9+-0x6de00], desc[UR4][R24.64], P1 ;  /* 0x9220000018097fae */ /* 0x0009e20008921844 */
[----:B------:R-:W-:-:S05]  /*2d2c0*/  IMAD.WIDE R18, R2, 0x4, R18 ;  /* 0x0000000402127825 */ /* 0x000fca00078e0212 */
[----:B------:R1:W-:Y:S04]  /*2d2d0*/  STL.64 [R1+0x490], R18 ;  /* 0x0004901201007387 */ /* 0x0003e80000100a00 */
[----:B-1----:R-:W4:Y:S04]  /*2d2e0*/  LDL.LU.64 R36, [R1+0x548] ;  /* 0x0005480001247983 */ /* 0x002f280000300a00 */
[----:B------:R-:W-:Y:S04]  /*2d2f0*/  LDGSTS.E [R8+-0x6da00], desc[UR4][R18.64], P1 ;  /* 0x9260000012087fae */ /* 0x000fe80008921844 */
[----:B------:R-:W4:Y:S01]  /*2d300*/  LDL.LU.64 R18, [R1+0x528] ;  /* 0x0005280001127983 */ /* 0x000f220000300a00 */
[----:B--2---:R-:W-:-:S03]  /*2d310*/  IMAD.WIDE R30, R2, 0x4, R6 ;  /* 0x00000004021e7825 */ /* 0x004fc600078e0206 */
[----:B------:R-:W2:Y:S04]  /*2d320*/  LDL.LU.64 R6, [R1+0x538] ;  /* 0x0005380001067983 */ /* 0x000ea80000300a00 */
[----:B------:R-:W-:Y:S04]  /*2d330*/  STL.64 [R1+0x498], R30 ;  /* 0x0004981e01007387 */ /* 0x000fe80000100a00 */
[----:B------:R-:W-:Y:S01]  /*2d340*/  LDGSTS.E [R27+-0x6d600], desc[UR4][R30.64], P1 ;  /* 0x92a000001e1b7fae */ /* 0x000fe20008921844 */
[----:B---3--:R-:W-:-:S04]  /*2d350*/  IMAD.WIDE R28, R2, 0x4, R28 ;  /* 0x00000004021c7825 */ /* 0x008fc800078e021c */
[C---:B------:R-:W-:Y:S01]  /*2d360*/  IMAD.WIDE R16, R2.reuse, 0x4, R16 ;  /* 0x0000000402107825 */ /* 0x040fe200078e0210 */
[----:B------:R-:W-:Y:S04]  /*2d370*/  STL.64 [R1+0x4a8], R28 ;  /* 0x0004a81c01007387 */ /* 0x000fe80000100a00 */
[----:B------:R1:W-:Y:S04]  /*2d380*/  STL.64 [R1+0x4b8], R16 ;  /* 0x0004b81001007387 */ /* 0x0003e80000100a00 */
[----:B------:R-:W-:Y:S04]  /*2d390*/  LDGSTS.E [R26+-0x6d200], desc[UR4][R28.64], P1 ;  /* 0x92e000001c1a7fae */ /* 0x000fe80008921844 */
[----:B------:R1:W-:Y:S01]  /*2d3a0*/  LDGSTS.E [R9+-0x6ce00], desc[UR4][R16.64], P1 ;  /* 0x9320000010097fae */ /* 0x0003e20008921844 */
[----:B----4-:R-:W-:-:S05]  /*2d3b0*/  IMAD.WIDE R24, R2, 0x4, R34 ;  /* 0x0000000402187825 */ /* 0x010fca00078e0222 */
[----:B------:R3:W-:Y:S04]  /*2d3c0*/  STL.64 [R1+0x4c8], R24 ;  /* 0x0004c81801007387 */ /* 0x0007e80000100a00 */
[----:B------:R-:W4:Y:S01]  /*2d3d0*/  LDL.LU.64 R26, [R1+0x520] ;  /* 0x00052000011a7983 */ /* 0x000f220000300a00 */
[C---:B-1----:R-:W-:Y:S02]  /*2d3e0*/  VIADD R17, R251.reuse, 0x100000 ;  /* 0x00100000fb117836 */ /* 0x042fe40000000000 */
[----:B------:R-:W-:Y:S01]  /*2d3f0*/  VIADD R16, R251, 0x100000 ;  /* 0x00100000fb107836 */ /* 0x000fe20000000000 */
[----:B------:R3:W-:Y:S01]  /*2d400*/  LDGSTS.E [R8+-0x6ca00], desc[UR4][R24.64], P1 ;  /* 0x9360000018087fae */ /* 0x0007e20008921844 */
[----:B------:R-:W-:-:S03]  /*2d410*/  IMAD.WIDE R30, R2, 0x4, R14 ;  /* 0x00000004021e7825 */ /* 0x000fc600078e020e */
[----:B------:R-:W4:Y:S01]  /*2d420*/  LDL.LU.64 R14, [R1+0x510] ;  /* 0x00051000010e7983 */ /* 0x000f220000300a00 */
[----:B------:R-:W-:-:S03]  /*2d430*/  IMAD.WIDE R28, R2, 0x4, R10 ;  /* 0x00000004021c7825 */ /* 0x000fc600078e020a */
[----:B------:R-:W4:Y:S04]  /*2d440*/  LDL.LU.64 R10, [R1+0x508] ;  /* 0x00050800010a7983 */ /* 0x000f280000300a00 */
[----:B------:R-:W-:Y:S04]  /*2d450*/  STL.64 [R1+0x4d8], R30 ;  /* 0x0004d81e01007387 */ /* 0x000fe80000100a00 */
[----:B------:R-:W-:Y:S01]  /*2d460*/  STL.64 [R1+0x4e8], R28 ;  /* 0x0004e81c01007387 */ /* 0x000fe20000100a00 */
[----:B------:R-:W-:-:S03]  /*2d470*/  IMAD.WIDE R22, R2, 0x4, R22 ;  /* 0x0000000402167825 */ /* 0x000fc600078e0216 */
[----:B------:R-:W-:Y:S04]  /*2d480*/  LDGSTS.E [R17+-0x6c600], desc[UR4][R30.64], P1 ;  /* 0x93a000001e117fae */ /* 0x000fe80008921844 */
[----:B------:R-:W-:Y:S04]  /*2d490*/  LDGSTS.E [R16+-0x6c200], desc[UR4][R28.64], P1 ;  /* 0x93e000001c107fae */ /* 0x000fe80008921844 */
[----:B------:R1:W-:Y:S01]  /*2d4a0*/  LDGSTS.E [R9+-0x6be00], desc[UR4][R22.64], P1 ;  /* 0x9420000016097fae */ /* 0x0003e20008921844 */
[----:B---3--:R-:W-:-:S03]  /*2d4b0*/  IMAD.WIDE R24, R2, 0x4, R20 ;  /* 0x0000000402187825 */ /* 0x008fc600078e0214 */
[----:B------:R-:W3:Y:S04]  /*2d4c0*/  LDL.LU.64 R20, [R1+0x4f8] ;  /* 0x0004f80001147983 */ /* 0x000ee80000300a00 */
[----:B------:R1:W-:Y:S04]  /*2d4d0*/  STL.64 [R1+0x4f0], R22 ;  /* 0x0004f01601007387 */ /* 0x0003e80000100a00 */
[----:B------:R2:W-:Y:S04]  /*2d4e0*/  STL.64 [R1+0x500], R24 ;  /* 0x0005001801007387 */ /* 0x0005e80000100a00 */
[----:B------:R-:W3:Y:S04]  /*2d4f0*/  LDL.LU.64 R16, [R1+0x4d0] ;  /* 0x0004d00001107983 */ /* 0x000ee80000300a00 */
[----:B------:R-:W-:Y:S01]  /*2d500*/  LDGSTS.E [R8+-0x6ba00], desc[UR4][R24.64], P1 ;  /* 0x9460000018087fae */ /* 0x000fe20008921844 */
[----:B------:R-:W-:-:S04]  /*2d510*/  IMAD.WIDE R34, R2, 0x4, R36 ;  /* 0x0000000402227825 */ /* 0x000fc800078e0224 */
[C---:B-1----:R-:W-:Y:S02]  /*2d520*/  VIADD R22, R251.reuse, 0x100000 ;  /* 0x00100000fb167836 */ /* 0x042fe40000000000 */
[----:B------:R-:W-:-:S03]  /*2d530*/  VIADD R28, R251, 0x100000 ;  /* 0x00100000fb1c7836 */ /* 0x000fc60000000000 */
[----:B------:R-:W-:Y:S01]  /*2d540*/  LDGSTS.E [R22+-0x6b600], desc[UR4][R34.64], P1 ;  /* 0x94a0000022167fae */ /* 0x000fe20008921844 */
[----:B------:R-:W-:-:S05]  /*2d550*/  IMAD.WIDE R30, R2, 0x4, R18 ;  /* 0x00000004021e7825 */ /* 0x000fca00078e0212 */
[----:B------:R1:W-:Y:S01]  /*2d560*/  LDGSTS.E [R28+-0x6b200], desc[UR4][R30.64], P1 ;  /* 0x94e000001e1c7fae */ /* 0x0003e20008921844 */
[----:B--2---:R-:W-:-:S03]  /*2d570*/  IMAD.WIDE R18, R2, 0x4, R6 ;  /* 0x0000000402127825 */ /* 0x004fc600078e0206 */
[----:B------:R-:W2:Y:S04]  /*2d580*/  LDL.LU.64 R6, [R1+0x4c0] ;  /* 0x0004c00001067983 */ /* 0x000ea80000300a00 */
[----:B------:R-:W-:Y:S04]  /*2d590*/  STL.64 [R1+0x518], R34 ;  /* 0x0005182201007387 */ /* 0x000fe80000100a00 */
[----:B------:R-:W2:Y:S04]  /*2d5a0*/  LDL.LU.64 R24, [R1+0x4b0] ;  /* 0x0004b00001187983 */ /* 0x000ea80000300a00 */
[----:B------:R-:W-:Y:S04]  /*2d5b0*/  STL.64 [R1+0x528], R30 ;  /* 0x0005281e01007387 */ /* 0x000fe80000100a00 */
[----:B------:R-:W2:Y:S04]  /*2d5c0*/  LDL.LU.64 R36, [R1+0x488] ;  /* 0x0004880001247983 */ /* 0x000ea80000300a00 */
[----:B------:R-:W-:Y:S04]  /*2d5d0*/  STL.64 [R1+0x548], R18 ;  /* 0x0005481201007387 */ /* 0x000fe80000100a00 */
[----:B------:R-:W2:Y:S04]  /*2d5e0*/  LDL.LU.64 R22, [R1+0x460] ;  /* 0x0004600001167983 */ /* 0x000ea80000300a00 */
[----:B------:R1:W-:Y:S01]  /*2d5f0*/  LDGSTS.E [R9+-0x6ae00], desc[UR4][R18.64], P1 ;  /* 0x9520000012097fae */ /* 0x0003e20008921844 */
[----:B----4-:R-:W-:-:S05]  /*2d600*/  IMAD.WIDE R26, R2, 0x4, R26 ;  /* 0x00000004021a7825 */ /* 0x010fca00078e021a */
[----:B------:R4:W-:Y:S04]  /*2d610*/  STL.64 [R1+0x558], R26 ;  /* 0x0005581a01007387 */ /* 0x0009e80000100a00 */
[----:B------:R-:W-:Y:S04]  /*2d620*/  LDGSTS.E [R8+-0x6aa00], desc[UR4][R26.64], P1 ;  /* 0x956000001a087fae */ /* 0x000fe80008921844 */
[----:B----4-:R-:W4:Y:S01]  /*2d630*/  LDL.LU.64 R26, [R1+0x988] ;  /* 0x00098800011a7983 */ /* 0x010f220000300a00 */
[----:B-1----:R-:W-:Y:S01]  /*2d640*/  IMAD.WIDE R30, R2, 0x4, R14 ;  /* 0x00000004021e7825 */ /* 0x002fe200078e020e */
[----:B------:R-:W-:-:S02]  /*2d650*/  IADD3 R19, R251, 0x100000, RZ ;  /* 0x00100000fb137810 */ /* 0x000fc40007ffe0ff */
[----:B------:R-:W4:Y:S01]  /*2d660*/  LDL.LU.64 R14, [R1+0x438] ;  /* 0x00043800010e7983 */ /* 0x000f220000300a00 */
[----:B------:R-:W-:-:S03]  /*2d670*/  IMAD.WIDE R28, R2, 0x4, R10 ;  /* 0x00000004021c7825 */ /* 0x000fc600078e020a */
[----:B------:R-:W4:Y:S01]  /*2d680*/  LDL.LU.64 R10, [R1+0x428] ;  /* 0x00042800010a7983 */ /* 0x000f220000300a00 */
[----:B------:R-:W-:-:S03]  /*2d690*/  VIADD R18, R251, 0x100000 ;  /* 0x00100000fb127836 */ /* 0x000fc60000000000 */
[----:B------:R-:W-:Y:S04]  /*2d6a0*/  STL.64 [R1+0x568], R30 ;  /* 0x0005681e01007387 */ /* 0x000fe80000100a00 */
[----:B------:R1:W-:Y:S04]  /*2d6b0*/  STL.64 [R1+0x570], R28 ;  /* 0x0005701c01007387 */ /* 0x0003e80000100a00 */
[----:B------:R-:W-:Y:S04]  /*2d6c0*/  LDGSTS.E [R19+-0x6a600], desc[UR4][R30.64], P1 ;  /* 0x95a000001e137fae */ /* 0x000fe80008921844 */
[----:B------:R-:W-:Y:S01]  /*2d6d0*/  LDGSTS.E [R18+-0x6a200], desc[UR4][R28.64], P1 ;  /* 0x95e000001c127fae */ /* 0x000fe20008921844 */
[----:B---3--:R-:W-:-:S05]  /*2d6e0*/  IMAD.WIDE R20, R2, 0x4, R20 ;  /* 0x0000000402147825 */ /* 0x008fca00078e0214 */
[----:B------:R3:W-:Y:S04]  /*2d6f0*/  STL.64 [R1+0x5b0], R20 ;  /* 0x0005b01401007387 */ /* 0x0007e80000100a00 */
[----:B------:R-:W4:Y:S01]  /*2d700*/  LDL.LU.64 R18, [R1+0x990] ;  /* 0x0009900001127983 */ /* 0x000f220000300a00 */
[----:B------:R-:W-:-:S03]  /*2d710*/  IMAD.WIDE R16, R2, 0x4, R16 ;  /* 0x0000000402107825 */ /* 0x000fc600078e0210 */
[----:B------:R-:W-:Y:S04]  /*2d720*/  LDGSTS.E [R9+-0x69e00], desc[UR4][R20.64], P1 ;  /* 0x9620000014097fae */ /* 0x000fe80008921844 */
[----:B------:R3:W-:Y:S04]  /*2d730*/  STL.64 [R1+0x5a8], R16 ;  /* 0x0005a81001007387 */ /* 0x0007e80000100a00 */
[----:B-1----:R-:W4:Y:S04]  /*2d740*/  LDL.LU.64 R28, [R1+0x980] ;  /* 0x00098000011c7983 */ /* 0x002f280000300a00 */
[----:B---3--:R-:W3:Y:S04]  /*2d750*/  LDL.LU.64 R20, [R1+0x978] ;  /* 0x0009780001147983 */ /* 0x008ee80000300a00 */
[----:B------:R1:W-:Y:S02]  /*2d760*/  LDGSTS.E [R8+-0x69a00], desc[UR4][R16.64], P1 ;  /* 0x9660000010087fae */ /* 0x0003e40008921844 */
[----:B-1----:R-:W-:-:S02]  /*2d770*/  VIADD R17, R251, 0x100000 ;  /* 0x00100000fb117836 */ /* 0x002fc40000000000 */
[C---:B--2---:R-:W-:Y:S02]  /*2d780*/  IMAD.WIDE R34, R2.reuse, 0x4, R6 ;  /* 0x0000000402227825 */ /* 0x044fe400078e0206 */
[----:B------:R-:W2:Y:S02]  /*2d790*/  LDL.LU.64 R6, [R1+0x970] ;  /* 0x0009700001067983 */ /* 0x000ea40000300a00 */
[C---:B------:R-:W-:Y:S02]  /*2d7a0*/  IMAD.WIDE R30, R2.reuse, 0x4, R24 ;  /* 0x00000004021e7825 */ /* 0x040fe400078e0218 */
[----:B------:R-:W-:Y:S04]  /*2d7b0*/  STL.64 [R1+0x5a0], R34 ;  /* 0x0005a02201007387 */ /* 0x000fe80000100a00 */
[----:B------:R-:W-:Y:S01]  /*2d7c0*/  LDGSTS.E [R9+-0x69600], desc[UR4][R34.64], P1 ;  /* 0x96a0000022097fae */ /* 0x000fe20008921844 */
[----:B------:R-:W-:-:S03]  /*2d7d0*/  IMAD.WIDE R24, R2, 0x4, R36 ;  /* 0x0000000402187825 */ /* 0x000fc600078e0224 */
[----:B------:R-:W-:Y:S04]  /*2d7e0*/  STL.64 [R1+0x598], R30 ;  /* 0x0005981e01007387 */ /* 0x000fe80000100a00 */
[----:B------:R4:W-:Y:S01]  /*2d7f0*/  STL.64 [R1+0x590], R24 ;  /* 0x0005901801007387 */ /* 0x0009e20000100a00 */
[----:B------:R-:W-:-:S03]  /*2d800*/  IMAD.WIDE R22, R2, 0x4, R22 ;  /* 0x0000000402167825 */ /* 0x000fc600078e0216 */
[----:B------:R-:W-:Y:S04]  /*2d810*/  LDGSTS.E [R8+-0x69200], desc[UR4][R30.64], P1 ;  /* 0x96e000001e087fae */ /* 0x000fe80008921844 */
[----:B------:R4:W-:Y:S04]  /*2d820*/  LDGSTS.E [R17+-0x68e00], desc[UR4][R24.64], P1 ;  /* 0x9720000018117fae */ /* 0x0009e80008921844 */
[----:B------:R-:W2:Y:S04]  /*2d830*/  LDL.LU.64 R8, [R1+0x968] ;  /* 0x0009680001087983 */ /* 0x000ea80000300a00 */
[----:B------:R1:W-:Y:S01]  /*2d840*/  STL.64 [R1+0x588], R22 ;  /* 0x0005881601007387 */ /* 0x0003e20000100a00 */
[----:B----4-:R-:W-:-:S03]  /*2d850*/  IMAD.WIDE R24, R2, 0x4, R26 ;  /* 0x0000000402187825 */ /* 0x010fc600078e021a */
[----:B------:R-:W4:Y:S01]  /*2d860*/  LDL.LU.64 R26, [R1+0x960] ;  /* 0x00096000011a7983 */ /* 0x000f220000300a00 */
[----:B------:R-:W-:-:S03]  /*2d870*/  VIADD R16, R251, 0x100000 ;  /* 0x00100000fb107836 */ /* 0x000fc60000000000 */
[----:B------:R-:W-:Y:S01]  /*2d880*/  STL.64 [R1+0x5e0], R24 ;  /* 0x0005e01801007387 */ /* 0x000fe20000100a00 */
[----:B------:R-:W-:-:S03]  /*2d890*/  IMAD.WIDE R34, R2, 0x4, R14 ;  /* 0x0000000402227825 */ /* 0x000fc600078e020e */
[----:B------:R1:W-:Y:S01]  /*2d8a0*/  LDGSTS.E [R16+-0x68a00], desc[UR4][R22.64], P1 ;  /* 0x9760000016107fae */ /* 0x0003e20008921844 */
[----:B------:R-:W-:Y:S01]  /*2d8b0*/  IMAD.WIDE R30, R2, 0x4, R10 ;  /* 0x00000004021e7825 */ /* 0x000fe200078e020a */
[----:B------:R-:W-:-:S03]  /*2d8c0*/  IADD3 R14, R252, 0x100000, RZ ;  /* 0x00100000fc0e7810 */ /* 0x000fc60007ffe0ff */
[----:B------:R-:W-:Y:S01]  /*2d8d0*/  VIADD R15, R252, 0x100000 ;  /* 0x00100000fc0f7836 */ /* 0x000fe20000000000 */
[----:B------:R-:W4:Y:S01]  /*2d8e0*/  LDL.LU.64 R16, [R1+0x958] ;  /* 0x0009580001107983 */ /* 0x000f220000300a00 */
[C---:B-1----:R-:W-:Y:S02]  /*2d8f0*/  VIADD R23, R251.reuse, 0x100000 ;  /* 0x00100000fb177836 */ /* 0x042fe40000000000 */
[----:B------:R-:W-:Y:S01]  /*2d900*/  VIADD R22, R251, 0x100000 ;  /* 0x00100000fb167836 */ /* 0x000fe20000000000 */
[----:B------:R-:W4:Y:S04]  /*2d910*/  LDL.LU.64 R10, [R1+0x950] ;  /* 0x00095000010a7983 */ /* 0x000f280000300a00 */
[----:B------:R-:W-:Y:S01]  /*2d920*/  STL.64 [R1+0x580], R34 ;  /* 0x0005802201007387 */ /* 0x000fe20000100a00 */
[----:B------:R-:W-:-:S03]  /*2d930*/  IMAD.WIDE R18, R2, 0x4, R18 ;  /* 0x0000000402127825 */ /* 0x000fc600078e0212 */
[----:B------:R-:W-:Y:S04]  /*2d940*/  STL.64 [R1+0x578], R30 ;  /* 0x0005781e01007387 */ /* 0x000fe80000100a00 */
[----:B------:R3:W-:Y:S04]  /*2d950*/  LDGSTS.E [R23+-0x68600], desc[UR4][R34.64], P1 ;  /* 0x97a0000022177fae */ /* 0x0007e80008921844 */
[----:B------:R1:W-:Y:S01]  /*2d960*/  LDGSTS.E [R22+-0x68200], desc[UR4][R30.64], P1 ;  /* 0x97e000001e167fae */ /* 0x0003e20008921844 */
[----:B------:R-:W-:-:S03]  /*2d970*/  IMAD.WIDE R36, R2, 0x4, R28 ;  /* 0x0000000402247825 */ /* 0x000fc600078e021c */
[----:B------:R3:W-:Y:S04]  /*2d980*/  STL.64 [R1+0x5c8], R18 ;  /* 0x0005c81201007387 */ /* 0x0007e80000100a00 */
[----:B------:R2:W-:Y:S04]  /*2d990*/  LDGSTS.E [R15+-0x7fd00], desc[UR4][R24.64], P1 ;  /* 0x80300000180f7fae */ /* 0x0005e80008921844 */
[----:B------:R-:W4:Y:S04]  /*2d9a0*/  LDL.LU.64 R22, [R1+0x948] ;  /* 0x0009480001167983 */ /* 0x000f280000300a00 */
[----:B------:R-:W4:Y:S04]  /*2d9b0*/  LDL.LU.64 R28, [R1+0x940] ;  /* 0x00094000011c7983 */ /* 0x000f280000300a00 */
[----:B------:R-:W-:Y:S04]  /*2d9c0*/  LDGSTS.E [R14+-0x7f900], desc[UR4][R18.64], P1 ;  /* 0x80700000120e7fae */ /* 0x000fe80008921844 */
[----:B------:R4:W-:Y:S04]  /*2d9d0*/  STL.64 [R1+0x5d8], R36 ;  /* 0x0005d82401007387 */ /* 0x0009e80000100a00 */
[----:B------:R-:W4:Y:S04]  /*2d9e0*/  LDL.LU.64 R14, [R1+0x938] ;  /* 0x00093800010e7983 */ /* 0x000f280000300a00 */
[----:B---3--:R-:W3:Y:S01]  /*2d9f0*/  LDL.LU.64 R18, [R1+0x930] ;  /* 0x0009300001127983 */ /* 0x008ee20000300a00 */
[----:B------:R-:W-:-:S04]  /*2da00*/  IMAD.WIDE R34, R2, 0x4, R20 ;  /* 0x0000000402227825 */ /* 0x000fc800078e0214 */
[C---:B------:R-:W-:Y:S01]  /*2da10*/  VIADD R20, R252.reuse, 0x100000 ;  /* 0x00100000fc147836 */ /* 0x040fe20000000000 */
[----:B------:R-:W-:Y:S01]  /*2da20*/  STL.64 [R1+0x5f0], R34 ;  /* 0x0005f02201007387 */ /* 0x000fe20000100a00 */
[----:B-1----:R-:W-:-:S03]  /*2da30*/  VIADD R30, R252, 0x100000 ;  /* 0x00100000fc1e7836 */ /* 0x002fc60000000000 */
[----:B------:R4:W-:Y:S04]  /*2da40*/  LDGSTS.E [R20+-0x7f500], desc[UR4][R36.64], P1 ;  /* 0x80b0000024147fae */ /* 0x0009e80008921844 */
[----:B------:R1:W-:Y:S01]  /*2da50*/  LDGSTS.E [R30+-0x7f100], desc[UR4][R34.64], P1 ;  /* 0x80f00000221e7fae */ /* 0x0003e20008921844 */
[----:B--2---:R-:W-:-:S05]  /*2da60*/  IMAD.WIDE R24, R2, 0x4, R6 ;  /* 0x0000000402187825 */ /* 0x004fca00078e0206 */
[----:B------:R-:W-:Y:S01]  /*2da70*/  STL.64 [R1+0x5f8], R24 ;  /* 0x0005f81801007387 */ /* 0x000fe20000100a00 */
[----:B------:R-:W-:-:S03]  /*2da80*/  VIADD R7, R252, 0x100000 ;  /* 0x00100000fc077836 */ /* 0x000fc60000000000 */
[----:B------:R-:W2:Y:S01]  /*2da90*/  LDL.LU.64 R20, [R1+0x928] ;  /* 0x0009280001147983 */ /* 0x000ea20000300a00 */
[----:B------:R-:W-:-:S03]  /*2daa0*/  VIADD R6, R252, 0x100000 ;  /* 0x00100000fc067836 */ /* 0x000fc60000000000 */
[----:B------:R1:W-:Y:S01]  /*2dab0*/  LDGSTS.E [R7+-0x7ed00], desc[UR4][R24.64], P1 ;  /* 0x8130000018077fae */ /* 0x0003e20008921844 */
[----:B------:R-:W-:-:S05]  /*2dac0*/  IMAD.WIDE R8, R2, 0x4, R8 ;  /* 0x0000000402087825 */ /* 0x000fca00078e0208 */
[----:B------:R1:W-:Y:S04]  /*2dad0*/  STL.64 [R1+0x600], R8 ;  /* 0x0006000801007387 */ /* 0x0003e80000100a00 */
[----:B------:R-:W-:Y:S01]  /*2dae0*/  LDGSTS.E [R6+-0x7e900], desc[UR4][R8.64], P1 ;  /* 0x8170000008067fae */ /* 0x000fe20008921844 */
[----:B----4-:R-:W-:-:S03]  /*2daf0*/  IMAD.WIDE R36, R2, 0x4, R26 ;  /* 0x0000000402247825 */ /* 0x010fc600078e021a */
[----:B------:R-:W4:Y:S04]  /*2db00*/  LDL.LU.64 R26, [R1+0x920] ;  /* 0x00092000011a7983 */ /* 0x000f280000300a00 */
[----:B-1----:R-:W4:Y:S04]  /*2db10*/  LDL.LU.64 R8, [R1+0x918] ;  /* 0x0009180001087983 */ /* 0x002f280000300a00 */
[----:B------:R-:W-:Y:S04]  /*2db20*/  STL.64 [R1+0x608], R36 ;  /* 0x0006082401007387 */ /* 0x000fe80000100a00 */
[----:B------:R-:W4:Y:S01]  /*2db30*/  LDL.LU.64 R6, [R1+0x910] ;  /* 0x0009100001067983 */ /* 0x000f220000300a00 */
[----:B------:R-:W-:-:S04]  /*2db40*/  IMAD.WIDE R34, R2, 0x4, R16 ;  /* 0x0000000402227825 */ /* 0x000fc800078e0210 */
[----:B------:R-:W-:-:S04]  /*2db50*/  IMAD.WIDE R24, R2, 0x4, R10 ;  /* 0x0000000402187825 */ /* 0x000fc800078e020a */
[C---:B------:R-:W-:Y:S01]  /*2db60*/  VIADD R10, R252.reuse, 0x100000 ;  /* 0x00100000fc0a7836 */ /* 0x040fe20000000000 */
[----:B------:R1:W-:Y:S01]  /*2db70*/  STL.64 [R1+0x610], R34 ;  /* 0x0006102201007387 */ /* 0x0003e20000100a00 */
[C---:B------:R-:W-:Y:S01]  /*2db80*/  VIADD R17, R252.reuse, 0x100000 ;  /* 0x00100000fc117836 */ /* 0x040fe20000000000 */
[----:B------:R-:W-:Y:S02]  /*2db90*/  IADD3 R16, R252, 0x100000, RZ ;  /* 0x00100000fc107810 */ /* 0x000fe40007ffe0ff */
[----:B------:R3:W-:Y:S04]  /*2dba0*/  STL.64 [R1+0x618], R24 ;  /* 0x0006181801007387 */ /* 0x0007e80000100a00 */
[----:B------:R-:W-:Y:S04]  /*2dbb0*/  LDGSTS.E [R10+-0x7e500], desc[UR4][R36.64], P1 ;  /* 0x81b00000240a7fae */ /* 0x000fe80008921844 */
[----:B------:R1:W-:Y:S04]  /*2dbc0*/  LDGSTS.E [R30+-0x7e100], desc[UR4][R34.64], P1 ;  /* 0x81f00000221e7fae */ /* 0x0003e80008921844 */
[----:B------:R3:W-:Y:S04]  /*2dbd0*/  LDGSTS.E [R17+-0x7dd00], desc[UR4][R24.64], P1 ;  /* 0x8230000018117fae */ /* 0x0007e80008921844 */
[----:B------:R-:W4:Y:S01]  /*2dbe0*/  LDL.LU.64 R10, [R1+0x908] ;  /* 0x00090800010a7983 */ /* 0x000f220000300a00 */
[----:B------:R-:W-:-:S04]  /*2dbf0*/  IMAD.WIDE R22, R2, 0x4, R22 ;  /* 0x0000000402167825 */ /* 0x000fc800078e0216 */
[C---:B-1----:R-:W-:Y:S01]  /*2dc00*/  IMAD.WIDE R34, R2.reuse, 0x4, R28 ;  /* 0x0000000402227825 */ /* 0x042fe200078e021c */
[----:B------:R1:W-:Y:S04]  /*2dc10*/  STL.64 [R1+0x620], R22 ;  /* 0x0006201601007387 */ /* 0x0003e80000100a00 */
[----:B------:R1:W-:Y:S01]  /*2dc20*/  LDGSTS.E [R16+-0x7d900], desc[UR4][R22.64], P1 ;  /* 0x8270000016107fae */ /* 0x0003e20008921844 */
[----:B------:R-:W-:-:S03]  /*2dc30*/  IMAD.WIDE R30, R2, 0x4, R14 ;  /* 0x00000004021e7825 */ /* 0x000fc600078e020e */
[----:B------:R-:W4:Y:S01]  /*2dc40*/  LDL.LU.64 R16, [R1+0x8f0] ;  /* 0x0008f00001107983 */ /* 0x000f220000300a00 */
[----:B---3--:R-:W-:-:S03]  /*2dc50*/  IMAD.WIDE R24, R2, 0x4, R18 ;  /* 0x0000000402187825 */ /* 0x008fc600078e0212 */
[----:B------:R-:W-:Y:S04]  /*2dc60*/  STL.64 [R1+0x628], R34 ;  /* 0x0006282201007387 */ /* 0x000fe80000100a00 */
[----:B------:R-:W3:Y:S04]  /*2dc70*/  LDL.LU.64 R18, [R1+0x8e8] ;  /* 0x0008e80001127983 */ /* 0x000ee80000300a00 */
[----:B------:R-:W-:Y:S04]  /*2dc80*/  STL.64 [R1+0x630], R30 ;  /* 0x0006301e01007387 */ /* 0x000fe80000100a00 */
[----:B------:R4:W-:Y:S04]  /*2dc90*/  STL.64 [R1+0x638], R24 ;  /* 0x0006381801007387 */ /* 0x0009e80000100a00 */
[----:B------:R-:W3:Y:S01]  /*2dca0*/  LDL.LU.64 R28, [R1+0x8d0] ;  /* 0x0008d000011c7983 */ /* 0x000ee20000300a00 */
[----:B-1----:R-:W-:-:S02]  /*2dcb0*/  VIADD R23, R252, 0x100000 ;  /* 0x00100000fc177836 */ /* 0x002fc40000000000 */
[C---:B------:R-:W-:Y:S02]  /*2dcc0*/  VIADD R22, R252.reuse, 0x100000 ;  /* 0x00100000fc167836 */ /* 0x040fe40000000000 */
[C---:B------:R-:W-:Y:S01]  /*2dcd0*/  VIADD R15, R252.reuse, 0x100000 ;  /* 0x00100000fc0f7836 */ /* 0x040fe20000000000 */
[----:B------:R-:W-:Y:S04]  /*2dce0*/  LDGSTS.E [R23+-0x7d500], desc[UR4][R34.64], P1 ;  /* 0x82b0000022177fae */ /* 0x000fe80008921844 */
[----:B------:R-:W-:Y:S01]  /*2dcf0*/  LDGSTS.E [R22+-0x7d100], desc[UR4][R30.64], P1 ;  /* 0x82f000001e167fae */ /* 0x000fe20008921844 */
[----:B------:R-:W-:-:S03]  /*2dd00*/  VIADD R14, R252, 0x100000 ;  /* 0x00100000fc0e7836 */ /* 0x000fc60000000000 */
[----:B------:R1:W-:Y:S01]  /*2dd10*/  LDGSTS.E [R15+-0x7cd00], desc[UR4][R24.64], P1 ;  /* 0x83300000180f7fae */ /* 0x0003e20008921844 */
[----:B--2---:R-:W-:-:S05]  /*2dd20*/  IMAD.WIDE R20, R2, 0x4, R20 ;  /* 0x0000000402147825 */ /* 0x004fca00078e0214 */
[----:B------:R2:W-:Y:S04]  /*2dd30*/  STL.64 [R1+0x640], R20 ;  /* 0x0006401401007387 */ /* 0x0005e80000100a00 */
[----:B------:R-:W3:Y:S04]  /*2dd40*/  LDL.LU.64 R22, [R1+0x8c8] ;  /* 0x0008c80001167983 */ /* 0x000ee80000300a00 */
[----:B------:R-:W-:Y:S01]  /*2dd50*/  LDGSTS.E [R14+-0x7c900], desc[UR4][R20.64], P1 ;  /* 0x83700000140e7fae */ /* 0x000fe20008921844 */
[----:B----4-:R-:W-:-:S05]  /*2dd60*/  IMAD.WIDE R36, R2, 0x4, R26 ;  /* 0x0000000402247825 */ /* 0x010fca00078e021a */
[----:B------:R-:W-:Y:S01]  /*2dd70*/  STL.64 [R1+0x648], R36 ;  /* 0x0006482401007387 */ /* 0x000fe20000100a00 */
[----:B-1----:R-:W-:-:S03]  /*2dd80*/  IMAD.WIDE R24, R2, 0x4, R6 ;  /* 0x0000000402187825 */ /* 0x002fc600078e0206 */
[----:B------:R-:W4:Y:S04]  /*2dd90*/  LDL.LU.64 R6, [R1+0x8b0] ;  /* 0x0008b00001067983 */ /* 0x000f280000300a00 */
[----:B--2---:R-:W2:Y:S01]  /*2dda0*/  LDL.LU.64 R20, [R1+0x8a8] ;  /* 0x0008a80001147983 */ /* 0x004ea20000300a00 */
[----:B------:R-:W-:-:S04]  /*2ddb0*/  IMAD.WIDE R34, R2, 0x4, R8 ;  /* 0x0000000402227825 */ /* 0x000fc800078e0208 */
[C---:B------:R-:W-:Y:S02]  /*2ddc0*/  VIADD R26, R252.reuse, 0x100000 ;  /* 0x00100000fc1a7836 */ /* 0x040fe40000000000 */
[C---:B------:R-:W-:Y:S01]  /*2ddd0*/  VIADD R30, R252.reuse, 0x100000 ;  /* 0x00100000fc1e7836 */ /* 0x040fe20000000000 */
[----:B------:R-:W-:Y:S01]  /*2dde0*/  STL.64 [R1+0x650], R34 ;  /* 0x0006502201007387 */ /* 0x000fe20000100a00 */
[C---:B------:R-:W-:Y:S01]  /*2ddf0*/  IADD3 R9, R252.reuse, 0x100000, RZ ;  /* 0x00100000fc097810 */ /* 0x040fe20007ffe0ff */
[----:B------:R-:W-:Y:S02]  /*2de00*/  VIADD R8, R252, 0x100000 ;  /* 0x00100000fc087836 */ /* 0x000fe40000000000 */
[----:B------:R-:W-:Y:S04]  /*2de10*/  STL.64 [R1+0x660], R24 ;  /* 0x0006601801007387 */ /* 0x000fe80000100a00 */
[----:B------:R-:W2:Y:S04]  /*2de20*/  LDL.LU.64 R14, [R1+0x890] ;  /* 0x00089000010e7983 */ /* 0x000ea80000300a00 */
[----:B------:R-:W-:Y:S04]  /*2de30*/  LDGSTS.E [R26+-0x7c500], desc[UR4][R36.64], P1 ;  /* 0x83b00000241a7fae */ /* 0x000fe80008921844 */
[----:B------:R1:W-:Y:S04]  /*2de40*/  LDGSTS.E [R30+-0x7c100], desc[UR4][R34.64], P1 ;  /* 0x83f00000221e7fae */ /* 0x0003e80008921844 */
[----:B------:R3:W-:Y:S01]  /*2de50*/  LDGSTS.E [R9+-0x7bd00], desc[UR4][R24.64], P1 ;  /* 0x8430000018097fae */ /* 0x0007e20008921844 */
[----:B------:R-:W-:-:S05]  /*2de60*/  IMAD.WIDE R10, R2, 0x4, R10 ;  /* 0x00000004020a7825 */ /* 0x000fca00078e020a */
[----:B------:R1:W-:Y:S04]  /*2de70*/  STL.64 [R1+0x668], R10 ;  /* 0x0006680a01007387 */ /* 0x0003e80000100a00 */
[----:B------:R-:W2:Y:S04]  /*2de80*/  LDL.LU.64 R26, [R1+0x888] ;  /* 0x00088800011a7983 */ /* 0x000ea80000300a00 */
[----:B------:R-:W-:Y:S04]  /*2de90*/  LDGSTS.E [R8+-0x7b900], desc[UR4][R10.64], P1 ;  /* 0x847000000a087fae */ /* 0x000fe80008921844 */
[----:B-1----:R-:W2:Y:S01]  /*2dea0*/  LDL.LU.64 R10, [R1+0x870] ;  /* 0x00087000010a7983 */ /* 0x002ea20000300a00 */
[----:B------:R-:W-:-:S05]  /*2deb0*/  IMAD.WIDE R34, R2, 0x4, R16 ;  /* 0x0000000402227825 */ /* 0x000fca00078e0210 */
[----:B------:R4:W-:Y:S01]  /*2dec0*/  STL.64 [R1+0x670], R34 ;  /* 0x0006702201007387 */ /* 0x0009e20000100a00 */
[----:B---3--:R-:W-:-:S03]  /*2ded0*/  IMAD.WIDE R30, R2, 0x4, R18 ;  /* 0x00000004021e7825 */ /* 0x008fc600078e0212 */
[----:B------:R-:W3:Y:S01]  /*2dee0*/  LDL.LU.64 R18, [R1+0x868] ;  /* 0x0008680001127983 */ /* 0x000ee20000300a00 */
[----:B------:R-:W-:-:S03]  /*2def0*/  IMAD.WIDE R24, R2, 0x4, R28 ;  /* 0x0000000402187825 */ /* 0x000fc600078e021c */
[----:B------:R-:W3:Y:S01]  /*2df00*/  LDL.LU.64 R28, [R1+0x850] ;  /* 0x00085000011c7983 */ /* 0x000ee20000300a00 */
[C---:B------:R-:W-:Y:S02]  /*2df10*/  VIADD R17, R252.reuse, 0x100000 ;  /* 0x00100000fc117836 */ /* 0x040fe40000000000 */
[----:B------:R-:W-:Y:S01]  /*2df20*/  VIADD R16, R252, 0x100000 ;  /* 0x00100000fc107836 */ /* 0x000fe20000000000 */
[----:B------:R2:W-:Y:S04]  /*2df30*/  STL.64 [R1+0x680], R30 ;  /* 0x0006801e01007387 */ /* 0x0005e80000100a00 */
[----:B------:R4:W-:Y:S04]  /*2df40*/  LDGSTS.E [R17+-0x7b500], desc[UR4][R34.64], P1 ;  /* 0x84b0000022117fae */ /* 0x0009e80008921844 */
[----:B------:R1:W-:Y:S04]  /*2df50*/  STL.64 [R1+0x688], R24 ;  /* 0x0006881801007387 */ /* 0x0003e80000100a00 */
[----:B------:R2:W-:Y:S04]  /*2df60*/  LDGSTS.E [R16+-0x7b100], desc[UR4][R30.64], P1 ;  /* 0x84f000001e107fae */ /* 0x0005e80008921844 */
[----:B------:R1:W-:Y:S04]  /*2df70*/  LDGSTS.E [R9+-0x7ad00], desc[UR4][R24.64], P1 ;  /* 0x8530000018097fae */ /* 0x0003e80008921844 */
[----:B------:R-:W3:Y:S01]  /*2df80*/  LDL.LU.64 R16, [R1+0x848] ;  /* 0x0008480001107983 */ /* 0x000ee20000300a00 */
[----:B------:R-:W-:-:S05]  /*2df90*/  IMAD.WIDE R22, R2, 0x4, R22 ;  /* 0x0000000402167825 */ /* 0x000fca00078e0216 */
[----:B------:R1:W-:Y:S01]  /*2dfa0*/  STL.64 [R1+0x690], R22 ;  /* 0x0006901601007387 */ /* 0x0003e20000100a00 */
[----:B----4-:R-:W-:-:S03]  /*2dfb0*/  IMAD.WIDE R34, R2, 0x4, R6 ;  /* 0x0000000402227825 */ /* 0x010fc600078e0206 */
[----:B------:R4:W-:Y:S04]  /*2dfc0*/  LDGSTS.E [R8+-0x7a900], desc[UR4][R22.64], P1 ;  /* 0x8570000016087fae */ /* 0x0009e80008921844 */
[----:B------:R-:W3:Y:S01]  /*2dfd0*/  LDL.LU.64 R6, [R1+0x840] ;  /* 0x0008400001067983 */ /* 0x000ee20000300a00 */
[----:B--2---:R-:W-:-:S03]  /*2dfe0*/  IMAD.WIDE R30, R2, 0x4, R20 ;  /* 0x00000004021e7825 */ /* 0x004fc600078e0214 */
[----:B------:R-:W2:Y:S01]  /*2dff0*/  LDL.LU.64 R20, [R1+0x830] ;  /* 0x0008300001147983 */ /* 0x000ea20000300a00 */
[C---:B-1----:R-:W-:Y:S02]  /*2e000*/  VIADD R25, R252.reuse, 0x100000 ;  /* 0x00100000fc197836 */ /* 0x042fe40000000000 */
[----:B------:R-:W-:Y:S01]  /*2e010*/  VIADD R24, R252, 0x100000 ;  /* 0x00100000fc187836 */ /* 0x000fe20000000000 */
[----:B------:R-:W-:Y:S04]  /*2e020*/  STL.64 [R1+0x6b0], R34 ;  /* 0x0006b02201007387 */ /* 0x000fe80000100a00 */
[----:B------:R-:W-:Y:S01]  /*2e030*/  STL.64 [R1+0x6c8], R30 ;  /* 0x0006c81e01007387 */ /* 0x000fe20000100a00 */
[----:B------:R-:W-:-:S03]  /*2e040*/  IMAD.WIDE R14, R2, 0x4, R14 ;  /* 0x00000004020e7825 */ /* 0x000fc600078e020e */
[----:B------:R-:W-:Y:S04]  /*2e050*/  LDGSTS.E [R25+-0x7a500], desc[UR4][R34.64], P1 ;  /* 0x85b0000022197fae */ /* 0x000fe80008921844 */
[----:B------:R-:W-:Y:S04]  /*2e060*/  LDGSTS.E [R24+-0x7a100], desc[UR4][R30.64], P1 ;  /* 0x85f000001e187fae */ /* 0x000fe80008921844 */
[----:B------:R1:W-:Y:S01]  /*2e070*/  LDGSTS.E [R9+-0x79d00], desc[UR4][R14.64], P1 ;  /* 0x863000000e097fae */ /* 0x0003e20008921844 */
[----:B----4-:R-:W-:-:S03]  /*2e080*/  IMAD.WIDE R22, R2, 0x4, R26 ;  /* 0x0000000402167825 */ /* 0x010fc600078e021a */
[----:B------:R-:W4:Y:S04]  /*2e090*/  LDL.LU.64 R26, [R1+0x828] ;  /* 0x00082800011a7983 */ /* 0x000f280000300a00 */
[----:B------:R1:W-:Y:S04]  /*2e0a0*/  STL.64 [R1+0x6d0], R14 ;  /* 0x0006d00e01007387 */ /* 0x0003e80000100a00 */
[----:B------:R3:W-:Y:S04]  /*2e0b0*/  STL.64 [R1+0x6e8], R22 ;  /* 0x0006e81601007387 */ /* 0x0007e80000100a00 */
[----:B------:R-:W4:Y:S01]  /*2e0c0*/  LDL.LU.64 R24, [R1+0x820] ;  /* 0x0008200001187983 */ /* 0x000f220000300a00 */
[----:B------:R-:W-:-:S03]  /*2e0d0*/  IMAD.WIDE R36, R2, 0x4, R10 ;  /* 0x0000000402247825 */ /* 0x000fc600078e020a */
[----:B------:R3:W-:Y:S01]  /*2e0e0*/  LDGSTS.E [R8+-0x79900], desc[UR4][R22.64], P1 ;  /* 0x8670000016087fae */ /* 0x0007e20008921844 */
[----:B-1----:R-:W-:-:S03]  /*2e0f0*/  VIADD R14, R252, 0x100000 ;  /* 0x00100000fc0e7836 */ /* 0x002fc60000000000 */
[----:B------:R-:W4:Y:S04]  /*2e100*/  LDL.LU.64 R10, [R1+0x810] ;  /* 0x00081000010a7983 */ /* 0x000f280000300a00 */
[----:B------:R1:W-:Y:S01]  /*2e110*/  LDGSTS.E [R14+-0x79500], desc[UR4][R36.64], P1 ;  /* 0x86b00000240e7fae */ /* 0x0003e20008921844 */
[----:B---3--:R-:W-:-:S03]  /*2e120*/  IMAD.WIDE R34, R2, 0x4, R18 ;  /* 0x0000000402227825 */ /* 0x008fc600078e0212 */
[----:B------:R-:W3:Y:S04]  /*2e130*/  LDL.LU.64 R18, [R1+0x808] ;  /* 0x0008080001127983 */ /* 0x000ee80000300a00 */
[----:B------:R1:W-:Y:S01]  /*2e140*/  STL.64 [R1+0x708], R36 ;  /* 0x0007082401007387 */ /* 0x0003e20000100a00 */
[----:B------:R-:W-:-:S03]  /*2e150*/  IMAD.WIDE R22, R2, 0x4, R28 ;  /* 0x0000000402167825 */ /* 0x000fc600078e021c */
[----:B------:R-:W3:Y:S04]  /*2e160*/  LDL.LU.64 R28, [R1+0x800] ;  /* 0x00080000011c7983 */ /* 0x000ee80000300a00 */
[----:B------:R2:W-:Y:S04]  /*2e170*/  STL.64 [R1+0x710], R34 ;  /* 0x0007102201007387 */ /* 0x0005e80000100a00 */
[----:B------:R-:W-:Y:S04]  /*2e180*/  STL.64 [R1+0x728], R22 ;  /* 0x0007281601007387 */ /* 0x000fe80000100a00 */
[----:B------:R-:W3:Y:S01]  /*2e190*/  LDL.LU.64 R14, [R1+0x7b0] ;  /* 0x0007b000010e7983 */ /* 0x000ee20000300a00 */
[----:B------:R-:W-:-:S05]  /*2e1a0*/  IADD3 R30, R252, 0x100000, RZ ;  /* 0x00100000fc1e7810 */ /* 0x000fca0007ffe0ff */
[----:B------:R2:W-:Y:S04]  /*2e1b0*/  LDGSTS.E [R30+-0x79100], desc[UR4][R34.64], P1 ;  /* 0x86f00000221e7fae */ /* 0x0005e80008921844 */
[----:B------:R2:W-:Y:S01]  /*2e1c0*/  LDGSTS.E [R9+-0x78d00], desc[UR4][R22.64], P1 ;  /* 0x8730000016097fae */ /* 0x0005e20008921844 */
[----:B------:R-:W-:-:S05]  /*2e1d0*/  IMAD.WIDE R16, R2, 0x4, R16 ;  /* 0x0000000402107825 */ /* 0x000fca00078e0210 */
[----:B------:R2:W-:Y:S04]  /*2e1e0*/  STL.64 [R1+0x770], R16 ;  /* 0x0007701001007387 */ /* 0x0005e80000100a00 */
[----:B------:R-:W-:Y:S01]  /*2e1f0*/  LDGSTS.E [R8+-0x78900], desc[UR4][R16.64], P1 ;  /* 0x8770000010087fae */ /* 0x000fe20008921844 */
[----:B-1----:R-:W-:-:S03]  /*2e200*/  IMAD.WIDE R36, R2, 0x4, R6 ;  /* 0x0000000402247825 */ /* 0x002fc600078e0206 */
[----:B------:R-:W3:Y:S01]  /*2e210*/  LDL.LU.64 R6, [R1+0x7a0] ;  /* 0x0007a00001067983 */ /* 0x000ee20000300a00 */
[----:B--2---:R-:W-:-:S03]  /*2e220*/  IMAD.WIDE R34, R2, 0x4, R20 ;  /* 0x0000000402227825 */ /* 0x004fc600078e0214 */
[----:B------:R-:W2:Y:S04]  /*2e230*/  LDL.LU.64 R16, [R1+0x790] ;  /* 0x0007900001107983 */ /* 0x000ea80000300a00 */
[----:B------:R-:W-:Y:S04]  /*2e240*/  STL.64 [R1+0x780], R36 ;  /* 0x0007802401007387 */ /* 0x000fe80000100a00 */
[----:B------:R-:W2:Y:S01]  /*2e250*/  LDL.LU.64 R20, [R1+0x788] ;  /* 0x0007880001147983 */ /* 0x000ea20000300a00 */
[----:B------:R-:W-:-:S03]  /*2e260*/  VIADD R22, R252, 0x100000 ;  /* 0x00100000fc167836 */ /* 0x000fc60000000000 */
[----:B------:R1:W-:Y:S04]  /*2e270*/  STL.64 [R1+0x7b8], R34 ;  /* 0x0007b82201007387 */ /* 0x0003e80000100a00 */
[----:B------:R-:W-:Y:S04]  /*2e280*/  LDGSTS.E [R22+-0x78500], desc[UR4][R36.64], P1 ;  /* 0x87b0000024167fae */ /* 0x000fe80008921844 */
[----:B------:R1:W-:Y:S01]  /*2e290*/  LDGSTS.E [R30+-0x78100], desc[UR4][R34.64], P1 ;  /* 0x87f00000221e7fae */ /* 0x0003e20008921844 */
[----:B----4-:R-:W-:-:S05]  /*2e2a0*/  IMAD.WIDE R26, R2, 0x4, R26 ;  /* 0x00000004021a7825 */ /* 0x010fca00078e021a */
[----:B------:R4:W-:Y:S04]  /*2e2b0*/  STL.64 [R1+0x7c8], R26 ;  /* 0x0007c81a01007387 */ /* 0x0009e80000100a00 */
[----:B------:R-:W2:Y:S01]  /*2e2c0*/  LDL.LU.64 R22, [R1+0x778] ;  /* 0x0007780001167983 */ /* 0x000ea20000300a00 */
[----:B------:R-:W-:-:S03]  /*2e2d0*/  IMAD.WIDE R24, R2, 0x4, R24 ;  /* 0x0000000402187825 */ /* 0x000fc600078e0218 */
[----:B------:R4:W-:Y:S04]  /*2e2e0*/  LDGSTS.E [R9+-0x6fd00], desc[UR4][R26.64], P1 ;  /* 0x903000001a097fae */ /* 0x0009e80008921844 */
[----:B------:R3:W-:Y:S01]  /*2e2f0*/  STL.64 [R1+0x7d8], R24 ;  /* 0x0007d81801007387 */ /* 0x0007e20000100a00 */
[----:B-1----:R-:W-:-:S03]  /*2e300*/  IMAD.WIDE R34, R2, 0x4, R10 ;  /* 0x0000000402227825 */ /* 0x002fc600078e020a */
[----:B------:R1:W-:Y:S01]  /*2e310*/  LDGSTS.E [R8+-0x6f900], desc[UR4][R24.64], P1 ;  /* 0x9070000018087fae */ /* 0x0003e20008921844 */
[----:B----4-:R-:W-:-:S03]  /*2e320*/  VIADD R27, R252, 0x100000 ;  /* 0x00100000fc1b7836 */ /* 0x010fc60000000000 */
[----:B------:R-:W4:Y:S01]  /*2e330*/  LDL.LU.64 R10, [R1+0x760] ;  /* 0x00076000010a7983 */ /* 0x000f220000300a00 */
[----:B---3--:R-:W-:-:S03]  /*2e340*/  IMAD.WIDE R30, R2, 0x4, R18 ;  /* 0x00000004021e7825 */ /* 0x008fc600078e0212 */
[----:B------:R-:W3:Y:S01]  /*2e350*/  LDL.LU.64 R18, [R1+0x750] ;  /* 0x0007500001127983 */ /* 0x000ee20000300a00 */
[----:B------:R-:W-:-:S03]  /*2e360*/  VIADD R26, R252, 0x100000 ;  /* 0x00100000fc1a7836 */ /* 0x000fc60000000000 */
[----:B------:R1:W-:Y:S01]  /*2e370*/  STL.64 [R1+0x810], R34 ;  /* 0x0008102201007387 */ /* 0x0003e20000100a00 */
[----:B------:R-:W-:-:S03]  /*2e380*/  IMAD.WIDE R28, R2, 0x4, R28 ;  /* 0x00000004021c7825 */ /* 0x000fc600078e021c */
[----:B------:R2:W-:Y:S04]  /*2e390*/  STL.64 [R1+0x820], R30 ;  /* 0x0008201e01007387 */ /* 0x0005e80000100a00 */
[----:B------:R1:W-:Y:S04]  /*2e3a0*/  LDGSTS.E [R27+-0x6f500], desc[UR4][R34.64], P1 ;  /* 0x90b00000221b7fae */ /* 0x0003e80008921844 */
[----:B------:R2:W-:Y:S01]  /*2e3b0*/  LDGSTS.E [R26+-0x6f100], desc[UR4][R30.64], P1 ;  /* 0x90f000001e1a7fae */ /* 0x0005e20008921844 */
[----:B-1----:R-:W-:-:S03]  /*2e3c0*/  IMAD.WIDE R24, R2, 0x4, R14 ;  /* 0x0000000402187825 */ /* 0x002fc600078e020e */
[----:B------:R1:W-:Y:S04]  /*2e3d0*/  LDGSTS.E [R9+-0x6ed00], desc[UR4][R28.64], P1 ;  /* 0x913000001c097fae */ /* 0x0003e80008921844 */
[----:B------:R-:W3:Y:S04]  /*2e3e0*/  LDL.LU.64 R14, [R1+0x738] ;  /* 0x00073800010e7983 */ /* 0x000ee80000300a00 */
[----:B------:R1:W-:Y:S04]  /*2e3f0*/  STL.64 [R1+0x860], R28 ;  /* 0x0008601c01007387 */ /* 0x0003e80000100a00 */
[----:B------:R1:W-:Y:S04]  /*2e400*/  STL.64 [R1+0x870], R24 ;  /* 0x0008701801007387 */ /* 0x0003e80000100a00 */
[----:B------:R-:W3:Y:S01]  /*2e410*/  LDL.LU.64 R26, [R1+0x730] ;  /* 0x00073000011a7983 */ /* 0x000ee20000300a00 */
[----:B------:R-:W-:-:S03]  /*2e420*/  IMAD.WIDE R34, R2, 0x4, R6 ;  /* 0x0000000402227825 */ /* 0x000fc600078e0206 */
[----:B------:R-:W-:Y:S04]  /*2e430*/  LDGSTS.E [R8+-0x6e900], desc[UR4][R24.64], P1 ;  /* 0x9170000018087fae */ /* 0x000fe80008921844 */
[----:B------:R-:W3:Y:S01]  /*2e440*/  LDL.LU.64 R6, [R1+0x718] ;  /* 0x0007180001067983 */ /* 0x000ee20000300a00 */
[----:B--2---:R-:W-:-:S03]  /*2e450*/  IMAD.WIDE R30, R2, 0x4, R16 ;  /* 0x00000004021e7825 */ /* 0x004fc600078e0210 */
[----:B------:R-:W-:Y:S01]  /*2e460*/  STL.64 [R1+0x880], R34 ;  /* 0x0008802201007387 */ /* 0x000fe20000100a00 */
[----:B------:R-:W-:-:S03]  /*2e470*/  IMAD.WIDE R16, R2, 0x4, R20 ;  /* 0x0000000402107825 */ /* 0x000fc600078e0214 */
[----:B------:R-:W2:Y:S01]  /*2e480*/  LDL.LU.64 R20, [R1+0x6f8] ;  /* 0x0006f80001147983 */ /* 0x000ea20000300a00 */
[C---:B-1----:R-:W-:Y:S02]  /*2e490*/  VIADD R29, R252.reuse, 0x100000 ;  /* 0x00100000fc1d7836 */ /* 0x042fe40000000000 */
[----:B------:R-:W-:Y:S01]  /*2e4a0*/  VIADD R28, R252, 0x100000 ;  /* 0x00100000fc1c7836 */ /* 0x000fe20000000000 */
[----:B------:R-:W-:Y:S04]  /*2e4b0*/  STL.64 [R1+0x8b8], R30 ;  /* 0x0008b81e01007387 */ /* 0x000fe80000100a00 */
[----:B------:R1:W-:Y:S04]  /*2e4c0*/  STL.64 [R1+0x8c8], R16 ;  /* 0x0008c81001007387 */ /* 0x0003e80000100a00 */
[----:B------:R-:W-:Y:S04]  /*2e4d0*/  LDGSTS.E [R29+-0x6e500], desc[UR4][R34.64], P1 ;  /* 0x91b00000221d7fae */ /* 0x000fe80008921844 */
[----:B------:R-:W2:Y:S04]  /*2e4e0*/  LDL.LU.64 R24, [R1+0x6e0] ;  /* 0x0006e00001187983 */ /* 0x000ea80000300a00 */
[----:B------:R-:W-:Y:S04]  /*2e4f0*/  LDGSTS.E [R28+-0x6e100], desc[UR4][R30.64], P1 ;  /* 0x91f000001e1c7fae */ /* 0x000fe80008921844 */
[----:B------:R1:W-:Y:S01]  /*2e500*/  LDGSTS.E [R9+-0x6dd00], desc[UR4][R16.64], P1 ;  /* 0x9230000010097fae */ /* 0x0003e20008921844 */
[----:B------:R-:W-:-:S05]  /*2e510*/  IMAD.WIDE R22, R2, 0x4, R22 ;  /* 0x0000000402167825 */ /* 0x000fca00078e0216 */
[----:B------:R3:W-:Y:S01]  /*2e520*/  STL.64 [R1+0x9f8], R22 ;  /* 0x0009f81601007387 */ /* 0x0007e20000100a00 */
[C---:B-1----:R-:W-:Y:S01]  /*2e530*/  VIADD R17, R252.reuse, 0x100000 ;  /* 0x00100000fc117836 */ /* 0x042fe20000000000 */
[----:B------:R-:W-:Y:S02]  /*2e540*/  IADD3 R16, R252, 0x100000, RZ ;  /* 0x00100000fc107810 */ /* 0x000fe40007ffe0ff */
[----:B------:R-:W2:Y:S04]  /*2e550*/  LDL.LU.64 R30, [R1+0x6d8] ;  /* 0x0006d800011e7983 */ /* 0x000ea80000300a00 */
[----:B------:R-:W-:Y:S01]  /*2e560*/  LDGSTS.E [R8+-0x6d900], desc[UR4][R22.64], P1 ;  /* 0x9270000016087fae */ /* 0x000fe20008921844 */
[----:B----4-:R-:W-:-:S03]  /*2e570*/  IMAD.WIDE R34, R2, 0x4, R10 ;  /* 0x0000000402227825 */ /* 0x010fc600078e020a */
[----:B------:R-:W4:Y:S01]  /*2e580*/  LDL.LU.64 R10, [R1+0x6a8] ;  /* 0x0006a800010a7983 */ /* 0x000f220000300a00 */
[----:B---3--:R-:W-:-:S03]  /*2e590*/  IMAD.WIDE R28, R2, 0x4, R18 ;  /* 0x00000004021c7825 */ /* 0x008fc600078e0212 */
[----:B------:R-:W-:Y:S04]  /*2e5a0*/  LDGSTS.E [R17+-0x6d500], desc[UR4][R34.64], P1 ;  /* 0x92b0000022117fae */ /* 0x000fe80008921844 */
[----:B------:R-:W3:Y:S04]  /*2e5b0*/  LDL.LU.64 R22, [R1+0x698] ;  /* 0x0006980001167983 */ /* 0x000ee80000300a00 */
[----:B------:R-:W-:Y:S04]  /*2e5c0*/  STL.64 [R1+0x9f0], R34 ;  /* 0x0009f02201007387 */ /* 0x000fe80000100a00 */
[----:B------:R-:W3:Y:S04]  /*2e5d0*/  LDL.LU.64 R18, [R1+0x678] ;  /* 0x0006780001127983 */ /* 0x000ee80000300a00 */
[----:B------:R-:W-:Y:S04]  /*2e5e0*/  STL.64 [R1+0x9e8], R28 ;  /* 0x0009e81c01007387 */ /* 0x000fe80000100a00 */
[----:B------:R-:W-:Y:S01]  /*2e5f0*/  LDGSTS.E [R16+-0x6d100], desc[UR4][R28.64], P1 ;  /* 0x92f000001c107fae */ /* 0x000fe20008921844 */
[----:B------:R-:W-:-:S05]  /*2e600*/  IMAD.WIDE R14, R2, 0x4, R14 ;  /* 0x00000004020e7825 */ /* 0x000fca00078e020e */
[----:B------:R-:W-:Y:S04]  /*2e610*/  STL.64 [R1+0x9e0], R14 ;  /* 0x0009e00e01007387 */ /* 0x000fe80000100a00 */
[----:B------:R1:W-:Y:S01]  /*2e620*/  LDGSTS.E [R9+-0x6cd00], desc[UR4][R14.64], P1 ;  /* 0x933000000e097fae */ /* 0x0003e20008921844 */
[----:B------:R-:W-:-:S05]  /*2e630*/  IMAD.WIDE R26, R2, 0x4, R26 ;  /* 0x00000004021a7825 */ /* 0x000fca00078e021a */
[----:B------:R1:W-:Y:S04]  /*2e640*/  STL.64 [R1+0x9d8], R26 ;  /* 0x0009d81a01007387 */ /* 0x0003e80000100a00 */
[----:B------:R-:W3:Y:S04]  /*2e650*/  LDL.LU.64 R16, [R1+0x658] ;  /* 0x0006580001107983 */ /* 0x000ee80000300a00 */
[----:B------:R-:W-:Y:S04]  /*2e660*/  LDGSTS.E [R8+-0x6c900], desc[UR4][R26.64], P1 ;  /* 0x937000001a087fae */ /* 0x000fe80008921844 */
[----:B-1----:R-:W3:Y:S04]  /*2e670*/  LDL.LU.64 R26, [R1+0x5e8] ;  /* 0x0005e800011a7983 */ /* 0x002ee80000300a00 */
[----:B------:R-:W3:Y:S01]  /*2e680*/  LDL.LU.64 R28, [R1+0x5b8] ;  /* 0x0005b800011c7983 */ /* 0x000ee20000300a00 */
[----:B------:R-:W-:-:S05]  /*2e690*/  IMAD.WIDE R6, R2, 0x4, R6 ;  /* 0x0000000402067825 */ /* 0x000fca00078e0206 */
[----:B------:R1:W-:Y:S01]  /*2e6a0*/  STL.64 [R1+0x9d0], R6 ;  /* 0x0009d00601007387 */ /* 0x0003e20000100a00 */
[----:B--2---:R-:W-:-:S03]  /*2e6b0*/  IMAD.WIDE R36, R2, 0x4, R20 ;  /* 0x0000000402247825 */ /* 0x004fc600078e0214 */
[----:B------:R-:W2:Y:S01]  /*2e6c0*/  LDL.LU.64 R20, [R1+0x560] ;  /* 0x0005600001147983 */ /* 0x000ea20000300a00 */
[C---:B------:R-:W-:Y:S02]  /*2e6d0*/  VIADD R14, R252.reuse, 0x100000 ;  /* 0x00100000fc0e7836 */ /* 0x040fe40000000000 */
[----:B------:R-:W-:Y:S01]  /*2e6e0*/  VIADD R34, R252, 0x100000 ;  /* 0x00100000fc227836 */ /* 0x000fe20000000000 */
[----:B------:R-:W-:Y:S04]  /*2e6f0*/  STL.64 [R1+0x9c8], R36 ;  /* 0x0009c82401007387 */ /* 0x000fe80000100a00 */
[----:B------:R-:W-:Y:S04]  /*2e700*/  LDGSTS.E [R14+-0x6c500], desc[UR4][R6.64], P1 ;  /* 0x93b00000060e7fae */ /* 0x000fe80008921844 */
[----:B------:R-:W-:Y:S01]  /*2e710*/  LDGSTS.E [R34+-0x6c100], desc[UR4][R36.64], P1 ;  /* 0x93f0000024227fae */ /* 0x000fe20008921844 */
[----:B------:R-:W-:-:S05]  /*2e720*/  IMAD.WIDE R24, R2, 0x4, R24 ;  /* 0x0000000402187825 */ /* 0x000fca00078e0218 */
[----:B------:R1:W-:Y:S04]  /*2e730*/  LDGSTS.E [R9+-0x6bd00], desc[UR4][R24.64], P1 ;  /* 0x9430000018097fae */ /* 0x0003e80008921844 */
[----:B-1----:R-:W2:Y:S04]  /*2e740*/  LDL.LU.64 R6, [R1+0x1940] ;  /* 0x0019400001067983 */ /* 0x002ea80000300a00 */
[----:B------:R1:W-:Y:S04]  /*2e750*/  STL.64 [R1+0x9c0], R24 ;  /* 0x0009c01801007387 */ /* 0x0003e80000100a00 */
[----:B------:R-:W2:Y:S01]  /*2e760*/  LDL.LU.64 R14, [R1+0x530] ;  /* 0x00053000010e7983 */ /* 0x000ea20000300a00 */
[----:B------:R-:W-:-:S04]  /*2e770*/  IMAD.WIDE R30, R2, 0x4, R30 ;  /* 0x00000004021e7825 */ /* 0x000fc800078e021e */
[C---:B-1----:R-:W-:Y:S01]  /*2e780*/  VIADD R25, R252.reuse, 0x100000 ;  /* 0x00100000fc197836 */ /* 0x042fe20000000000 */
[----:B------:R3:W-:Y:S01]  /*2e790*/  STL.64 [R1+0x9b8], R30 ;  /* 0x0009b81e01007387 */ /* 0x0007e20000100a00 */
[----:B------:R-:W-:-:S03]  /*2e7a0*/  VIADD R24, R252, 0x100000 ;  /* 0x00100000fc187836 */ /* 0x000fc60000000000 */
[----:B------:R3:W-:Y:S01]  /*2e7b0*/  LDGSTS.E [R8+-0x6b900], desc[UR4][R30.64], P1 ;  /* 0x947000001e087fae */ /* 0x0007e20008921844 */
[----:B----4-:R-:W-:-:S03]  /*2e7c0*/  IMAD.WIDE R34, R2, 0x4, R10 ;  /* 0x0000000402227825 */ /* 0x010fc600078e020a */
[----:B------:R-:W4:Y:S04]  /*2e7d0*/  LDL.LU.64 R10, [R1+0x4e0] ;  /* 0x0004e000010a7983 */ /* 0x000f280000300a00 */
[----:B------:R-:W-:Y:S01]  /*2e7e0*/  STL.64 [R1+0x9b0], R34 ;  /* 0x0009b02201007387 */ /* 0x000fe20000100a00 */
[----:B---3--:R-:W-:-:S03]  /*2e7f0*/  IMAD.WIDE R30, R2, 0x4, R22 ;  /* 0x00000004021e7825 */ /* 0x008fc600078e0216 */
[----:B------:R-:W3:Y:S01]  /*2e800*/  LDL.LU.64 R36, [R1+0x4a0] ;  /* 0x0004a00001247983 */ /* 0x000ee20000300a00 */
[----:B------:R-:W-:-:S03]  /*2e810*/  IMAD.WIDE R18, R2, 0x4, R18 ;  /* 0x0000000402127825 */ /* 0x000fc600078e0212 */
[----:B------:R-:W3:Y:S04]  /*2e820*/  LDL.LU.64 R22, [R1+0x478] ;  /* 0x0004780001167983 */ /* 0x000ee80000300a00 */
[----:B------:R-:W-:Y:S04]  /*2e830*/  STL.64 [R1+0x9a8], R30 ;  /* 0x0009a81e01007387 */ /* 0x000fe80000100a00 */
[----:B------:R-:W-:Y:S04]  /*2e840*/  LDGSTS.E [R25+-0x6b500], desc[UR4][R34.64], P1 ;  /* 0x94b0000022197fae */ /* 0x000fe80008921844 */
[----:B------:R1:W-:Y:S04]  /*2e850*/  STL.64 [R1+0x9a0], R18 ;  /* 0x0009a01201007387 */ /* 0x0003e80000100a00 */
[----:B------:R1:W-:Y:S04]  /*2e860*/  LDGSTS.E [R24+-0x6b100], desc[UR4][R30.64], P1 ;  /* 0x94f000001e187fae */ /* 0x0003e80008921844 */
[----:B------:R-:W-:Y:S01]  /*2e870*/  LDGSTS.E [R9+-0x6ad00], desc[UR4][R18.64], P1 ;  /* 0x9530000012097fae */ /* 0x000fe20008921844 */
[----:B------:R-:W-:-:S05]  /*2e880*/  IMAD.WIDE R16, R2, 0x4, R16 ;  /* 0x0000000402107825 */ /* 0x000fca00078e0210 */
[----:B------:R2:W-:Y:S04]  /*2e890*/  STL.64 [R1+0x998], R16 ;  /* 0x0009981001007387 */ /* 0x0005e80000100a00 */
[----:B-1----:R-:W3:Y:S04]  /*2e8a0*/  LDL.LU.64 R18, [R1+0x448] ;  /* 0x0004480001127983 */ /* 0x002ee80000300a00 */
[----:B------:R2:W-:Y:S01]  /*2e8b0*/  LDGSTS.E [R8+-0x6a900], desc[UR4][R16.64], P1 ;  /* 0x9570000010087fae */ /* 0x0005e20008921844 */
[----:B------:R-:W-:-:S04]  /*2e8c0*/  IMAD.WIDE R30, R2, 0x4, R26 ;  /* 0x00000004021e7825 */ /* 0x000fc800078e021a */
[C---:B------:R-:W-:Y:S01]  /*2e8d0*/  IMAD.WIDE R26, R2.reuse, 0x4, R28 ;  /* 0x00000004021a7825 */ /* 0x040fe200078e021c */
[----:B------:R-:W-:Y:S04]  /*2e8e0*/  LDGSTS.E [R25+-0x6a500], desc[UR4][R30.64], P1 ;  /* 0x95b000001e197fae */ /* 0x000fe80008921844 */
[----:B------:R-:W3:Y:S04]  /*2e8f0*/  LDL.LU.64 R28, [R1+0x430] ;  /* 0x00043000011c7983 */ /* 0x000ee80000300a00 */
[----:B------:R-:W-:Y:S04]  /*2e900*/  STL.64 [R1+0x990], R30 ;  /* 0x0009901e01007387 */ /* 0x000fe80000100a00 */
[----:B------:R-:W-:Y:S01]  /*2e910*/  LDGSTS.E [R24+-0x6a100], desc[UR4][R26.64], P1 ;  /* 0x95f000001a187fae */ /* 0x000fe20008921844 */
[----:B--2---:R-:W-:-:S03]  /*2e920*/  IMAD.WIDE R16, R2, 0x4, R20 ;  /* 0x0000000402107825 */ /* 0x004fc600078e0214 */
[----:B------:R-:W2:Y:S04]  /*2e930*/  LDL.LU.64 R20, [R1+0x420] ;  /* 0x0004200001147983 */ /* 0x000ea80000300a00 */
[----:B------:R-:W-:Y:S04]  /*2e940*/  STL.64 [R1+0x988], R26 ;  /* 0x0009881a01007387 */ /* 0x000fe80000100a00 */
[----:B------:R1:W-:Y:S04]  /*2e950*/  STL.64 [R1+0x980], R16 ;  /* 0x0009801001007387 */ /* 0x0003e80000100a00 */
[----:B------:R1:W-:Y:S02]  /*2e960*/  LDGSTS.E [R9+-0x69d00], desc[UR4][R16.64], P1 ;  /* 0x9630000010097fae */ /* 0x0003e40008921844 */
[----:B-1----:R-:W1:Y:S01]  /*2e970*/  LDC R16, c[0x0][0x230] ;  /* 0x00008c00ff107b82 */ /* 0x002e620000000800 */
[----:B------:R-:W-:-:S07]  /*2e980*/  IMAD.WIDE R14, R2, 0x4, R14 ;  /* 0x00000004020e7825 */ /* 0x000fce00078e020e */
[----:B------:R-:W1:Y:S01]  /*2e990*/  LDC R17, c[0x0][0x230] ;  /* 0x00008c00ff117b82 */ /* 0x000e620000000800 */
[----:B------:R4:W-:Y:S04]  /*2e9a0*/  STL.64 [R1+0x978], R14 ;  /* 0x0009780e01007387 */ /* 0x0009e80000100a00 */
[----:B------:R4:W-:Y:S02]  /*2e9b0*/  LDGSTS.E [R8+-0x69900], desc[UR4][R14.64], P1 ;  /* 0x967000000e087fae */ /* 0x0009e40008921844 */
[----:B----4-:R-:W-:Y:S01]  /*2e9c0*/  IMAD.WIDE R26, R2, 0x4, R10 ;  /* 0x00000004021a7825 */ /* 0x010fe200078e020a */
[----:B------:R-:W4:Y:S03]  /*2e9d0*/  LDC R15, c[0x0][0x230] ;  /* 0x00008c00ff0f7b82 */ /* 0x000f260000000800 */
[----:B------:R-:W-:Y:S01]  /*2e9e0*/  VIADD R10, R252, 0x100000 ;  /* 0x00100000fc0a7836 */ /* 0x000fe20000000000 */
[----:B------:R1:W-:Y:S01]  /*2e9f0*/  STL.64 [R1+0x970], R26 ;  /* 0x0009701a01007387 */ /* 0x0003e20000100a00 */
[----:B---3--:R-:W-:-:S03]  /*2ea00*/  IMAD.WIDE R24, R2, 0x4, R36 ;  /* 0x0000000402187825 */ /* 0x008fc600078e0224 */
[----:B------:R1:W-:Y:S01]  /*2ea10*/  LDGSTS.E [R9+-0x69500], desc[UR4][R26.64], P1 ;  /* 0x96b000001a097fae */ /* 0x0003e20008921844 */
[----:B------:R-:W3:Y:S01]  /*2ea20*/  LDC R14, c[0x0][0x230] ;  /* 0x00008c00ff0e7b82 */ /* 0x000ee20000000800 */
[C---:B------:R-:W-:Y:S02]  /*2ea30*/  IMAD.WIDE R22, R2.reuse, 0x4, R22 ;  /* 0x0000000402167825 */ /* 0x040fe400078e0216 */
[----:B------:R-:W-:Y:S04]  /*2ea40*/  STL.64 [R1+0x968], R24 ;  /* 0x0009681801007387 */ /* 0x000fe80000100a00 */
[----:B------:R2:W-:Y:S01]  /*2ea50*/  LDGSTS.E [R10+-0x69100], desc[UR4][R24.64], P1 ;  /* 0x96f00000180a7fae */ /* 0x0005e20008921844 */
[----:B------:R-:W-:-:S03]  /*2ea60*/  IMAD.WIDE R30, R2, 0x4, R18 ;  /* 0x00000004021e7825 */ /* 0x000fc600078e0212 */
[----:B------:R4:W-:Y:S01]  /*2ea70*/  STL.64 [R1+0x960], R22 ;  /* 0x0009601601007387 */ /* 0x0009e20000100a00 */
[C---:B------:R-:W-:Y:S01]  /*2ea80*/  IADD3 R19, R252.reuse, 0x100000, RZ ;  /* 0x00100000fc137810 */ /* 0x040fe20007ffe0ff */
[----:B------:R-:W3:Y:S01]  /*2ea90*/  LDC R11, c[0x0][0x230] ;  /* 0x00008c00ff0b7b82 */ /* 0x000ee20000000800 */
[C---:B-1----:R-:W-:Y:S01]  /*2eaa0*/  VIADD R26, R252.reuse, 0x100000 ;  /* 0x00100000fc1a7836 */ /* 0x042fe20000000000 */
[----:B------:R1:W-:Y:S01]  /*2eab0*/  LDGSTS.E [R8+-0x68d00], desc[UR4][R22.64], P1 ;  /* 0x9730000016087fae */ /* 0x0003e20008921844 */
[----:B------:R-:W-:-:S03]  /*2eac0*/  VIADD R18, R252, 0x100000 ;  /* 0x00100000fc127836 */ /* 0x000fc60000000000 */
[----:B------:R-:W-:Y:S01]  /*2ead0*/  LDGSTS.E [R26+-0x68900], desc[UR4][R30.64], P1 ;  /* 0x977000001e1a7fae */ /* 0x000fe20008921844 */
[----:B--2---:R-:W-:-:S03]  /*2eae0*/  IMAD.WIDE R20, R2, 0x4, R20 ;  /* 0x0000000402147825 */ /* 0x004fc600078e0214 */
[----:B----4-:R-:W2:Y:S01]  /*2eaf0*/  LDL.LU.64 R22, [R1+0x418] ;  /* 0x0004180001167983 */ /* 0x010ea20000300a00 */
[----:B------:R-:W4:Y:S01]  /*2eb00*/  LDC R9, c[0x0][0x230] ;  /* 0x00008c00ff097b82 */ /* 0x000f220000000800 */
[----:B------:R-:W-:Y:S02]  /*2eb10*/  IMAD.WIDE R24, R2, 0x4, R28 ;  /* 0x0000000402187825 */ /* 0x000fe400078e021c */
[----:B------:R-:W-:Y:S04]  /*2eb20*/  STL.64 [R1+0x958], R30 ;  /* 0x0009581e01007387 */ /* 0x000fe80000100a00 */
[----:B------:R-:W4:Y:S01]  /*2eb30*/  LDL.LU.64 R28, [R1+0x410] ;  /* 0x00041000011c7983 */ /* 0x000f220000300a00 */
[----:B------:R-:W-:Y:S01]  /*2eb40*/  VIADD R16, R16, 0xfffffebe ;  /* 0xfffffebe10107836 */ /* 0x000fe20000000000 */
[----:B------:R-:W4:Y:S02]  /*2eb50*/  LDC R10, c[0x0][0x230] ;  /* 0x00008c00ff0a7b82 */ /* 0x000f240000000800 */
[----:B------:R-:W-:Y:S04]  /*2eb60*/  STL.64 [R1+0x950], R24 ;  /* 0x0009501801007387 */ /* 0x000fe80000100a00 */
[----:B------:R2:W-:Y:S01]  /*2eb70*/  LDGSTS.E [R19+-0x68500], desc[UR4][R24.64], P1 ;  /* 0x97b0000018137fae */ /* 0x0005e20008921844 */
[----:B------:R-:W-:Y:S01]  /*2eb80*/  VIADD R17, R17, 0xfffffebf ;  /* 0xfffffebf11117836 */ /* 0x000fe20000000000 */
[----:B-1----:R-:W1:Y:S02]  /*2eb90*/  LDC R8, c[0x0][0x230] ;  /* 0x00008c00ff087b82 */ /* 0x002e640000000800 */
[----:B------:R3:W-:Y:S04]  /*2eba0*/  STL.64 [R1+0x948], R20 ;  /* 0x0009481401007387 */ /* 0x0007e80000100a00 */
[----:B------:R-:W-:Y:S01]  /*2ebb0*/  LDGSTS.E [R18+-0x68100], desc[UR4][R20.64], P1 ;  /* 0x97f0000014127fae */ /* 0x000fe20008921844 */
[----:B------:R-:W-:-:S02]  /*2ebc0*/  ISETP.GE.U32.AND P6, PT, R16, 0x7ffffe7f, PT ;  /* 0x7ffffe7f1000780c */ /* 0x000fc40003fc6070 */
[----:B------:R-:W1:Y:S01]  /*2ebd0*/  LDC R16, c[0x0][0x230] ;  /* 0x00008c00ff107b82 */ /* 0x000e620000000800 */
[----:B------:R-:W0:Y:S04]  /*2ebe0*/  LDGDEPBAR ;  /* 0x00000000000079af */ /* 0x000e280000000000 */
[----:B---3--:R-:W3:Y:S04]  /*2ebf0*/  LDL.LU.64 R20, [R1+0x400] ;  /* 0x0004000001147983 */ /* 0x008ee80000300a00 */
[----:B------:R-:W3:Y:S04]  /*2ec00*/  LDL.LU.64 R18, [R1+0x3f8] ;  /* 0x0003f80001127983 */ /* 0x000ee80000300a00 */
[----:B------:R-:W3:Y:S01]  /*2ec10*/  LDL.LU.64 R26, [R1+0x3f0] ;  /* 0x0003f000011a7983 */ /* 0x000ee20000300a00 */
[----:B------:R-:W-:Y:S01]  /*2ec20*/  ISETP.GE.U32.AND P5, PT, R17, 0x7ffffe80, PT ;  /* 0x7ffffe801100780c */ /* 0x000fe20003fa6070 */
[----:B------:R-:W-:-:S02]  /*2ec30*/  VIADD R17, R15, 0xfffffebd ;  /* 0xfffffebd0f117836 */ /* 0x000fc40000000000 */
[----:B------:R-:W-:Y:S01]  /*2ec40*/  VIADD R14, R14, 0xfffffebc ;  /* 0xfffffebc0e0e7836 */ /* 0x000fe20000000000 */
[----:B------:R-:W3:Y:S01]  /*2ec50*/  LDL.LU.64 R34, [R1+0x3e8] ;  /* 0x0003e80001227983 */ /* 0x000ee20000300a00 */
[----:B--2---:R-:W-:Y:S01]  /*2ec60*/  IMAD.WIDE R24, R5, 0x4, R22 ;  /* 0x0000000405187825 */ /* 0x004fe200078e0216 */
[----:B------:R-:W-:Y:S01]  /*2ec70*/  BAR.SYNC.DEFER_BLOCKING 0x0 ;  /* 0x0000000000007b1d */ /* 0x000fe20000010000 */
[----:B------:R-:W-:Y:S02]  /*2ec80*/  ISETP.GE.U32.AND P0, PT, R17, 0x7ffffe7e, PT ;  /* 0x7ffffe7e1100780c */ /* 0x000fe40003f06070 */
[----:B------:R-:W-:Y:S01]  /*2ec90*/  ISETP.GE.U32.AND P1, PT, R14, 0x7ffffe7d, PT ;  /* 0x7ffffe7d0e00780c */ /* 0x000fe20003f26070 */
[----:B------:R-:W-:Y:S01]  /*2eca0*/  VIADD R11, R11, 0xfffffe9f ;  /* 0xfffffe9f0b0b7836 */ /* 0x000fe20000000000 */
[----:B----4-:R-:W-:Y:S01]  /*2ecb0*/  IADD3 R9, R9, -0x162, RZ ;  /* 0xfffffe9e09097810 */ /* 0x010fe20007ffe0ff */
[----:B------:R-:W-:Y:S02]  /*2ecc0*/  VIADD R10, R10, 0xfffffe9d ;  /* 0xfffffe9d0a0a7836 */ /* 0x000fe40000000000 */
[----:B------:R-:W2:Y:S01]  /*2ecd0*/  LDC R15, c[0x0][0x230] ;  /* 0x00008c00ff0f7b82 */ /* 0x000ea20000000800 */
[----:B------:R-:W4:Y:S01]  /*2ece0*/  LDL.LU.64 R36, [R1+0x3e0] ;  /* 0x0003e00001247983 */ /* 0x000f220000300a00 */
[----:B------:R-:W-:-:S03]  /*2ecf0*/  IMAD.WIDE R22, R5, 0x4, R28 ;  /* 0x0000000405167825 */ /* 0x000fc600078e021c */
[----:B------:R3:W-:Y:S01]  /*2ed00*/  STL.64 [R1+0x940], R24 ;  /* 0x0009401801007387 */ /* 0x0007e20000100a00 */
[----:B-1----:R-:W-:Y:S02]  /*2ed10*/  VIADD R8, R8, 0xfffffe9c ;  /* 0xfffffe9c08087836 */ /* 0x002fe40000000000 */
[----:B------:R-:W1:Y:S01]  /*2ed20*/  LDC R14, c[0x0][0x230] ;  /* 0x00008c00ff0e7b82 */ /* 0x000e620000000800 */
[----:B------:R3:W-:Y:S04]  /*2ed30*/  STL.64 [R1+0x938], R22 ;  /* 0x0009381601007387 */ /* 0x0007e80000100a00 */
[----:B------:R-:W-:Y:S01]  /*2ed40*/  @!PT LDS RZ, [RZ] ;  /* 0x00000000fffff984 */ /* 0x000fe20000000800 */
[----:B------:R-:W-:Y:S01]  /*2ed50*/  @!PT LDS RZ, [RZ] ;  /* 0x00000000fffff984 */ /* 0x000fe20000000800 */
[----:B------:R-:W-:Y:S01]  /*2ed60*/  @!PT LDS RZ, [RZ] ;  /* 0x00000000fffff984 */ /* 0x000fe20000000800 */
[----:B------:R3:W-:Y:S04]  /*2ed70*/  LDGSTS.E [R0+0x28000], desc[UR4][R24.64], !P5 ;  /* 0x2800000018007fae */ /* 0x0007e8000e921844 */
[----:B------:R-:W-:Y:S01]  /*2ed80*/  LDGSTS.E [R0+0x28004], desc[UR4][R22.64], !P6 ;  /* 0x2800400016007fae */ /* 0x000fe2000f121844 */
[----:B---3--:R-:W-:-:S03]  /*2ed90*/  IMAD.WIDE R24, R5, 0x4, R20 ;  /* 0x0000000405187825 */ /* 0x008fc600078e0214 */
[----:B------:R-:W3:Y:S01]  /*2eda0*/  LDL.LU.64 R22, [R1+0x3d8] ;  /* 0x0003d80001167983 */ /* 0x000ee20000300a00 */
[----:B------:R-:W-:Y:S02]  /*2edb0*/  VIADD R20, R16, 0xfffffebb ;  /* 0xfffffebb10147836 */ /* 0x000fe40000000000 */
[C---:B------:R-:W-:Y:S01]  /*2edc0*/  IMAD.WIDE R18, R5.reuse, 0x4, R18 ;  /* 0x0000000405127825 */ /* 0x040fe200078e0212 */
[----:B------:R-:W3:Y:S03]  /*2edd0*/  LDL.LU.64 R28, [R1+0x3c8] ;  /* 0x0003c800011c7983 */ /* 0x000ee60000300a00 */
[----:B------:R-:W-:Y:S01]  /*2ede0*/  IMAD.WIDE R16, R5, 0x4, R26 ;  /* 0x0000000405107825 */ /* 0x000fe200078e021a */
[----:B------:R-:W-:Y:S04]  /*2edf0*/  STL.64 [R1+0x930], R24 ;  /* 0x0009301801007387 */ /* 0x000fe80000100a00 */
[----:B------:R-:W-:Y:S04]  /*2ee00*/  LDGSTS.E [R0+0x28008], desc[UR4][R24.64], !P0 ;  /* 0x2800800018007fae */ /* 0x000fe8000c121844 */
[----:B------:R2:W-:Y:S04]  /*2ee10*/  STL.64 [R1+0x928], R18 ;  /* 0x0009281201007387 */ /* 0x0005e80000100a00 */
[----:B------:R1:W-:Y:S04]  /*2ee20*/  STL.64 [R1+0x920], R16 ;  /* 0x0009201001007387 */ /* 0x0003e80000100a00 */
[----:B------:R-:W-:Y:S04]  /*2ee30*/  LDGSTS.E [R0+0x2800c], desc[UR4][R18.64], !P1 ;  /* 0x2800c00012007fae */ /* 0x000fe8000c921844 */
[----:B--2---:R-:W2:Y:S01]  /*2ee40*/  LDL.LU.64 R18, [R1+0x3c0] ;  /* 0x0003c00001127983 */ /* 0x004ea20000300a00 */
[----:B------:R-:W-:-:S02]  /*2ee50*/  ISETP.GE.U32.AND P0, PT, R20, 0x7ffffe7c, PT ;  /* 0x7ffffe7c1400780c */ /* 0x000fc40003f06070 */
[----:B------:R-:W-:Y:S01]  /*2ee60*/  ISETP.GE.U32.AND P2, PT, R11, 0x7ffffe60, PT ;  /* 0x7ffffe600b00780c */ /* 0x000fe20003f46070 */
[----:B------:R-:W2:Y:S01]  /*2ee70*/  LDL.LU.64 R20, [R1+0x3b8] ;  /* 0x0003b80001147983 */ /* 0x000ea20000300a00 */
[----:B------:R-:W-:Y:S01]  /*2ee80*/  ISETP.GE.U32.AND P4, PT, R9, 0x7ffffe5f, PT ;  /* 0x7ffffe5f0900780c */ /* 0x000fe20003f86070 */
[----:B------:R-:W-:Y:S01]  /*2ee90*/  IMAD.WIDE R30, R5, 0x4, R34 ;  /* 0x00000004051e7825 */ /* 0x000fe200078e0222 */
[----:B------:R-:W-:Y:S01]  /*2eea0*/  ISETP.GE.U32.AND P5, PT, R10, 0x7ffffe5e, PT ;  /* 0x7ffffe5e0a00780c */ /* 0x000fe20003fa6070 */
[----:B------:R-:W2:Y:S01]  /*2eeb0*/  LDL.LU.64 R26, [R1+0x3b0] ;  /* 0x0003b000011a7983 */ /* 0x000ea20000300a00 */
[----:B------:R-:W-:Y:S01]  /*2eec0*/  ISETP.GE.U32.AND P6, PT, R8, 0x7ffffe5d, PT ;  /* 0x7ffffe5d0800780c */ /* 0x000fe20003fc6070 */
[----:B------:R-:W3:Y:S02]  /*2eed0*/  LDC R11, c[0x0][0x230] ;  /* 0x00008c00ff0b7b82 */ /* 0x000ee40000000800 */
[----:B------:R-:W-:Y:S04]  /*2eee0*/  STL.64 [R1+0x918], R30 ;  /* 0x0009181e01007387 */ /* 0x000fe80000100a00 */
[----:B------:R1:W-:Y:S02]  /*2eef0*/  LDGSTS.E [R0+0x2c000], desc[UR4][R16.64], !P2 ;  /* 0x2c00000010007fae */ /* 0x0003e4000d121844 */
[----:B------:R-:W2:Y:S02]  /*2ef00*/  LDC R9, c[0x0][0x230] ;  /* 0x00008c00ff097b82 */ /* 0x000ea40000000800 */
[----:B------:R-:W-:Y:S01]  /*2ef10*/  LDGSTS.E [R0+0x2c004], desc[UR4][R30.64], !P4 ;  /* 0x2c0040001e007fae */ /* 0x000fe2000e121844 */
[----:B------:R-:W-:-:S05]  /*2ef20*/  VIADD R15, R15, 0xfffffeba ;  /* 0xfffffeba0f0f7836 */ /* 0x000fca0000000000 */
[----:B------:R-:W2:Y:S08]  /*2ef30*/  LDC R8, c[0x0][0x230] ;  /* 0x00008c00ff087b82 */ /* 0x000eb00000000800 */
[----:B-1----:R-:W1:Y:S01]  /*2ef40*/  LDC R16, c[0x0][0x230] ;  /* 0x00008c00ff107b82 */ /* 0x002e620000000800 */
[----:B----4-:R-:W-:-:S07]  /*2ef50*/  IMAD.WIDE R24, R5, 0x4, R36 ;  /* 0x0000000405187825 */ /* 0x010fce00078e0224 */
[----:B------:R-:W4:Y:S01]  /*2ef60*/  LDC R10, c[0x0][0x230] ;  /* 0x00008c00ff0a7b82 */ /* 0x000f220000000800 */
[----:B------:R3:W-:Y:S04]  /*2ef70*/  STL.64 [R1+0x910], R24 ;  /* 0x0009101801007387 */ /* 0x0007e80000100a00 */
[----:B------:R3:W-:Y:S04]  /*2ef80*/  LDGSTS.E [R0+0x2c008], desc[UR4][R24.64], !P5 ;  /* 0x2c00800018007fae */ /* 0x0007e8000e921844 */
[----:B------:R-:W4:Y:S04]  /*2ef90*/  LDL.LU.64 R34, [R1+0x3a8] ;  /* 0x0003a80001227983 */ /* 0x000f280000300a00 */
[----:B------:R-:W4:Y:S01]  /*2efa0*/  LDL.LU.64 R36, [R1+0x3a0] ;  /* 0x0003a00001247983 */ /* 0x000f220000300a00 */
[----:B---3--:R-:W-:-:S04]  /*2efb0*/  IMAD.WIDE R24, R5, 0x4, R22 ;  /* 0x0000000405187825 */ /* 0x008fc800078e0216 */
[----:B------:R-:W-:Y:S01]  /*2efc0*/  IMAD.WIDE R22, R5, 0x4, R28 ;  /* 0x0000000405167825 */ /* 0x000fe200078e021c */
[----:B------:R2:W-:Y:S04]  /*2efd0*/  STL.64 [R1+0x908], R24 ;  /* 0x0009081801007387 */ /* 0x0005e80000100a00 */
[----:B------:R2:W-:Y:S04]  /*2efe0*/  LDGSTS.E [R0+0x2c00c], desc[UR4][R24.64], !P6 ;  /* 0x2c00c00018007fae */ /* 0x0005e8000f121844 */
[----:B------:R1:W-:Y:S04]  /*2eff0*/  STL.64 [R1+0x900], R22 ;  /* 0x0009001601007387 */ /* 0x0003e80000100a00 */
[----:B------:R-:W3:Y:S01]  /*2f000*/  LDL.LU.64 R28, [R1+0x390] ;  /* 0x00039000011c7983 */ /* 0x000ee20000300a00 */
[----:B------:R-:W-:-:S02]  /*2f010*/  VIADD R14, R14, 0xfffffeb9 ;  /* 0xfffffeb90e0e7836 */ /* 0x000fc40000000000 */
[----:B------:R-:W-:Y:S01]  /*2f020*/  VIADD R11, R11, 0xfffffeb8 ;  /* 0xfffffeb80b0b7836 */ /* 0x000fe20000000000 */
[----:B------:R-:W-:Y:S01]  /*2f030*/  ISETP.GE.U32.AND P1, PT, R15, 0x7ffffe7b, PT ;  /* 0x7ffffe7b0f00780c */ /* 0x000fe20003f26070 */
[----:B------:R1:W-:Y:S01]  /*2f040*/  LDGSTS.E [R3+0x28000], desc[UR4][R22.64], !P0 ;  /* 0x2800000016037fae */ /* 0x0003e2000c121844 */
[----:B--2---:R-:W-:Y:S01]  /*2f050*/  IMAD.WIDE R24, R5, 0x4, R18 ;  /* 0x0000000405187825 */ /* 0x004fe200078e0212 */
[----:B------:R-:W-:Y:S02]  /*2f060*/  ISETP.GE.U32.AND P2, PT, R14, 0x7ffffe7a, PT ;  /* 0x7ffffe7a0e00780c */ /* 0x000fe40003f46070 */
[----:B------:R-:W2:Y:S01]  /*2f070*/  LDL.LU.64 R18, [R1+0x388] ;  /* 0x0003880001127983 */ /* 0x000ea20000300a00 */
[----:B------:R-:W-:Y:S01]  /*2f080*/  ISETP.GE.U32.AND P4, PT, R11, 0x7ffffe79, PT ;  /* 0x7ffffe790b00780c */ /* 0x000fe20003f86070 */
[----:B-1----:R-:W-:Y:S02]  /*2f090*/  VIADD R22, R16, 0xfffffe98 ;  /* 0xfffffe9810167836 */ /* 0x002fe40000000000 */
[----:B------:R-:W-:Y:S01]  /*2f0a0*/  IMAD.WIDE R20, R5, 0x4, R20 ;  /* 0x0000000405147825 */ /* 0x000fe200078e0214 */
[----:B------:R-:W-:Y:S01]  /*2f0b0*/  STL.64 [R1+0x8f8], R24 ;  /* 0x0008f81801007387 */ /* 0x000fe20000100a00 */
[----:B------:R-:W-:Y:S01]  /*2f0c0*/  IADD3 R9, R9, -0x165, RZ ;  /* 0xfffffe9b09097810 */ /* 0x000fe20007ffe0ff */
[----:B------:R-:W1:Y:S01]  /*2f0d0*/  LDC R14, c[0x0][0x230] ;  /* 0x00008c00ff0e7b82 */ /* 0x000e620000000800 */
[----:B------:R-:W-:Y:S01]  /*2f0e0*/  IMAD.WIDE R16, R5, 0x4, R26 ;  /* 0x0000000405107825 */ /* 0x000fe200078e021a */
[----:B------:R-:W-:Y:S03]  /*2f0f0*/  LDGSTS.E [R3+0x28004], desc[UR4][R24.64], !P1 ;  /* 0x2800400018037fae */ /* 0x000fe6000c921844 */
[----:B------:R-:W-:Y:S01]  /*2f100*/  VIADD R11, R8, 0xfffffe9a ;  /* 0xfffffe9a080b7836 */ /* 0x000fe20000000000 */
[----:B------:R4:W-:Y:S01]  /*2f110*/  STL.64 [R1+0x8f0], R20 ;  /* 0x0008f01401007387 */ /* 0x0009e20000100a00 */
[----:B------:R-:W-:Y:S01]  /*2f120*/  ISETP.GE.U32.AND P5, PT, R9, 0x7ffffe5c, PT ;  /* 0x7ffffe5c0900780c */ /* 0x000fe20003fa6070 */
[----:B----4-:R-:W-:Y:S01]  /*2f130*/  VIADD R10, R10, 0xfffffe99 ;  /* 0xfffffe990a0a7836 */ /* 0x010fe20000000000 */
[----:B------:R-:W-:Y:S01]  /*2f140*/  ISETP.GE.U32.AND P1, PT, R22, 0x7ffffe59, PT ;  /* 0x7ffffe591600780c */ /* 0x000fe20003f26070 */
[----:B------:R-:W-:Y:S01]  /*2f150*/  LDGSTS.E [R3+0x28008], desc[UR4][R20.64], !P2 ;  /* 0x2800800014037fae */ /* 0x000fe2000d121844 */
[----:B------:R-:W-:Y:S01]  /*2f160*/  ISETP.GE.U32.AND P6, PT, R11, 0x7ffffe5b, PT ;  /* 0x7ffffe5b0b00780c */ /* 0x000fe20003fc6070 */
[----:B------:R-:W4:Y:S02]  /*2f170*/  LDC R15, c[0x0][0x230] ;  /* 0x00008c00ff0f7b82 */ /* 0x000f240000000800 */
[----:B------:R1:W-:Y:S04]  /*2f180*/  STL.64 [R1+0x8e8], R16 ;  /* 0x0008e81001007387 */ /* 0x0003e80000100a00 */
[----:B------:R1:W-:Y:S01]  /*2f190*/  LDGSTS.E [R3+0x2800c], desc[UR4][R16.64], !P4 ;  /* 0x2800c00010037fae */ /* 0x0003e2000e121844 */
[----:B------:R-:W-:Y:S01]  /*2f1a0*/  ISETP.GE.U32.AND P0, PT, R10, 0x7ffffe5a, PT ;  /* 0x7ffffe5a0a00780c */ /* 0x000fe20003f06070 */
[----:B------:R-:W4:Y:S02]  /*2f1b0*/  LDC R9, c[0x0][0x230] ;  /* 0x00008c00ff097b82 */ /* 0x000f240000000800 */
[----:B------:R-:W4:Y:S04]  /*2f1c0*/  LDL.LU.64 R26, [R1+0x380] ;  /* 0x00038000011a7983 */ /* 0x000f280000300a00 */
[----:B------:R-:W4:Y:S02]  /*2f1d0*/  LDL.LU.64 R22, [R1+0x378] ;  /* 0x0003780001167983 */ /* 0x000f240000300a00 */
[----:B------:R-:W4:Y:S02]  /*2f1e0*/  LDC R8, c[0x0][0x230] ;  /* 0x00008c00ff087b82 */ /* 0x000f240000000800 */
[----:B------:R-:W4:Y:S06]  /*2f1f0*/  LDL.LU.64 R20, [R1+0x370] ;  /* 0x0003700001147983 */ /* 0x000f2c0000300a00 */
[----:B-1----:R-:W1:Y:S01]  /*2f200*/  LDC R16, c[0x0][0x230] ;  /* 0x00008c00ff107b82 */ /* 0x002e620000000800 */
[----:B------:R-:W-:-:S07]  /*2f210*/  IMAD.WIDE R30, R5, 0x4, R34 ;  /* 0x00000004051e7825 */ /* 0x000fce00078e0222 */
[----:B------:R-:W4:Y:S01]  /*2f220*/  LDC R11, c[0x0][0x230] ;  /* 0x00008c00ff0b7b82 */ /* 0x000f220000000800 */
[C---:B------:R-:W-:Y:S01]  /*2f230*/  IMAD.WIDE R24, R5.reuse, 0x4, R36 ;  /* 0x0000000405187825 */ /* 0x040fe200078e0224 */
[----:B------:R-:W-:Y:S04]  /*2f240*/  STL.64 [R1+0x8e0], R30 ;  /* 0x0008e01e01007387 */ /* 0x000fe80000100a00 */
[----:B------:R-:W-:Y:S01]  /*2f250*/  LDGSTS.E [R3+0x2c000], desc[UR4][R30.64], !P5 ;  /* 0x2c0000001e037fae */ /* 0x000fe2000e921844 */
[----:B--2---:R-:W-:-:S03]  /*2f260*/  IMAD.WIDE R18, R5, 0x4, R18 ;  /* 0x0000000405127825 */ /* 0x004fc600078e0212 */
[----:B------:R3:W-:Y:S01]  /*2f270*/  STL.64 [R1+0x8d8], R24 ;  /* 0x0008d81801007387 */ /* 0x0007e20000100a00 */
[----:B------:R-:W2:Y:S03]  /*2f280*/  LDC R10, c[0x0][0x230] ;  /* 0x00008c00ff0a7b82 */ /* 0x000ea60000000800 */
[----:B------:R3:W-:Y:S04]  /*2f290*/  LDGSTS.E [R3+0x2c004], desc[UR4][R24.64], !P6 ;  /* 0x2c00400018037fae */ /* 0x0007e8000f121844 */
[----:B------:R-:W2:Y:S01]  /*2f2a0*/  LDL.LU.64 R36, [R1+0x368] ;  /* 0x0003680001247983 */ /* 0x000ea20000300a00 */
[----:B---3--:R-:W-:-:S03]  /*2f2b0*/  IMAD.WIDE R24, R5, 0x4, R28 ;  /* 0x0000000405187825 */ /* 0x008fc600078e021c */
[----:B------:R-:W3:Y:S04]  /*2f2c0*/  LDL.LU.64 R28, [R1+0x358] ;  /* 0x00035800011c7983 */ /* 0x000ee80000300a00 */
[----:B------:R1:W-:Y:S04]  /*2f2d0*/  STL.64 [R1+0x8d0], R24 ;  /* 0x0008d01801007387 */ /* 0x0003e80000100a00 */
[----:B------:R1:W-:Y:S04]  /*2f2e0*/  LDGSTS.E [R3+0x2c008], desc[UR4][R24.64], !P0 ;  /* 0x2c00800018037fae */ /* 0x0003e8000c121844 */
[----:B------:R4:W-:Y:S04]  /*2f2f0*/  STL.64 [R1+0x8c0], R18 ;  /* 0x0008c01201007387 */ /* 0x0009e80000100a00 */
[----:B------:R3:W-:Y:S01]  /*2f300*/  LDGSTS.E [R3+0x2c00c], desc[UR4][R18.64], !P1 ;  /* 0x2c00c00012037fae */ /* 0x0007e2000c921844 */
[----:B-1----:R-:W-:-:S03]  /*2f310*/  VIADD R24, R16, 0xfffffe95 ;  /* 0xfffffe9510187836 */ /* 0x002fc60000000000 */
[----:B----4-:R-:W4:Y:S04]  /*2f320*/  LDL.LU.64 R18, [R1+0x350] ;  /* 0x0003500001127983 */ /* 0x010f280000300a00 */
[----:B------:R-:W4:Y:S01]  /*2f330*/  LDL.LU.64 R16, [R1+0x348] ;  /* 0x0003480001107983 */ /* 0x000f220000300a00 */
[----:B------:R-:W-:Y:S02]  /*2f340*/  VIADD R14, R14, 0xfffffeb6 ;  /* 0xfffffeb60e0e7836 */ /* 0x000fe40000000000 */
[----:B------:R-:W-:-:S03]  /*2f350*/  VIADD R15, R15, 0xfffffeb7 ;  /* 0xfffffeb70f0f7836 */ /* 0x000fc60000000000 */
[----:B------:R-:W-:Y:S01]  /*2f360*/  ISETP.GE.U32.AND P4, PT, R14, 0x7ffffe77, PT ;  /* 0x7ffffe770e00780c */ /* 0x000fe20003f86070 */
[----:B------:R-:W-:Y:S01]  /*2f370*/  VIADD R14, R9, 0xfffffeb5 ;  /* 0xfffffeb5090e7836 */ /* 0x000fe20000000000 */
[----:B------:R-:W-:Y:S01]  /*2f380*/  ISETP.GE.U32.AND P2, PT, R15, 0x7ffffe78, PT ;  /* 0x7ffffe780f00780c */ /* 0x000fe20003f46070 */
[C---:B------:R-:W-:Y:S01]  /*2f390*/  IMAD.WIDE R26, R5.reuse, 0x4, R26 ;  /* 0x00000004051a7825 */ /* 0x040fe200078e021a */
[----:B------:R-:W-:Y:S01]  /*2f3a0*/  IADD3 R8, R8, -0x14c, RZ ;  /* 0xfffffeb408087810 */ /* 0x000fe20007ffe0ff */
[----:B------:R-:W1:Y:S01]  /*2f3b0*/  LDC R15, c[0x0][0x230] ;  /* 0x00008c00ff0f7b82 */ /* 0x000e620000000800 */
[----:B------:R-:W-:Y:S01]  /*2f3c0*/  ISETP.GE.U32.AND P5, PT, R14, 0x7ffffe76, PT ;  /* 0x7ffffe760e00780c */ /* 0x000fe20003fa6070 */
[C---:B------:R-:W-:Y:S01]  /*2f3d0*/  IMAD.WIDE R22, R5.reuse, 0x4, R22 ;  /* 0x0000000405167825 */ /* 0x040fe200078e0216 */
[----:B------:R2:W-:Y:S03]  /*2f3e0*/  STL.64 [R1+0x8b0], R26 ;  /* 0x0008b01a01007387 */ /* 0x0005e60000100a00 */
[----:B------:R-:W-:Y:S01]  /*2f3f0*/  IMAD.WIDE R20, R5, 0x4, R20 ;  /* 0x0000000405147825 */ /* 0x000fe200078e0214 */
[----:B------:R1:W-:Y:S03]  /*2f400*/  STL.64 [R1+0x8a8], R22 ;  /* 0x0008a81601007387 */ /* 0x0003e60000100a00 */
[----:B------:R-:W-:Y:S01]  /*2f410*/  VIADD R11, R11, 0xfffffe97 ;  /* 0xfffffe970b0b7836 */ /* 0x000fe20000000000 */
[----:B------:R-:W-:Y:S01]  /*2f420*/  ISETP.GE.U32.AND P6, PT, R8, 0x7ffffe75, PT ;  /* 0x7ffffe750800780c */ /* 0x000fe20003fc6070 */
[----:B------:R4:W-:Y:S01]  /*2f430*/  LDGSTS.E [R4+0x28000], desc[UR4][R26.64], !P2 ;  /* 0x280000001a047fae */ /* 0x0009e2000d121844 */
[----:B--2---:R-:W-:Y:S01]  /*2f440*/  VIADD R10, R10, 0xfffffe96 ;  /* 0xfffffe960a0a7836 */ /* 0x004fe20000000000 */
[----:B------:R-:W2:Y:S01]  /*2f450*/  LDC R9, c[0x0][0x230] ;  /* 0x00008c00ff097b82 */ /* 0x000ea20000000800 */
[----:B------:R-:W-:Y:S01]  /*2f460*/  ISETP.GE.U32.AND P0, PT, R11, 0x7ffffe58, PT ;  /* 0x7ffffe580b00780c */ /* 0x000fe20003f06070 */
[----:B------:R1:W-:Y:S04]  /*2f470*/  STL.64 [R1+0x8a0], R20 ;  /* 0x0008a01401007387 */ /* 0x0003e80000100a00 */
[----:B------:R2:W-:Y:S01]  /*2f480*/  LDGSTS.E [R4+0x28004], desc[UR4][R22.64], !P4 ;  /* 0x2800400016047fae */ /* 0x0005e2000e121844 */
[----:B------:R-:W-:Y:S01]  /*2f490*/  ISETP.GE.U32.AND P1, PT, R10, 0x7ffffe57, PT ;  /* 0x7ffffe570a00780c */ /* 0x000fe20003f26070 */
[----:B------:R-:W2:Y:S02]  /*2f4a0*/  LDC R8, c[0x0][0x230] ;  /* 0x00008c00ff087b82 */ /* 0x000ea40000000800 */
[----:B------:R-:W2:Y:S04]  /*2f4b0*/  LDL.LU.64 R26, [R1+0x340] ;  /* 0x00034000011a7983 */ /* 0x000ea80000300a00 */
[----:B------:R2:W-:Y:S01]  /*2f4c0*/  LDGSTS.E [R4+0x28008], desc[UR4][R20.64], !P5 ;  /* 0x2800800014047fae */ /* 0x0005e2000e921844 */
[----:B------:R-:W-:Y:S01]  /*2f4d0*/  ISETP.GE.U32.AND P2, PT, R24, 0x7ffffe56, PT ;  /* 0x7ffffe561800780c */ /* 0x000fe20003f46070 */
[----:B------:R-:W-:-:S02]  /*2f4e0*/  IMAD.WIDE R30, R5, 0x4, R36 ;  /* 0x00000004051e7825 */ /* 0x000fc400078e0224 */
[----:B-1----:R-:W2:Y:S01]  /*2f4f0*/  LDL.LU.64 R22, [R1+0x338] ;  /* 0x0003380001167983 */ /* 0x002ea20000300a00 */
[----:B------:R-:W1:Y:S03]  /*2f500*/  LDC R11, c[0x0][0x230] ;  /* 0x00008c00ff0b7b82 */ /* 0x000e660000000800 */
[----:B------:R-:W2:Y:S01]  /*2f510*/  LDL.LU.64 R20, [R1+0x328] ;  /* 0x0003280001147983 */ /* 0x000ea20000300a00 */
[----:B---3--:R-:W-:-:S03]  /*2f520*/  IMAD.WIDE R28, R5, 0x4, R28 ;  /* 0x00000004051c7825 */ /* 0x008fc600078e021c */
[----:B------:R-:W-:Y:S01]  /*2f530*/  STL.64 [R1+0x898], R30 ;  /* 0x0008981e01007387 */ /* 0x000fe20000100a00 */
[----:B------:R-:W3:Y:S03]  /*2f540*/  LDC R14, c[0x0][0x230] ;  /* 0x00008c00ff0e7b82 */ /* 0x000ee60000000800 */
[----:B------:R3:W-:Y:S04]  /*2f550*/  LDGSTS.E [R4+0x2800c], desc[UR4][R30.64], !P6 ;  /* 0x2800c0001e047fae */ /* 0x0007e8000f121844 */
[----:B------:R4:W-:Y:S02]  /*2f560*/  STL.64 [R1+0x890], R28 ;  /* 0x0008901c01007387 */ /* 0x0009e40000100a00 */
[----:B----4-:R-:W-:-:S02]  /*2f570*/  IMAD.WIDE R18, R5, 0x4, R18 ;  /* 0x0000000405127825 */ /* 0x010fc400078e0212 */
[----:B------:R4:W-:Y:S01]  /*2f580*/  LDGSTS.E [R4+0x2c000], desc[UR4][R28.64], !P0 ;  /* 0x2c0000001c047fae */ /* 0x0009e2000c121844 */
[----:B------:R-:W4:Y:S01]  /*2f590*/  LDC R24, c[0x0][0x230] ;  /* 0x00008c00ff187b82 */ /* 0x000f220000000800 */
[----:B------:R-:W-:Y:S02]  /*2f5a0*/  IMAD.WIDE R16, R5, 0x4, R16 ;  /* 0x0000000405107825 */ /* 0x000fe400078e0210 */
[----:B------:R-:W-:Y:S04]  /*2f5b0*/  LDGSTS.E [R4+0x2c004], desc[UR4][R18.64], !P1 ;  /* 0x2c00400012047fae */ /* 0x000fe8000c921844 */
[----:B------:R4:W-:Y:S01]  /*2f5c0*/  LDGSTS.E [R4+0x2c008], desc[UR4][R16.64], !P2 ;  /* 0x2c00800010047fae */ /* 0x0009e2000d121844 */
[----:B------:R-:W-:Y:S01]  /*2f5d0*/  VIADD R15, R15, 0xfffffe94 ;  /* 0xfffffe940f0f7836 */ /* 0x000fe20000000000 */
[----:B------:R-:W4:Y:S02]  /*2f5e0*/  LDC R10, c[0x0][0x230] ;  /* 0x00008c00ff0a7b82 */ /* 0x000f240000000800 */
[----:B------:R-:W4:Y:S04]  /*2f5f0*/  LDL.LU.64 R28, [R1+0x320] ;  /* 0x00032000011c7983 */ /* 0x000f280000300a00 */
[----:B------:R-:W4:Y:S04]  /*2f600*/  LDL.LU.64 R36, [R1+0x318] ;  /* 0x0003180001247983 */ /* 0x000f280000300a00 */
[----:B------:R1:W-:Y:S04]  /*2f610*/  STL.64 [R1+0x888], R18 ;  /* 0x0008881201007387 */ /* 0x0003e80000100a00 */
[----:B------:R3:W-:Y:S04]  /*2f620*/  STL.64 [R1+0x878], R16 ;  /* 0x0008781001007387 */ /* 0x0007e80000100a00 */
[----:B-1----:R-:W4:Y:S04]  /*2f630*/  LDL.LU.64 R18, [R1+0x310] ;  /* 0x0003100001127983 */ /* 0x002f280000300a00 */
[----:B---3--:R-:W3:Y:S01]  /*2f640*/  LDL.LU.64 R16, [R1+0x308] ;  /* 0x0003080001107983 */ /* 0x008ee20000300a00 */
[----:B--2---:R-:W-:Y:S01]  /*2f650*/  VIADD R9, R9, 0xfffffeb3 ;  /* 0xfffffeb309097836 */ /* 0x004fe20000000000 */
[----:B------:R-:W-:Y:S01]  /*2f660*/  ISETP.GE.U32.AND P4, PT, R15, 0x7ffffe55, PT ;  /* 0x7ffffe550f00780c */ /* 0x000fe20003f86070 */
[----:B------:R-:W-:-:S02]  /*2f670*/  VIADD R15, R8, 0xfffffeb2 ;  /* 0xfffffeb2080f7836 */ /* 0x000fc40000000000 */
[----:B------:R-:W1:Y:S01]  /*2f680*/  LDC R8, c[0x0][0x230] ;  /* 0x00008c00ff087b82 */ /* 0x000e620000000800 */
[----:B------:R-:W-:-:S07]  /*2f690*/  ISETP.GE.U32.AND P5, PT, R9, 0x7ffffe74, PT ;  /* 0x7ffffe740900780c */ /* 0x000fce0003fa6070 */
[----:B------:R-:W2:Y:S01]  /*2f6a0*/  LDC R9, c[0x0][0x230] ;  /* 0x00008c00ff097b82 */ /* 0x000ea20000000800 */
[----:B------:R-:W-:Y:S01]  /*2f6b0*/  ISETP.GE.U32.AND P6, PT, R15, 0x7ffffe73, PT ;  /* 0x7ffffe730f00780c */ /* 0x000fe20003fc6070 */
[----:B------:R-:W-:-:S06]  /*2f6c0*/  VIADD R11, R11, 0xfffffeb0 ;  /* 0xfffffeb00b0b7836 */ /* 0x000fcc0000000000 */
[----:B------:R-:W4:Y:S01]  /*2f6d0*/  LDC R15, c[0x0][0x230] ;  /* 0x00008c00ff0f7b82 */ /* 0x000f220000000800 */
[----:B------:R-:W-:Y:S01]  /*2f6e0*/  IMAD.WIDE R26, R5, 0x4, R26 ;  /* 0x00000004051a7825 */ /* 0x000fe200078e021a */
[----:B------:R-:W-:Y:S02]  /*2f6f0*/  IADD3 R14, R14, -0x14f, RZ ;  /* 0xfffffeb10e0e7810 */ /* 0x000fe40007ffe0ff */
[----:B------:R-:W-:Y:S02]  /*2f700*/  ISETP.GE.U32.AND P1, PT, R11, 0x7ffffe71, PT ;  /* 0x7ffffe710b00780c */ /* 0x000fe40003f26070 */
[----:B------:R4:W-:Y:S02]  /*2f710*/  STL.64 [R1+0x868], R26 ;  /* 0x0008681a01007387 */ /* 0x0009e40000100a00 */
[----:B------:R-:W3:Y:S01]  /*2f720*/  LDC R11, c[0x0][0x230] ;  /* 0x00008c00ff0b7b82 */ /* 0x000ee20000000800 */
[----:B-1----:R-:W-:Y:S01]  /*2f730*/  VIADD R8, R8, 0xfffffe90 ;  /* 0xfffffe9008087836 */ /* 0x002fe20000000000 */
[----:B------:R-:W-:Y:S01]  /*2f740*/  LDGSTS.E [R4+0x2c00c], desc[UR4][R26.64], !P4 ;  /* 0x2c00c0001a047fae */ /* 0x000fe2000e121844 */
[----:B------:R-:W-:Y:S01]  /*2f750*/  ISETP.GE.U32.AND P0, PT, R14, 0x7ffffe72, PT ;  /* 0x7ffffe720e00780c */ /* 0x000fe20003f06070 */
[----:B--2---:R-:W-:-:S04]  /*2f760*/  VIADD R9, R9, 0xfffffe91 ;  /* 0xfffffe9109097836 */ /* 0x004fc80000000000 */
[----:B------:R-:W1:Y:S01]  /*2f770*/  LDC R14, c[0x0][0x230] ;  /* 0x00008c00ff0e7b82 */ /* 0x000e620000000800 */
[----:B----4-:R-:W-:Y:S02]  /*2f780*/  VIADD R24, R24, 0xfffffe92 ;  /* 0xfffffe9218187836 */ /* 0x010fe40000000000 */
[----:B------:R-:W-:-:S03]  /*2f790*/  VIADD R10, R10, 0xfffffe93 ;  /* 0xfffffe930a0a7836 */ /* 0x000fc60000000000 */
[----:B------:R-:W-:Y:S02]  /*2f7a0*/  ISETP.GE.U32.AND P4, PT, R24, 0x7ffffe53, PT ;  /* 0x7ffffe531800780c */ /* 0x000fe40003f86070 */
[----:B------:R-:W-:Y:S02]  /*2f7b0*/  ISETP.GE.U32.AND P2, PT, R10, 0x7ffffe54, PT ;  /* 0x7ffffe540a00780c */ /* 0x000fe40003f46070 */
[----:B------:R-:W2:Y:S01]  /*2f7c0*/  LDC R10, c[0x0][0x230] ;  /* 0x00008c00ff0a7b82 */ /* 0x000ea20000000800 */
[----:B------:R-:W-:-:S04]  /*2f7d0*/  IMAD.WIDE R22, R5, 0x4, R22 ;  /* 0x0000000405167825 */ /* 0x000fc800078e0216 */
[----:B------:R-:W-:Y:S01]  /*2f7e0*/  IMAD.WIDE R20, R5, 0x4, R20 ;  /* 0x0000000405147825 */ /* 0x000fe200078e0214 */
[----:B------:R4:W-:Y:S04]  /*2f7f0*/  STL.64 [R1+0x858], R22 ;  /* 0x0008581601007387 */ /* 0x0009e80000100a00 */
[----:B------:R-:W-:Y:S01]  /*2f800*/  LDGSTS.E [R7+0x28000], desc[UR4][R22.64], !P5 ;  /* 0x2800000016077fae */ /* 0x000fe2000e921844 */
[----:B------:R-:W-:Y:S02]  /*2f810*/  ISETP.GE.U32.AND P5, PT, R9, 0x7ffffe52, PT ;  /* 0x7ffffe520900780c */ /* 0x000fe40003fa6070 */
[----:B------:R-:W2:Y:S01]  /*2f820*/  LDC R9, c[0x0][0x230] ;  /* 0x00008c00ff097b82 */ /* 0x000ea20000000800 */
[----:B------:R1:W-:Y:S04]  /*2f830*/  STL.64 [R1+0x850], R20 ;  /* 0x0008501401007387 */ /* 0x0003e80000100a00 */
[----:B------:R-:W-:Y:S01]  /*2f840*/  LDGSTS.E [R7+0x28004], desc[UR4][R20.64], !P6 ;  /* 0x2800400014077fae */ /* 0x000fe2000f121844 */
[----:B------:R-:W-:-:S02]  /*2f850*/  ISETP.GE.U32.AND P6, PT, R8, 0x7ffffe51, PT ;  /* 0x7ffffe510800780c */ /* 0x000fc40003fc6070 */
[----:B------:R-:W2:Y:S01]  /*2f860*/  LDC R8, c[0x0][0x230] ;  /* 0x00008c00ff087b82 */ /* 0x000ea20000000800 */
[----:B------:R-:W2:Y:S04]  /*2f870*/  LDL.LU.64 R26, [R1+0x300] ;  /* 0x00030000011a7983 */ /* 0x000ea80000300a00 */
[----:B----4-:R-:W4:Y:S04]  /*2f880*/  LDL.LU.64 R22, [R1+0x2f8] ;  /* 0x0002f80001167983 */ /* 0x010f280000300a00 */
[----:B-1----:R-:W4:Y:S01]  /*2f890*/  LDL.LU.64 R20, [R1+0x2f0] ;  /* 0x0002f00001147983 */ /* 0x002f220000300a00 */
[----:B------:R-:W-:-:S04]  /*2f8a0*/  IMAD.WIDE R30, R5, 0x4, R28 ;  /* 0x00000004051e7825 */ /* 0x000fc800078e021c */
[----:B------:R-:W-:Y:S01]  /*2f8b0*/  IMAD.WIDE R24, R5, 0x4, R36 ;  /* 0x0000000405187825 */ /* 0x000fe200078e0224 */
[----:B------:R-:W-:Y:S03]  /*2f8c0*/  STL.64 [R1+0x848], R30 ;  /* 0x0008481e01007387 */ /* 0x000fe60000100a00 */
[----:B------:R-:W-:Y:S01]  /*2f8d0*/  VIADD R28, R15, 0xfffffeaf ;  /* 0xfffffeaf0f1c7836 */ /* 0x000fe20000000000 */
[----:B------:R-:W-:Y:S01]  /*2f8e0*/  LDGSTS.E [R7+0x28008], desc[UR4][R30.64], !P0 ;  /* 0x280080001e077fae */ /* 0x000fe2000c121844 */
[----:B---3--:R-:W-:-:S03]  /*2f8f0*/  IMAD.WIDE R16, R5, 0x4, R16 ;  /* 0x0000000405107825 */ /* 0x008fc600078e0210 */
[----:B------:R1:W-:Y:S01]  /*2f900*/  STL.64 [R1+0x840], R24 ;  /* 0x0008401801007387 */ /* 0x0003e20000100a00 */
[----:B------:R-:W-:Y:S01]  /*2f910*/  IADD3 R14, R14, -0x152, RZ ;  /* 0xfffffeae0e0e7810 */ /* 0x000fe20007ffe0ff */
[----:B------:R-:W3:Y:S02]  /*2f920*/  LDC R15, c[0x0][0x230] ;  /* 0x00008c00ff0f7b82 */ /* 0x000ee40000000800 */
[----:B------:R1:W-:Y:S01]  /*2f930*/  LDGSTS.E [R7+0x2800c], desc[UR4][R24.64], !P1 ;  /* 0x2800c00018077fae */ /* 0x0003e2000c921844 */
[----:B------:R-:W-:-:S03]  /*2f940*/  ISETP.GE.U32.AND P0, PT, R28, 0x7ffffe70, PT ;  /* 0x7ffffe701c00780c */ /* 0x000fc60003f06070 */
[----:B------:R-:W3:Y:S01]  /*2f950*/  LDL.LU.64 R28, [R1+0x2e8] ;  /* 0x0002e800011c7983 */ /* 0x000ee20000300a00 */
[----:B-1----:R-:W-:-:S04]  /*2f960*/  IMAD.WIDE R24, R5, 0x4, R18 ;  /* 0x0000000405187825 */ /* 0x002fc800078e0212 */
[----:B------:R-:W-:Y:S01]  /*2f970*/  VIADD R18, R11, 0xfffffead ;  /* 0xfffffead0b127836 */ /* 0x000fe20000000000 */
[----:B------:R1:W-:Y:S01]  /*2f980*/  STL.64 [R1+0x838], R24 ;  /* 0x0008381801007387 */ /* 0x0003e20000100a00 */
[----:B------:R-:W-:Y:S01]  /*2f990*/  ISETP.GE.U32.AND P1, PT, R14, 0x7ffffe6f, PT ;  /* 0x7ffffe6f0e00780c */ /* 0x000fe20003f26070 */
[----:B--2---:R-:W-:Y:S01]  /*2f9a0*/  VIADD R10, R10, 0xfffffeac ;  /* 0xfffffeac0a0a7836 */ /* 0x004fe20000000000 */
[----:B------:R-:W2:Y:S01]  /*2f9b0*/  LDC R11, c[0x0][0x230] ;  /* 0x00008c00ff0b7b82 */ /* 0x000ea20000000800 */
[----:B------:R-:W2:Y:S04]  /*2f9c0*/  LDL.LU.64 R36, [R1+0x2e0] ;  /* 0x0002e00001247983 */ /* 0x000ea80000300a00 */
[----:B------:R1:W-:Y:S01]  /*2f9d0*/  LDGSTS.E [R7+0x2c000], desc[UR4][R24.64], !P2 ;  /* 0x2c00000018077fae */ /* 0x0003e2000d121844 */
[----:B------:R-:W-:-:S02]  /*2f9e0*/  ISETP.GE.U32.AND P2, PT, R18, 0x7ffffe6e, PT ;  /* 0x7ffffe6e1200780c */ /* 0x000fc40003f46070 */
[----:B------:R-:W2:Y:S01]  /*2f9f0*/  LDC R14, c[0x0][0x230] ;  /* 0x00008c00ff0e7b82 */ /* 0x000ea20000000800 */
[----:B------:R1:W-:Y:S04]  /*2fa00*/  STL.64 [R1+0x830], R16 ;  /* 0x0008301001007387 */ /* 0x0003e80000100a00 */
[----:B------:R1:W-:Y:S04]  /*2fa10*/  LDGSTS.E [R7+0x2c004], desc[UR4][R16.64], !P4 ;  /* 0x2c00400010077fae */ /* 0x0003e8000e121844 */
[----:B------:R-:W2:Y:S01]  /*2fa20*/  LDL.LU.64 R18, [R1+0x2d8] ;  /* 0x0002d80001127983 */ /* 0x000ea20000300a00 */
[----:B-1----:R-:W-:-:S02]  /*2fa30*/  VIADD R24, R9, 0xfffffe8f ;  /* 0xfffffe8f09187836 */ /* 0x002fc40000000000 */
[----:B------:R-:W-:Y:S01]  /*2fa40*/  VIADD R16, R8, 0xfffffe8e ;  /* 0xfffffe8e08107836 */ /* 0x000fe20000000000 */
[----:B------:R-:W1:Y:S01]  /*2fa50*/  LDC R17, c[0x0][0x230] ;  /* 0x00008c00ff117b82 */ /* 0x000e620000000800 */
[----:B------:R-:W2:Y:S01]  /*2fa60*/  LDL.LU.64 R8, [R1+0x2d0] ;  /* 0x0002d00001087983 */ /* 0x000ea20000300a00 */
[----:B------:R-:W-:-:S06]  /*2fa70*/  ISETP.GE.U32.AND P4, PT, R10, 0x7ffffe6d, PT ;  /* 0x7ffffe6d0a00780c */ /* 0x000fcc0003f86070 */
[----:B------:R-:W1:Y:S01]  /*2fa80*/  LDC R10, c[0x0][0x230] ;  /* 0x00008c00ff0a7b82 */ /* 0x000e620000000800 */
[----:B------:R-:W-:-:S04]  /*2fa90*/  IMAD.WIDE R26, R5, 0x4, R26 ;  /* 0x00000004051a7825 */ /* 0x000fc800078e021a */
[C---:B----4-:R-:W-:Y:S01]  /*2faa0*/  IMAD.WIDE R22, R5.reuse, 0x4, R22 ;  /* 0x0000000405167825 */ /* 0x050fe200078e0216 */
[----:B------:R-:W-:Y:S03]  /*2fab0*/  STL.64 [R1+0x828], R26 ;  /* 0x0008281a01007387 */ /* 0x000fe60000100a00 */
[C---:B------:R-:W-:Y:S01]  /*2fac0*/  IMAD.WIDE R20, R5.reuse, 0x4, R20 ;  /* 0x0000000405147825 */ /* 0x040fe200078e0214 */
[----:B------:R4:W-:Y:S04]  /*2fad0*/  STL.64 [R1+0x818], R22 ;  /* 0x0008181601007387 */ /* 0x0009e80000100a00 */
[----:B------:R-:W-:Y:S04]  /*2fae0*/  LDGSTS.E [R7+0x2c008], desc[UR4][R26.64], !P5 ;  /* 0x2c0080001a077fae */ /* 0x000fe8000e921844 */
[----:B------:R1:W-:Y:S04]  /*2faf0*/  STL.64 [R1+0x808], R20 ;  /* 0x0008081401007387 */ /* 0x0003e80000100a00 */
[----:B------:R-:W-:Y:S04]  /*2fb00*/  LDGSTS.E [R7+0x2c00c], desc[UR4][R22.64], !P6 ;  /* 0x2c00c00016077fae */ /* 0x000fe8000f121844 */
[----:B------:R-:W-:Y:S04]  /*2fb10*/  STL.64 [R1+0x18b8], R6 ;  /* 0x0018b80601007387 */ /* 0x000fe80000100a00 */
[----:B------:R-:W-:Y:S04]  /*2fb20*/  LDGSTS.E [R13+0x28000], desc[UR4][R20.64], !P0 ;  /* 0x28000000140d7fae */ /* 0x000fe8000c121844 */
[----:B----4-:R-:W4:Y:S04]  /*2fb30*/  LDL.LU.64 R22, [R1+0x2c8] ;  /* 0x0002c80001167983 */ /* 0x010f280000300a00 */
[----:B-1----:R-:W4:Y:S04]  /*2fb40*/  LDL.LU.64 R20, [R1+0x2b0] ;  /* 0x0002b00001147983 */ /* 0x002f280000300a00 */
[----:B------:R-:W4:Y:S01]  /*2fb50*/  LDL.LU.64 R26, [R1+0x2a8] ;  /* 0x0002a800011a7983 */ /* 0x000f220000300a00 */
[----:B------:R-:W-:Y:S01]  /*2fb60*/  ISETP.GE.U32.AND P5, PT, R24, 0x7ffffe50, PT ;  /* 0x7ffffe501800780c */ /* 0x000fe20003fa6070 */
[----:B---3--:R-:W-:-:S05]  /*2fb70*/  IMAD.WIDE R28, R5, 0x4, R28 ;  /* 0x00000004051c7825 */ /* 0x008fca00078e021c */
[----:B------:R1:W-:Y:S04]  /*2fb80*/  STL.64 [R1+0x800], R28 ;  /* 0x0008001c01007387 */ /* 0x0003e80000100a00 */
[----:B------:R-:W-:Y:S01]  /*2fb90*/  LDGSTS.E [R13+0x28004], desc[UR4][R28.64], !P1 ;  /* 0x280040001c0d7fae */ /* 0x000fe2000c921844 */
[----:B--2---:R-:W-:-:S05]  /*2fba0*/  IMAD.WIDE R24, R5, 0x4, R36 ;  /* 0x0000000405187825 */ /* 0x004fca00078e0224 */
[----:B------:R2:W-:Y:S04]  /*2fbb0*/  STL.64 [R1+0x7f8], R24 ;  /* 0x0007f81801007387 */ /* 0x0005e80000100a00 */
[----:B------:R2:W-:Y:S04]  /*2fbc0*/  LDGSTS.E [R13+0x28008], desc[UR4][R24.64], !P2 ;  /* 0x28008000180d7fae */ /* 0x0005e8000d121844 */
[----:B-1----:R-:W3:Y:S01]  /*2fbd0*/  LDL.LU.64 R28, [R1+0x2a0] ;  /* 0x0002a000011c7983 */ /* 0x002ee20000300a00 */
[----:B--2---:R-:W-:-:S03]  /*2fbe0*/  IMAD.WIDE R24, R5, 0x4, R18 ;  /* 0x0000000405187825 */ /* 0x004fc600078e0212 */
[----:B------:R-:W2:Y:S01]  /*2fbf0*/  LDL.LU.64 R18, [R1+0x290] ;  /* 0x0002900001127983 */ /* 0x000ea20000300a00 */
[----:B------:R-:W-:-:S03]  /*2fc00*/  IMAD.WIDE R8, R5, 0x4, R8 ;  /* 0x0000000405087825 */ /* 0x000fc600078e0208 */
[----:B------:R-:W-:Y:S04]  /*2fc10*/  STL.64 [R1+0x7f0], R24 ;  /* 0x0007f01801007387 */ /* 0x000fe80000100a00 */
[----:B------:R4:W-:Y:S04]  /*2fc20*/  LDGSTS.E [R13+0x2800c], desc[UR4][R24.64], !P4 ;  /* 0x2800c000180d7fae */ /* 0x0009e8000e121844 */
[----:B------:R1:W-:Y:S04]  /*2fc30*/  STL.64 [R1+0x7e8], R8 ;  /* 0x0007e80801007387 */ /* 0x0003e80000100a00 */
[----:B------:R-:W-:Y:S04]  /*2fc40*/  LDGSTS.E [R13+0x2c000], desc[UR4][R8.64], !P5 ;  /* 0x2c000000080d7fae */ /* 0x000fe8000e921844 */
[----:B-1----:R-:W2:Y:S01]  /*2fc50*/  LDL.LU.64 R8, [R1+0x280] ;  /* 0x0002800001087983 */ /* 0x002ea20000300a00 */
[----:B------:R-:W-:-:S02]  /*2fc60*/  ISETP.GE.U32.AND P6, PT, R16, 0x7ffffe4f, PT ;  /* 0x7ffffe4f1000780c */ /* 0x000fc40003fc6070 */
[----:B------:R-:W1:Y:S01]  /*2fc70*/  LDC R16, c[0x0][0x230] ;  /* 0x00008c00ff107b82 */ /* 0x000e620000000800 */
[----:B------:R-:W-:Y:S01]  /*2fc80*/  VIADD R15, R15, 0xfffffe8d ;  /* 0xfffffe8d0f0f7836 */ /* 0x000fe20000000000 */
[----:B------:R-:W-:Y:S01]  /*2fc90*/  IADD3 R6, R11, -0x155, RZ ;  /* 0xfffffeab0b067810 */ /* 0x000fe20007ffe0ff */
[----:B------:R-:W-:Y:S01]  /*2fca0*/  VIADD R7, R14, 0xfffffe8c ;  /* 0xfffffe8c0e077836 */ /* 0x000fe20000000000 */
[----:B------:R-:W2:Y:S02]  /*2fcb0*/  LDL.LU.64 R36, [R1+0x260] ;  /* 0x0002600001247983 */ /* 0x000ea40000300a00 */
[----:B------:R-:W-:Y:S02]  /*2fcc0*/  ISETP.GE.U32.AND P0, PT, R15, 0x7ffffe4e, PT ;  /* 0x7ffffe4e0f00780c */ /* 0x000fe40003f06070 */
[----:B------:R-:W-:Y:S01]  /*2fcd0*/  ISETP.GE.U32.AND P2, PT, R6, 0x7ffffe6c, PT ;  /* 0x7ffffe6c0600780c */ /* 0x000fe20003f46070 */
[----:B------:R-:W-:Y:S01]  /*2fce0*/  VIADD R6, R17, 0xfffffea9 ;  /* 0xfffffea911067836 */ /* 0x000fe20000000000 */
[----:B------:R-:W-:Y:S01]  /*2fcf0*/  ISETP.GE.U32.AND P1, PT, R7, 0x7ffffe4d, PT ;  /* 0x7ffffe4d0700780c */ /* 0x000fe20003f26070 */
[----:B------:R-:W-:Y:S01]  /*2fd00*/  VIADD R7, R10, 0xfffffeaa ;  /* 0xfffffeaa0a077836 */ /* 0x000fe20000000000 */
[----:B------:R-:W2:Y:S04]  /*2fd10*/  LDC R15, c[0x0][0x230] ;  /* 0x00008c00ff0f7b82 */ /* 0x000ea80000000800 */
[----:B------:R-:W-:-:S04]  /*2fd20*/  ISETP.GE.U32.AND P4, PT, R7, 0x7ffffe6b, PT ;  /* 0x7ffffe6b0700780c */ /* 0x000fc80003f86070 */
[----:B------:R-:W2:Y:S01]  /*2fd30*/  LDC R14, c[0x0][0x230] ;  /* 0x00008c00ff0e7b82 */ /* 0x000ea20000000800 */
[----:B----4-:R-:W-:-:S07]  /*2fd40*/  IMAD.WIDE R24, R5, 0x4, R22 ;  /* 0x0000000405187825 */ /* 0x010fce00078e0216 */
[----:B------:R-:W4:Y:S01]  /*2fd50*/  LDC R11, c[0x0][0x230] ;  /* 0x00008c00ff0b7b82 */ /* 0x000f220000000800 */
[----:B-1----:R-:W-:Y:S02]  /*2fd60*/  VIADD R22, R16, 0xfffffea8 ;  /* 0xfffffea810167836 */ /* 0x002fe40000000000 */
[C---:B------:R-:W-:Y:S01]  /*2fd70*/  IMAD.WIDE R20, R5.reuse, 0x4, R20 ;  /* 0x0000000405147825 */ /* 0x040fe200078e0214 */
[----:B------:R-:W-:Y:S04]  /*2fd80*/  STL.64 [R1+0x7e0], R24 ;  /* 0x0007e01801007387 */ /* 0x000fe80000100a00 */
[----:B------:R-:W1:Y:S01]  /*2fd90*/  LDC R10, c[0x0][0x230] ;  /* 0x00008c00ff0a7b82 */ /* 0x000e620000000800 */
[----:B------:R-:W-:Y:S01]  /*2fda0*/  IMAD.WIDE R16, R5, 0x4, R26 ;  /* 0x0000000405107825 */ /* 0x000fe200078e021a */
[----:B------:R-:W-:Y:S01]  /*2fdb0*/  LDGSTS.E [R13+0x2c004], desc[UR4][R24.64], !P6 ;  /* 0x2c004000180d7fae */ /* 0x000fe2000f121844 */
[----:B------:R-:W-:-:S03]  /*2fdc0*/  ISETP.GE.U32.AND P6, PT, R22, 0x7ffffe69, PT ;  /* 0x7ffffe691600780c */ /* 0x000fc60003fc6070 */
[----:B------:R4:W-:Y:S02]  /*2fdd0*/  STL.64 [R1+0x7d0], R20 ;  /* 0x0007d01401007387 */ /* 0x0009e40000100a00 */
[----:B------:R-:W1:Y:S02]  /*2fde0*/  LDC R7, c[0x0][0x230] ;  /* 0x00008c00ff077b82 */ /* 0x000e640000000800 */
[----:B------:R4:W-:Y:S04]  /*2fdf0*/  STL.64 [R1+0x7c0], R16 ;  /* 0x0007c01001007387 */ /* 0x0009e80000100a00 */
[----:B------:R-:W2:Y:S04]  /*2fe00*/  LDL.LU.64 R22, [R1+0x250] ;  /* 0x0002500001167983 */ /* 0x000ea80000300a00 */
[----:B------:R-:W-:Y:S04]  /*2fe10*/  LDGSTS.E [R13+0x2c008], desc[UR4][R20.64], !P0 ;  /* 0x2c008000140d7fae */ /* 0x000fe8000c121844 */
[----:B------:R4:W-:Y:S04]  /*2fe20*/  LDGSTS.E [R13+0x2c00c], desc[UR4][R16.64], !P1 ;  /* 0x2c00c000100d7fae */ /* 0x0009e8000c921844 */
[----:B----4-:R-:W4:Y:S04]  /*2fe30*/  LDL.LU.64 R20, [R1+0x240] ;  /* 0x0002400001147983 */ /* 0x010f280000300a00 */
[----:B------:R-:W4:Y:S01]  /*2fe40*/  LDL.LU.64 R26, [R1+0x238] ;  /* 0x00023800011a7983 */ /* 0x000f220000300a00 */
[----:B------:R-:W4:Y:S01]  /*2fe50*/  LDC R16, c[0x0][0x230] ;  /* 0x00008c00ff107b82 */ /* 0x000f220000000800 */
[----:B---3--:R-:W-:-:S05]  /*2fe60*/  IMAD.WIDE R24, R5, 0x4, R28 ;  /* 0x0000000405187825 */ /* 0x008fca00078e021c */
[----:B------:R-:W-:Y:S04]  /*2fe70*/  STL.64 [R1+0x7b0], R24 ;  /* 0x0007b01801007387 */ /* 0x000fe80000100a00 */
[----:B------:R3:W-:Y:S01]  /*2fe80*/  LDGSTS.E [R246+0x28000], desc[UR4][R24.64], !P2 ;  /* 0x2800000018f67fae */ /* 0x0007e2000d121844 */
[----:B--2---:R-:W-:-:S05]  /*2fe90*/  IMAD.WIDE R18, R5, 0x4, R18 ;  /* 0x0000000405127825 */ /* 0x004fca00078e0212 */
[----:B------:R2:W-:Y:S04]  /*2fea0*/  STL.64 [R1+0x7a8], R18 ;  /* 0x0007a81201007387 */ /* 0x0005e80000100a00 */
[----:B------:R-:W-:Y:S04]  /*2feb0*/  LDGSTS.E [R246+0x28004], desc[UR4][R18.64], !P4 ;  /* 0x2800400012f67fae */ /* 0x000fe8000e121844 */
[----:B--2---:R-:W2:Y:S01]  /*2fec0*/  LDL.LU.64 R18, [R1+0x230] ;  /* 0x0002300001127983 */ /* 0x004ea20000300a00 */
[----:B------:R-:W-:-:S03]  /*2fed0*/  IMAD.WIDE R28, R5, 0x4, R8 ;  /* 0x00000004051c7825 */ /* 0x000fc600078e0208 */
[----:B------:R-:W2:Y:S01]  /*2fee0*/  LDL.LU.64 R8, [R1+0x228] ;  /* 0x0002280001087983 */ /* 0x000ea20000300a00 */
[----:B------:R-:W-:Y:S01]  /*2fef0*/  ISETP.GE.U32.AND P5, PT, R6, 0x7ffffe6a, PT ;  /* 0x7ffffe6a0600780c */ /* 0x000fe20003fa6070 */
[----:B------:R-:W-:Y:S02]  /*2ff00*/  VIADD R15, R15, 0xfffffe8b ;  /* 0xfffffe8b0f0f7836 */ /* 0x000fe40000000000 */
[----:B------:R-:W-:Y:S02]  /*2ff10*/  VIADD R14, R14, 0xfffffe8a ;  /* 0xfffffe8a0e0e7836 */ /* 0x000fe40000000000 */
[----:B---3--:R-:W-:Y:S01]  /*2ff20*/  IMAD.WIDE R24, R5, 0x4, R36 ;  /* 0x0000000405187825 */ /* 0x008fe200078e0224 */
[----:B------:R3:W-:Y:S01]  /*2ff30*/  STL.64 [R1+0x7a0], R28 ;  /* 0x0007a01c01007387 */ /* 0x0007e20000100a00 */
[----:B------:R-:W-:Y:S01]  /*2ff40*/  ISETP.GE.U32.AND P0, PT, R15, 0x7ffffe4c, PT ;  /* 0x7ffffe4c0f00780c */ /* 0x000fe20003f06070 */
[----:B------:R-:W2:Y:S01]  /*2ff50*/  LDC R6, c[0x0][0x230] ;  /* 0x00008c00ff067b82 */ /* 0x000ea20000000800 */
[----:B------:R-:W-:Y:S01]  /*2ff60*/  ISETP.GE.U32.AND P1, PT, R14, 0x7ffffe4b, PT ;  /* 0x7ffffe4b0e00780c */ /* 0x000fe20003f26070 */
[----:B------:R4:W-:Y:S04]  /*2ff70*/  STL.64 [R1+0x798], R24 ;  /* 0x0007981801007387 */ /* 0x0009e80000100a00 */
[----:B------:R-:W-:Y:S01]  /*2ff80*/  LDGSTS.E [R246+0x28008], desc[UR4][R28.64], !P5 ;  /* 0x280080001cf67fae */ /* 0x000fe2000e921844 */
[----:B------:R-:W-:Y:S01]  /*2ff90*/  VIADD R11, R11, 0xfffffe89 ;  /* 0xfffffe890b0b7836 */ /* 0x000fe20000000000 */
[----:B-1----:R-:W-:Y:S01]  /*2ffa0*/  IADD3 R10, R10, -0x178, RZ ;  /* 0xfffffe880a0a7810 */ /* 0x002fe20007ffe0ff */
[----:B------:R-:W1:Y:S01]  /*2ffb0*/  LDC R15, c[0x0][0x230] ;  /* 0x00008c00ff0f7b82 */ /* 0x000e620000000800 */
[----:B------:R4:W-:Y:S02]  /*2ffc0*/  LDGSTS.E [R246+0x2800c], desc[UR4][R24.64], !P6 ;  /* 0x2800c00018f67fae */ /* 0x0009e4000f121844 */
[----:B------:R-:W-:-:S05]  /*2ffd0*/  ISETP.GE.U32.AND P2, PT, R11, 0x7ffffe4a, PT ;  /* 0x7ffffe4a0b00780c */ /* 0x000fca0003f46070 */
[----:B------:R-:W1:Y:S01]  /*2ffe0*/  LDC R14, c[0x0][0x230] ;  /* 0x00008c00ff0e7b82 */ /* 0x000e620000000800 */
[----:B---3--:R-:W3:Y:S01]  /*2fff0*/  LDL.LU.64 R28, [R1+0x220] ;  /* 0x00022000011c7983 */ /* 0x008ee20000300a00 */
[----:B------:R-:W-:Y:S01]  /*30000*/  ISETP.GE.U32.AND P4, PT, R10, 0x7ffffe49, PT ;  /* 0x7ffffe490a00780c */ /* 0x000fe20003f86070 */
[----:B------:R-:W-:-:S05]  /*30010*/  VIADD R10, R7, 0xfffffea7 ;  /* 0xfffffea7070a7836 */ /* 0x000fca0000000000 */
[----:B------:R-:W-:Y:S01]  /*30020*/  ISETP.GE.U32.AND P5, PT, R10, 0x7ffffe68, PT ;  /* 0x7ffffe680a00780c */ /* 0x000fe20003fa6070 */
[----:B------:R-:W3:Y:S01]  /*30030*/  LDC R11, c[0x0][0x230] ;  /* 0x00008c00ff0b7b82 */ /* 0x000ee20000000800 */
[----:B----4-:R-:W-:-:S07]  /*30040*/  IMAD.WIDE R20, R5, 0x4, R20 ;  /* 0x0000000405147825 */ /* 0x010fce00078e0214 */
[----:B------:R-:W4:Y:S01]  /*30050*/  LDC R7, c[0x0][0x230] ;  /* 0x00008c00ff077b82 */ /* 0x000f220000000800 */
[----:B------:R-:W-:-:S04]  /*30060*/  IMAD.WIDE R24, R5, 0x4, R22 ;  /* 0x0000000405187825 */ /* 0x000fc800078e0216 */
[----:B------:R-:W-:Y:S01]  /*30070*/  VIADD R22, R16, 0xfffffea5 ;  /* 0xfffffea510167836 */ /* 0x000fe20000000000 */
[----:B------:R-:W-:Y:S01]  /*30080*/  LDGSTS.E [R246+0x2c000], desc[UR4][R24.64], !P0 ;  /* 0x2c00000018f67fae */ /* 0x000fe2000c121844 */
[----:B------:R-:W-:Y:S01]  /*30090*/  IMAD.WIDE R16, R5, 0x4, R26 ;  /* 0x0000000405107825 */ /* 0x000fe200078e021a */
[----:B------:R-:W4:Y:S02]  /*300a0*/  LDC R10, c[0x0][0x230] ;  /* 0x00008c00ff0a7b82 */ /* 0x000f240000000800 */
[----:B------:R-:W-:Y:S04]  /*300b0*/  STL.64 [R1+0x790], R24 ;  /* 0x0007901801007387 */ /* 0x000fe80000100a00 */
[----:B------:R-:W4:Y:S04]  /*300c0*/  LDL.LU.64 R36, [R1+0x218] ;  /* 0x0002180001247983 */ /* 0x000f280000300a00 */
[----:B------:R1:W-:Y:S04]  /*300d0*/  STL.64 [R1+0x788], R20 ;  /* 0x0007881401007387 */ /* 0x0003e80000100a00 */
[----:B------:R2:W-:Y:S04]  /*300e0*/  STL.64 [R1+0x778], R16 ;  /* 0x0007781001007387 */ /* 0x0005e80000100a00 */
[----:B------:R-:W4:Y:S01]  /*300f0*/  LDL.LU.64 R26, [R1+0x208] ;  /* 0x00020800011a7983 */ /* 0x000f220000300a00 */
[----:B------:R-:W-:-:S03]  /*30100*/  ISETP.GE.U32.AND P0, PT, R22, 0x7ffffe66, PT ;  /* 0x7ffffe661600780c */ /* 0x000fc60003f06070 */
[----:B------:R-:W-:Y:S04]  /*30110*/  LDGSTS.E [R246+0x2c004], desc[UR4][R20.64], !P1 ;  /* 0x2c00400014f67fae */ /* 0x000fe8000c921844 */
[----:B------:R2:W-:Y:S04]  /*30120*/  LDGSTS.E [R246+0x2c008], desc[UR4][R16.64], !P2 ;  /* 0x2c00800010f67fae */ /* 0x0005e8000d121844 */
[----:B-1----:R-:W4:Y:S01]  /*30130*/  LDL.LU.64 R20, [R1+0x1f8] ;  /* 0x0001f80001147983 */ /* 0x002f220000300a00 */
[----:B--2---:R-:W-:-:S03]  /*30140*/  IMAD.WIDE R18, R5, 0x4, R18 ;  /* 0x0000000405127825 */ /* 0x004fc600078e0212 */
[----:B------:R-:W2:Y:S01]  /*30150*/  LDL.LU.64 R22, [R1+0x1e8] ;  /* 0x0001e80001167983 */ /* 0x000ea20000300a00 */
[----:B------:R-:W1:Y:S03]  /*30160*/  LDC R16, c[0x0][0x230] ;  /* 0x00008c00ff107b82 */ /* 0x000e660000000800 */
[----:B------:R3:W-:Y:S01]  /*30170*/  STL.64 [R1+0x768], R18 ;  /* 0x0007681201007387 */ /* 0x0007e20000100a00 */
[----:B------:R-:W-:-:S03]  /*30180*/  IMAD.WIDE R8, R5, 0x4, R8 ;  /* 0x0000000405087825 */ /* 0x000fc600078e0208 */
[----:B------:R-:W-:Y:S04]  /*30190*/  LDGSTS.E [R246+0x2c00c], desc[UR4][R18.64], !P4 ;  /* 0x2c00c00012f67fae */ /* 0x000fe8000e121844 */
[----:B------:R3:W-:Y:S04]  /*301a0*/  STL.64 [R1+0x730], R8 ;  /* 0x0007300801007387 */ /* 0x0007e80000100a00 */
[----:B------:R-:W-:Y:S04]  /*301b0*/  LDGSTS.E [R247+0x28000], desc[UR4][R8.64], !P5 ;  /* 0x2800000008f77fae */ /* 0x000fe8000e921844 */
[----:B---3--:R-:W3:Y:S04]  /*301c0*/  LDL.LU.64 R18, [R1+0x1e0] ;  /* 0x0001e00001127983 */ /* 0x008ee80000300a00 */
[----:B------:R-:W3:Y:S01]  /*301d0*/  LDL.LU.64 R8, [R1+0x1d8] ;  /* 0x0001d80001087983 */ /* 0x000ee20000300a00 */
[----:B------:R-:W-:-:S02]  /*301e0*/  VIADD R15, R15, 0xfffffea4 ;  /* 0xfffffea40f0f7836 */ /* 0x000fc40000000000 */
[----:B------:R-:W-:-:S03]  /*301f0*/  VIADD R14, R14, 0xfffffe87 ;  /* 0xfffffe870e0e7836 */ /* 0x000fc60000000000 */
[----:B------:R-:W-:Y:S02]  /*30200*/  ISETP.GE.U32.AND P1, PT, R15, 0x7ffffe65, PT ;  /* 0x7ffffe650f00780c */ /* 0x000fe40003f26070 */
[----:B------:R-:W-:Y:S01]  /*30210*/  ISETP.GE.U32.AND P2, PT, R14, 0x7ffffe48, PT ;  /* 0x7ffffe480e00780c */ /* 0x000fe20003f46070 */
[----:B------:R-:W4:Y:S01]  /*30220*/  LDC R15, c[0x0][0x230] ;  /* 0x00008c00ff0f7b82 */ /* 0x000f220000000800 */
[----:B------:R-:W-:-:S07]  /*30230*/  VIADD R6, R6, 0xfffffea6 ;  /* 0xfffffea606067836 */ /* 0x000fce0000000000 */
[----:B------:R-:W1:Y:S01]  /*30240*/  LDC R14, c[0x0][0x230] ;  /* 0x00008c00ff0e7b82 */ /* 0x000e620000000800 */
[----:B------:R-:W-:Y:S01]  /*30250*/  ISETP.GE.U32.AND P6, PT, R6, 0x7ffffe67, PT ;  /* 0x7ffffe670600780c */ /* 0x000fe20003fc6070 */
[----:B------:R-:W-:Y:S02]  /*30260*/  IMAD.WIDE R30, R5, 0x4, R28 ;  /* 0x00000004051e7825 */ /* 0x000fe400078e021c */
[----:B------:R-:W3:Y:S02]  /*30270*/  LDL.LU.64 R28, [R1+0x1d0] ;  /* 0x0001d000011c7983 */ /* 0x000ee40000300a00 */
[----:B------:R-:W-:Y:S02]  /*30280*/  VIADD R11, R11, 0xfffffe86 ;  /* 0xfffffe860b0b7836 */ /* 0x000fe40000000000 */
[----:B------:R4:W-:Y:S01]  /*30290*/  STL.64 [R1+0x760], R30 ;  /* 0x0007601e01007387 */ /* 0x0009e20000100a00 */
[----:B-1----:R-:W-:Y:S01]  /*302a0*/  VIADD R16, R16, 0xfffffea0 ;  /* 0xfffffea010107836 */ /* 0x002fe20000000000 */
[----:B------:R-:W1:Y:S01]  /*302b0*/  LDC R6, c[0x0][0x230] ;  /* 0x00008c00ff067b82 */ /* 0x000e620000000800 */
[----:B------:R-:W-:-:S03]  /*302c0*/  ISETP.GE.U32.AND P4, PT, R11, 0x7ffffe47, PT ;  /* 0x7ffffe470b00780c */ /* 0x000fc60003f86070 */
[----:B------:R4:W-:Y:S04]  /*302d0*/  LDGSTS.E [R247+0x28004], desc[UR4][R30.64], !P6 ;  /* 0x280040001ef77fae */ /* 0x0009e8000f121844 */
[----:B------:R-:W1:Y:S01]  /*302e0*/  LDC R11, c[0x0][0x230] ;  /* 0x00008c00ff0b7b82 */ /* 0x000e620000000800 */
[----:B------:R-:W-:Y:S02]  /*302f0*/  VIADD R17, R14, 0xfffffea1 ;  /* 0xfffffea10e117836 */ /* 0x000fe40000000000 */
[----:B----4-:R-:W-:-:S05]  /*30300*/  IMAD.WIDE R24, R5, 0x4, R36 ;  /* 0x0000000405187825 */ /* 0x010fca00078e0224 */
[----:B------:R4:W-:Y:S04]  /*30310*/  STL.64 [R1+0x758], R24 ;  /* 0x0007581801007387 */ /* 0x0009e80000100a00 */
[----:B------:R4:W-:Y:S01]  /*30320*/  LDGSTS.E [R247+0x28008], desc[UR4][R24.64], !P0 ;  /* 0x2800800018f77fae */ /* 0x0009e2000c121844 */
[----:B------:R-:W-:-:S04]  /*30330*/  IMAD.WIDE R30, R5, 0x4, R26 ;  /* 0x00000004051e7825 */ /* 0x000fc800078e021a */
[----:B------:R-:W-:Y:S01]  /*30340*/  VIADD R26, R15, 0xfffffea2 ;  /* 0xfffffea20f1a7836 */ /* 0x000fe20000000000 */
[----:B------:R-:W-:Y:S04]  /*30350*/  LDGSTS.E [R247+0x2800c], desc[UR4][R30.64], !P1 ;  /* 0x2800c0001ef77fae */ /* 0x000fe8000c921844 */
[----:B------:R-:W3:Y:S04]  /*30360*/  LDL.LU.64 R14, [R1+0x1c8] ;  /* 0x0001c800010e7983 */ /* 0x000ee80000300a00 */
[----:B------:R-:W-:Y:S01]  /*30370*/  STL.64 [R1+0x750], R30 ;  /* 0x0007501e01007387 */ /* 0x000fe20000100a00 */
[----:B----4-:R-:W-:-:S03]  /*30380*/  IMAD.WIDE R24, R5, 0x4, R20 ;  /* 0x0000000405187825 */ /* 0x010fc600078e0214 */
[----:B------:R-:W4:Y:S01]  /*30390*/  LDL.LU.64 R20, [R1+0x1c0] ;  /* 0x0001c00001147983 */ /* 0x000f220000300a00 */
[----:B--2---:R-:W-:-:S03]  /*303a0*/  IMAD.WIDE R22, R5, 0x4, R22 ;  /* 0x0000000405167825 */ /* 0x004fc600078e0216 */
[----:B------:R1:W-:Y:S01]  /*303b0*/  LDGSTS.E [R247+0x2c000], desc[UR4][R24.64], !P2 ;  /* 0x2c00000018f77fae */ /* 0x0003e2000d121844 */
[----:B------:R-:W-:Y:S02]  /*303c0*/  ISETP.GE.U32.AND P1, PT, R26, 0x7ffffe63, PT ;  /* 0x7ffffe631a00780c */ /* 0x000fe40003f26070 */
[----:B------:R-:W-:Y:S01]  /*303d0*/  ISETP.GE.U32.AND P2, PT, R17, 0x7ffffe62, PT ;  /* 0x7ffffe621100780c */ /* 0x000fe20003f46070 */
[----:B------:R1:W-:Y:S04]  /*303e0*/  STL.64 [R1+0x748], R24 ;  /* 0x0007481801007387 */ /* 0x0003e80000100a00 */
[----:B------:R2:W-:Y:S01]  /*303f0*/  LDGSTS.E [R247+0x2c004], desc[UR4][R22.64], !P4 ;  /* 0x2c00400016f77fae */ /* 0x0005e2000e121844 */
[----:B------:R-:W-:-:S03]  /*30400*/  ISETP.GE.U32.AND P4, PT, R16, 0x7ffffe61, PT ;  /* 0x7ffffe611000780c */ /* 0x000fc60003f86070 */
[----:B------:R2:W-:Y:S04]  /*30410*/  STL.64 [R1+0x740], R22 ;  /* 0x0007401601007387 */ /* 0x0005e80000100a00 */
[----:B------:R-:W4:Y:S01]  /*30420*/  LDL.LU.64 R16, [R1+0x1b0] ;  /* 0x0001b00001107983 */ /* 0x000f220000300a00 */
[----:B---3--:R-:W-:-:S05]  /*30430*/  IMAD.WIDE R26, R5, 0x4, R18 ;  /* 0x00000004051a7825 */ /* 0x008fca00078e0212 */
[----:B------:R3:W-:Y:S01]  /*30440*/  STL.64 [R1+0x738], R26 ;  /* 0x0007381a01007387 */ /* 0x0007e20000100a00 */
[----:B------:R-:W-:-:S03]  /*30450*/  IMAD.WIDE R18, R5, 0x4, R8 ;  /* 0x0000000405127825 */ /* 0x000fc600078e0208 */
[----:B------:R-:W4:Y:S01]  /*30460*/  LDL.LU.64 R8, [R1+0x1a0] ;  /* 0x0001a00001087983 */ /* 0x000f220000300a00 */
[----:B-1----:R-:W-:Y:S02]  /*30470*/  VIADD R24, R11, 0xfffffe83 ;  /* 0xfffffe830b187836 */ /* 0x002fe40000000000 */
[----:B------:R-:W1:Y:S01]  /*30480*/  S2R R11, SR_TID.X ;  /* 0x00000000000b7919 */ /* 0x000e620000002100 */
[----:B------:R-:W-:Y:S01]  /*30490*/  IADD3 R7, R7, -0x17b, RZ ;  /* 0xfffffe8507077810 */ /* 0x000fe20007ffe0ff */
[----:B------:R-:W-:Y:S02]  /*304a0*/  VIADD R6, R6, 0xfffffe84 ;  /* 0xfffffe8406067836 */ /* 0x000fe40000000000 */
[----:B------:R-:W-:Y:S01]  /*304b0*/  VIADD R10, R10, 0xfffffea3 ;  /* 0xfffffea30a0a7836 */ /* 0x000fe20000000000 */
[----:B------:R-:W-:Y:S02]  /*304c0*/  ISETP.GE.U32.AND P5, PT, R7, 0x7ffffe46, PT ;  /* 0x7ffffe460700780c */ /* 0x000fe40003fa6070 */
[----:B------:R-:W1:Y:S01]  /*304d0*/  LDC R7, c[0x0][0x230] ;  /* 0x00008c00ff077b82 */ /* 0x000e620000000800 */
[----:B------:R-:W-:-:S02]  /*304e0*/  ISETP.GE.U32.AND P6, PT, R6, 0x7ffffe45, PT ;  /* 0x7ffffe450600780c */ /* 0x000fc40003fc6070 */
[----:B------:R-:W-:-:S05]  /*304f0*/  ISETP.GE.U32.AND P0, PT, R10, 0x7ffffe64, PT ;  /* 0x7ffffe640a00780c */ /* 0x000fca0003f06070 */
[----:B------:R-:W1:Y:S01]  /*30500*/  LDC R6, c[0x0][0x230] ;  /* 0x00008c00ff067b82 */ /* 0x000e620000000800 */
[----:B--2---:R-:W-:Y:S01]  /*30510*/  IMAD.WIDE R22, R5, 0x4, R28 ;  /* 0x0000000405167825 */ /* 0x004fe200078e021c */
[----:B------:R2:W-:Y:S04]  /*30520*/  STL.64 [R1+0x720], R18 ;  /* 0x0007201201007387 */ /* 0x0005e80000100a00 */
[----:B------:R-:W4:Y:S02]  /*30530*/  LDL.LU.64 R34, [R1+0x188] ;  /* 0x0001880001227983 */ /* 0x000f240000300a00 */
[----:B------:R-:W2:Y:S02]  /*30540*/  LDC R10, c[0x0][0x230] ;  /* 0x00008c00ff0a7b82 */ /* 0x000ea40000000800 */
[----:B------:R-:W4:Y:S04]  /*30550*/  LDL.LU.64 R28, [R1+0x180] ;  /* 0x00018000011c7983 */ /* 0x000f280000300a00 */
[----:B------:R-:W-:Y:S04]  /*30560*/  LDGSTS.E [R247+0x2c008], desc[UR4][R26.64], !P5 ;  /* 0x2c0080001af77fae */ /* 0x000fe8000e921844 */
[----:B------:R4:W-:Y:S04]  /*30570*/  STL.64 [R1+0x718], R22 ;  /* 0x0007181601007387 */ /* 0x0009e80000100a00 */
[----:B------:R-:W-:Y:S04]  /*30580*/  LDGSTS.E [R247+0x2c00c], desc[UR4][R18.64], !P6 ;  /* 0x2c00c00012f77fae */ /* 0x000fe8000f121844 */
[----:B---3--:R-:W3:Y:S01]  /*30590*/  LDL.LU.64 R26, [R1+0x170] ;  /* 0x00017000011a7983 */ /* 0x008ee20000300a00 */
[----:B-1----:R-:W-:-:S03]  /*305a0*/  IADD3 R7, R7, -0x180, RZ ;  /* 0xfffffe8007077810 */ /* 0x002fc60007ffe0ff */
[----:B------:R4:W-:Y:S04]  /*305b0*/  LDGSTS.E [R248+0x28000], desc[UR4][R22.64], !P0 ;  /* 0x2800000016f87fae */ /* 0x0009e8000c121844 */
[----:B--2---:R-:W2:Y:S04]  /*305c0*/  LDL.LU.64 R18, [R1+0x168] ;  /* 0x0001680001127983 */ /* 0x004ea80000300a00 */
[----:B------:R-:W2:Y:S01]  /*305d0*/  LDL.LU.64 R36, [R1+0x160] ;  /* 0x0001600001247983 */ /* 0x000ea20000300a00 */
[----:B------:R-:W-:Y:S01]  /*305e0*/  LOP3.LUT R11, R11, 0x3f, RZ, 0xc0, !PT ;  /* 0x0000003f0b0b7812 */ /* 0x000fe200078ec0ff */
[----:B------:R-:W-:-:S03]  /*305f0*/  VIADD R10, R10, 0xfffffe81 ;  /* 0xfffffe810a0a7836 */ /* 0x000fc60000000000 */
[----:B------:R-:W-:Y:S01]  /*30600*/  ISETP.GE.AND P6, PT, R11, R7, PT ;  /* 0x000000070b00720c */ /* 0x000fe20003fc6270 */
[----:B------:R-:W-:-:S03]  /*30610*/  VIADD R11, R6, 0xfffffe82 ;  /* 0xfffffe82060b7836 */ /* 0x000fc60000000000 */
[----:B------:R-:W-:Y:S02]  /*30620*/  SEL R6, RZ, 0x4, P6 ;  /* 0x00000004ff067807 */ /* 0x000fe40003000000 */
[----:B------:R-:W-:Y:S01]  /*30630*/  ISETP.GE.U32.AND P6, PT, R11, 0x7ffffe43, PT ;  /* 0x7ffffe430b00780c */ /* 0x000fe20003fc6070 */
[----:B------:R-:W-:-:S05]  /*30640*/  IMAD.WIDE R14, R5, 0x4, R14 ;  /* 0x00000004050e7825 */ /* 0x000fca00078e020e */
[----:B------:R1:W-:Y:S01]  /*30650*/  STL.64 [R1+0x700], R14 ;  /* 0x0007000e01007387 */ /* 0x0003e20000100a00 */
[----:B----4-:R-:W-:-:S03]  /*30660*/  IMAD.WIDE R22, R5, 0x4, R20 ;  /* 0x0000000405167825 */ /* 0x010fc600078e0214 */
[----:B------:R-:W-:Y:S04]  /*30670*/  LDGSTS.E [R248+0x28004], desc[UR4][R14.64], !P1 ;  /* 0x280040000ef87fae */ /* 0x000fe8000c921844 */
[----:B------:R4:W-:Y:S04]  /*30680*/  STL.64 [R1+0x6f8], R22 ;  /* 0x0006f81601007387 */ /* 0x0009e80000100a00 */
[----:B------:R4:W-:Y:S04]  /*30690*/  LDGSTS.E [R248+0x28008], desc[UR4][R22.64], !P2 ;  /* 0x2800800016f87fae */ /* 0x0009e8000d121844 */
[----:B-1----:R-:W2:Y:S01]  /*306a0*/  LDL.LU.64 R14, [R1+0x150] ;  /* 0x00015000010e7983 */ /* 0x002ea20000300a00 */
[----:B------:R-:W-:-:S03]  /*306b0*/  ISETP.GE.U32.AND P1, PT, R10, 0x7ffffe42, PT ;  /* 0x7ffffe420a00780c */ /* 0x000fc60003f26070 */
[----:B------:R-:W2:Y:S01]  /*306c0*/  LDL.LU.64 R20, [R1+0x140] ;  /* 0x0001400001147983 */ /* 0x000ea20000300a00 */
[----:B----4-:R-:W-:-:S03]  /*306d0*/  IMAD.WIDE R22, R2, 0x4, R16 ;  /* 0x0000000402167825 */ /* 0x010fc600078e0210 */
[----:B------:R-:W4:Y:S04]  /*306e0*/  LDL.LU.64 R10, [R1+0x128] ;  /* 0x00012800010a7983 */ /* 0x000f280000300a00 */
[----:B------:R-:W-:Y:S01]  /*306f0*/  STL.64 [R1+0x6f0], R22 ;  /* 0x0006f01601007387 */ /* 0x000fe20000100a00 */
[----:B------:R-:W-:-:S03]  /*30700*/  IMAD.WIDE R16, R2, 0x4, R8 ;  /* 0x0000000402107825 */ /* 0x000fc600078e0208 */
[----:B------:R-:W4:Y:S01]  /*30710*/  LDL.LU.64 R8, [R1+0x120] ;  /* 0x0001200001087983 */ /* 0x000f220000300a00 */
[----:B------:R-:W-:Y:S02]  /*30720*/  ISETP.GE.U32.AND P5, PT, R24, 0x7ffffe44, PT ;  /* 0x7ffffe441800780c */ /* 0x000fe40003fa6070 */
[----:B------:R-:W-:Y:S01]  /*30730*/  ISETP.GE.U32.AND P2, PT, R7, 0x7ffffe41, PT ;  /* 0x7ffffe410700780c */ /* 0x000fe20003f46070 */
[----:B------:R-:W-:Y:S01]  /*30740*/  STL.64 [R1+0x6e0], R16 ;  /* 0x0006e01001007387 */ /* 0x000fe20000100a00 */
[----:B------:R-:W-:Y:S01]  /*30750*/  ISETP.GT.AND P0, PT, R12, 0x1bf, PT ;  /* 0x000001bf0c00780c */ /* 0x000fe20003f04270 */
[----:B------:R-:W-:Y:S02]  /*30760*/  VIADD R7, R249, 0x100000 ;  /* 0x00100000f9077836 */ /* 0x000fe40000000000 */
[----:B------:R-:W-:-:S04]  /*30770*/  IMAD.WIDE R30, R5, 0x4, R34 ;  /* 0x00000004051e7825 */ /* 0x000fc800078e0222 */
[C---:B------:R-:W-:Y:S01]  /*30780*/  IMAD.WIDE R28, R5.reuse, 0x4, R28 ;  /* 0x00000004051c7825 */ /* 0x040fe200078e021c */
[----:B------:R-:W-:Y:S04]  /*30790*/  STL.64 [R1+0x6d8], R30 ;  /* 0x0006d81e01007387 */ /* 0x000fe80000100a00 */
[----:B------:R1:W-:Y:S04]  /*307a0*/  STL.64 [R1+0x6c0], R28 ;  /* 0x0006c01c01007387 */ /* 0x0003e80000100a00 */
[----:B------:R-:W-:Y:S04]  /*307b0*/  LDGSTS.E [R248+0x2800c], desc[UR4][R30.64], !P4 ;  /* 0x2800c0001ef87fae */ /* 0x000fe8000e121844 */
[----:B------:R-:W-:Y:S01]  /*307c0*/  LDGSTS.E [R248+0x2c000], desc[UR4][R28.64], !P5 ;  /* 0x2c0000001cf87fae */ /* 0x000fe2000e921844 */
[----:B---3--:R-:W-:-:S04]  /*307d0*/  IMAD.WIDE R26, R5, 0x4, R26 ;  /* 0x00000004051a7825 */ /* 0x008fc800078e021a */
[C---:B--2---:R-:W-:Y:S01]  /*307e0*/  IMAD.WIDE R18, R5.reuse, 0x4, R18 ;  /* 0x0000000405127825 */ /* 0x044fe200078e0212 */
[----:B------:R-:W-:Y:S03]  /*307f0*/  STL.64 [R1+0x6b8], R26 ;  /* 0x0006b81a01007387 */ /* 0x000fe60000100a00 */
[----:B------:R-:W-:Y:S01]  /*30800*/  IMAD.WIDE R24, R5, 0x4, R36 ;  /* 0x0000000405187825 */ /* 0x000fe200078e0224 */
[----:B------:R2:W-:Y:S04]  /*30810*/  STL.64 [R1+0x6a8], R18 ;  /* 0x0006a81201007387 */ /* 0x0005e80000100a00 */
[----:B------:R3:W-:Y:S04]  /*30820*/  LDGSTS.E [R248+0x2c004], desc[UR4][R26.64], !P6 ;  /* 0x2c0040001af87fae */ /* 0x0007e8000f121844 */
[----:B------:R3:W-:Y:S04]  /*30830*/  STL.64 [R1+0x6a0], R24 ;  /* 0x0006a01801007387 */ /* 0x0007e80000100a00 */
[----:B-1----:R-:W4:Y:S04]  /*30840*/  LDL.LU.64 R28, [R1+0x108] ;  /* 0x00010800011c7983 */ /* 0x002f280000300a00 */
[----:B------:R-:W-:Y:S01]  /*30850*/  LDGSTS.E [R248+0x2c008], desc[UR4][R18.64], !P1 ;  /* 0x2c00800012f87fae */ /* 0x000fe2000c921844 */
[----:B------:R-:W-:-:S03]  /*30860*/  SEL R6, R6, RZ, P0 ;  /* 0x000000ff06067207 */ /* 0x000fc60000000000 */
[----:B------:R-:W-:Y:S04]  /*30870*/  LDGSTS.E [R248+0x2c00c], desc[UR4][R24.64], !P2 ;  /* 0x2c00c00018f87fae */ /* 0x000fe8000d121844 */
[----:B--2---:R-:W2:Y:S04]  /*30880*/  LDL.LU.64 R18, [R1+0xe8] ;  /* 0x0000e80001127983 */ /* 0x004ea80000300a00 */
[----:B------:R-:W2:Y:S04]  /*30890*/  LDL.LU.64 R36, [R1+0xd8] ;  /* 0x0000d80001247983 */ /* 0x000ea80000300a00 */
[----:B---3--:R-:W3:Y:S01]  /*308a0*/  LDL.LU.64 R24, [R1+0xc0] ;  /* 0x0000c00001187983 */ /* 0x008ee20000300a00 */
[----:B------:R-:W-:Y:S01]  /*308b0*/  ISETP.NE.U32.AND P0, PT, R6, RZ, PT ;  /* 0x000000ff0600720c */ /* 0x000fe20003f05070 */
[----:B------:R-:W-:-:S02]  /*308c0*/  VIADD R6, R249, 0x100000 ;  /* 0x00100000f9067836 */ /* 0x000fc40000000000 */
[----:B------:R-:W0:Y:S04]  /*308d0*/  LDGDEPBAR ;  /* 0x00000000000079af */ /* 0x000e280000000000 */
[----:B------:R-:W3:Y:S01]  /*308e0*/  LDL.LU.64 R34, [R1+0xa8] ;  /* 0x0000a80001227983 */ /* 0x000ee20000300a00 */
[----:B------:R-:W-:-:S03]  /*308f0*/  VIADD R26, R249, 0x100000 ;  /* 0x00100000f91a7836 */ /* 0x000fc60000000000 */
[----:B------:R-:W-:Y:S01]  /*30900*/  LDGSTS.E [R7+-0x60000], desc[UR4][R22.64], P3 ;  /* 0xa000000016077fae */ /* 0x000fe20009921844 */
[----:B------:R-:W-:-:S03]  /*30910*/  VIADD R12, R249, 0x100000 ;  /* 0x00100000f90c7836 */ /* 0x000fc60000000000 */
[----:B------:R-:W-:Y:S01]  /*30920*/  LDGSTS.E [R6+-0x5fc00], desc[UR4][R16.64], P3 ;  /* 0xa040000010067fae */ /* 0x000fe20009921844 */
[----:B------:R-:W-:-:S04]  /*30930*/  IMAD.WIDE R30, R2, 0x4, R14 ;  /* 0x00000004021e7825 */ /* 0x000fc800078e020e */
[C---:B------:R-:W-:Y:S01]  /*30940*/  IMAD.WIDE R20, R2.reuse, 0x4, R20 ;  /* 0x0000000402147825 */ /* 0x040fe200078e0214 */
[----:B------:R-:W-:Y:S03]  /*30950*/  STL.64 [R1+0x698], R30 ;  /* 0x0006981e01007387 */ /* 0x000fe60000100a00 */
[C---:B----4-:R-:W-:Y:S01]  /*30960*/  IMAD.WIDE R10, R2.reuse, 0x4, R10 ;  /* 0x00000004020a7825 */ /* 0x050fe200078e020a */
[----:B------:R-:W4:Y:S04]  /*30970*/  LDL.LU.64 R22, [R1+0xa0] ;  /* 0x0000a00001167983 */ /* 0x000f280000300a00 */
[----:B------:R1:W-:Y:S04]  /*30980*/  STL.64 [R1+0x678], R20 ;  /* 0x0006781401007387 */ /* 0x0003e80000100a00 */
[----:B------:R-:W4:Y:S01]  /*30990*/  LDL.LU.64 R14, [R1+0x88] ;  /* 0x00008800010e7983 */ /* 0x000f220000300a00 */
[----:B------:R-:W-:-:S03]  /*309a0*/  IMAD.WIDE R8, R2, 0x4, R8 ;  /* 0x0000000402087825 */ /* 0x000fc600078e0208 */
[----:B------:R-:W-:Y:S04]  /*309b0*/  STL.64 [R1+0x658], R10 ;  /* 0x0006580a01007387 */ /* 0x000fe80000100a00 */
[----:B------:R-:W4:Y:S04]  /*309c0*/  LDL.LU.64 R16, [R1+0x70] ;  /* 0x0000700001107983 */ /* 0x000f280000300a00 */
[----:B------:R-:W-:Y:S04]  /*309d0*/  LDGSTS.E [R26+-0x5f800], desc[UR4][R30.64], P3 ;  /* 0xa08000001e1a7fae */ /* 0x000fe80009921844 */
[----:B------:R1:W-:Y:S04]  /*309e0*/  STL.64 [R1+0x5e8], R8 ;  /* 0x0005e80801007387 */ /* 0x0003e80000100a00 */
[----:B------:R-:W-:Y:S04]  /*309f0*/  LDGSTS.E [R12+-0x5f400], desc[UR4][R20.64], P3 ;  /* 0xa0c00000140c7fae */ /* 0x000fe80009921844 */
[----:B------:R-:W4:Y:S04]  /*30a00*/  LDL.LU.64 R26, [R1+0x58] ;  /* 0x00005800011a7983 */ /* 0x000f280000300a00 */
[----:B------:R1:W-:Y:S04]  /*30a10*/  LDGSTS.E [R7+-0x5f000], desc[UR4][R10.64], P3 ;  /* 0xa10000000a077fae */ /* 0x0003e80009921844 */
[----:B-1----:R-:W4:Y:S04]  /*30a20*/  LDL.LU.64 R20, [R1+0x40] ;  /* 0x0000400001147983 */ /* 0x002f280000300a00 */
[----:B------:R-:W-:Y:S04]  /*30a30*/  LDGSTS.E [R6+-0x5ec00], desc[UR4][R8.64], P3 ;  /* 0xa140000008067fae */ /* 0x000fe80009921844 */
[----:B------:R-:W4:Y:S01]  /*30a40*/  LDL.LU.64 R8, [R1+0x38] ;  /* 0x0000380001087983 */ /* 0x000f220000300a00 */
[C---:B------:R-:W-:Y:S01]  /*30a50*/  IADD3 R11, R249.reuse, 0x100000, RZ ;  /* 0x00100000f90b7810 */ /* 0x040fe20007ffe0ff */
[----:B------:R-:W-:-:S02]  /*30a60*/  VIADD R10, R249, 0x100000 ;  /* 0x00100000f90a7836 */ /* 0x000fc40000000000 */
[C---:B------:R-:W-:Y:S02]  /*30a70*/  IMAD.WIDE R30, R2.reuse, 0x4, R28 ;  /* 0x00000004021e7825 */ /* 0x040fe400078e021c */
[----:B------:R-:W4:Y:S04]  /*30a80*/  LDL.LU.64 R28, [R1+0x20] ;  /* 0x00002000011c7983 */ /* 0x000f280000300a00 */
[----:B------:R1:W-:Y:S04]  /*30a90*/  STL.64 [R1+0x5d0], R30 ;  /* 0x0005d01e01007387 */ /* 0x0003e80000100a00 */
[----:B------:R-:W-:Y:S01]  /*30aa0*/  LDGSTS.E [R11+-0x5e800], desc[UR4][R30.64], P3 ;  /* 0xa18000001e0b7fae */ /* 0x000fe20009921844 */
[----:B--2---:R-:W-:-:S04]  /*30ab0*/  IMAD.WIDE R18, R2, 0x4, R18 ;  /* 0x0000000402127825 */ /* 0x004fc800078e0212 */
[C---:B------:R-:W-:Y:S01]  /*30ac0*/  IMAD.WIDE R36, R2.reuse, 0x4, R36 ;  /* 0x0000000402247825 */ /* 0x040fe200078e0224 */
[----:B------:R-:W-:Y:S03]  /*30ad0*/  STL.64 [R1+0x5c0], R18 ;  /* 0x0005c01201007387 */ /* 0x000fe60000100a00 */
[C---:B---3--:R-:W-:Y:S01]  /*30ae0*/  IMAD.WIDE R24, R2.reuse, 0x4, R24 ;  /* 0x0000000402187825 */ /* 0x048fe200078e0218 */
[----:B-1----:R-:W2:Y:S04]  /*30af0*/  LDL.LU.64 R30, [R1+0x1938] ;  /* 0x00193800011e7983 */ /* 0x002ea80000300a00 */
[----:B------:R1:W-:Y:S01]  /*30b00*/  STL.64 [R1+0x5b8], R36 ;  /* 0x0005b82401007387 */ /* 0x0003e20000100a00 */
[----:B------:R-:W-:-:S03]  /*30b10*/  IMAD.WIDE R34, R2, 0x4, R34 ;  /* 0x0000000402227825 */ /* 0x000fc600078e0222 */
[----:B------:R-:W-:Y:S04]  /*30b20*/  LDGSTS.E [R10+-0x5e400], desc[UR4][R18.64], P3 ;  /* 0xa1c00000120a7fae */ /* 0x000fe80009921844 */
[----:B------:R1:W-:Y:S04]  /*30b30*/  LDGSTS.E [R7+-0x5e000], desc[UR4][R36.64], P3 ;  /* 0xa200000024077fae */ /* 0x0003e80009921844 */
[----:B------:R-:W-:Y:S04]  /*30b40*/  LDGSTS.E [R6+-0x5dc00], desc[UR4][R24.64], P3 ;  /* 0xa240000018067fae */ /* 0x000fe80009921844 */
[----:B------:R-:W3:Y:S04]  /*30b50*/  LDL.LU.64 R10, [R1+0x18] ;  /* 0x00001800010a7983 */ /* 0x000ee80000300a00 */
[----:B------:R1:W-:Y:S02]  /*30b60*/  STL.64 [R1+0x560], R24 ;  /* 0x0005601801007387 */ /* 0x0003e40000100a00 */
[----:B-1----:R-:W-:-:S02]  /*30b70*/  VIADD R37, R249, 0x100000 ;  /* 0x00100000f9257836 */ /* 0x002fc40000000000 */
[----:B------:R-:W2:Y:S04]  /*30b80*/  LDL.LU.64 R18, [R1] ;  /* 0x0000000001127983 */ /* 0x000ea80000300a00 */
[----:B------:R-:W2:Y:S04]  /*30b90*/  LDL.LU R36, [R1+0x1930] ;  /* 0x0019300001247983 */ /* 0x000ea80000300800 */
[----:B------:R-:W2:Y:S04]  /*30ba0*/  LDL.LU.64 R24, [R1+0x1928] ;  /* 0x0019280001187983 */ /* 0x000ea80000300a00 */
[----:B------:R1:W-:Y:S04]  /*30bb0*/  STL.64 [R1+0x550], R34 ;  /* 0x0005502201007387 */ /* 0x0003e80000100a00 */
[----:B------:R-:W-:Y:S01]  /*30bc0*/  LDGSTS.E [R37+-0x5d800], desc[UR4][R34.64], P3 ;  /* 0xa280000022257fae */ /* 0x000fe20009921844 */
[----:B----4-:R-:W-:-:S05]  /*30bd0*/  IMAD.WIDE R22, R2, 0x4, R22 ;  /* 0x0000000402167825 */ /* 0x010fca00078e0216 */
[----:B------:R4:W-:Y:S01]  /*30be0*/  STL.64 [R1+0x540], R22 ;  /* 0x0005401601007387 */ /* 0x0009e20000100a00 */
[----:B------:R-:W-:-:S03]  /*30bf0*/  IMAD.WIDE R14, R2, 0x4, R14 ;  /* 0x00000004020e7825 */ /* 0x000fc600078e020e */
[----:B-1----:R-:W2:Y:S04]  /*30c00*/  LDL.LU.64 R34, [R1+0x1920] ;  /* 0x0019200001227983 */ /* 0x002ea80000300a00 */
[----:B------:R-:W2:Y:S04]  /*30c10*/  LDL.LU R37, [R1+0x1918] ;  /* 0x0019180001257983 */ /* 0x000ea80000300800 */
[----:B------:R-:W-:Y:S01]  /*30c20*/  LDGSTS.E [R12+-0x5d400], desc[UR4][R22.64], P3 ;  /* 0xa2c00000160c7fae */ /* 0x000fe20009921844 */
[----:B------:R-:W-:-:S03]  /*30c30*/  IMAD.WIDE R16, R2, 0x4, R16 ;  /* 0x0000000402107825 */ /* 0x000fc600078e0210 */
[----:B------:R1:W-:Y:S04]  /*30c40*/  STL.64 [R1+0x538], R14 ;  /* 0x0005380e01007387 */ /* 0x0003e80000100a00 */
[----:B------:R1:W-:Y:S04]  /*30c50*/  LDGSTS.E [R7+-0x5d000], desc[UR4][R14.64], P3 ;  /* 0xa30000000e077fae */ /* 0x0003e80009921844 */
[----:B----4-:R-:W4:Y:S04]  /*30c60*/  LDL.LU.64 R22, [R1+0x1910] ;  /* 0x0019100001167983 */ /* 0x010f280000300a00 */
[----:B------:R-:W-:Y:S01]  /*30c70*/  LDGSTS.E [R6+-0x5cc00], desc[UR4][R16.64], P3 ;  /* 0xa340000010067fae */ /* 0x000fe20009921844 */
[----:B------:R-:W-:-:S03]  /*30c80*/  IMAD.WIDE R26, R2, 0x4, R26 ;  /* 0x00000004021a7825 */ /* 0x000fc600078e021a */
[----:B-1----:R-:W4:Y:S01]  /*30c90*/  LDL.LU R14, [R1+0x1908] ;  /* 0x00190800010e7983 */ /* 0x002f220000300800 */
[----:B------:R-:W-:Y:S02]  /*30ca0*/  VIADD R15, R249, 0x100000 ;  /* 0x00100000f90f7836 */ /* 0x000fe40000000000 */
[C---:B------:R-:W-:Y:S01]  /*30cb0*/  IMAD.WIDE R20, R2.reuse, 0x4, R20 ;  /* 0x0000000402147825 */ /* 0x040fe200078e0214 */
[----:B------:R1:W-:Y:S04]  /*30cc0*/  STL.64 [R1+0x530], R16 ;  /* 0x0005301001007387 */ /* 0x0003e80000100a00 */
[----:B------:R-:W-:Y:S04]  /*30cd0*/  LDGSTS.E [R15+-0x5c800], desc[UR4][R26.64], P3 ;  /* 0xa38000001a0f7fae */ /* 0x000fe80009921844 */
[----:B------:R-:W-:Y:S04]  /*30ce0*/  LDGSTS.E [R12+-0x5c400], desc[UR4][R20.64], P3 ;  /* 0xa3c00000140c7fae */ /* 0x000fe80009921844 */
[----:B-1----:R-:W4:Y:S01]  /*30cf0*/  LDL.LU.64 R16, [R1+0x1900] ;  /* 0x0019000001107983 */ /* 0x002f220000300a00 */
[----:B------:R-:W-:-:S03]  /*30d00*/  IMAD.WIDE R8, R2, 0x4, R8 ;  /* 0x0000000402087825 */ /* 0x000fc600078e0208 */
[----:B------:R1:W-:Y:S04]  /*30d10*/  STL.64 [R1+0x520], R26 ;  /* 0x0005201a01007387 */ /* 0x0003e80000100a00 */
[----:B------:R1:W-:Y:S04]  /*30d20*/  STL.64 [R1+0x510], R20 ;  /* 0x0005101401007387 */ /* 0x0003e80000100a00 */
[----:B------:R-:W-:Y:S04]  /*30d30*/  LDGSTS.E [R7+-0x5c000], desc[UR4][R8.64], P3 ;  /* 0xa400000008077fae */ /* 0x000fe80009921844 */
[----:B-1----:R-:W4:Y:S04]  /*30d40*/  LDL.LU.64 R26, [R1+0x18f8] ;  /* 0x0018f800011a7983 */ /* 0x002f280000300a00 */
[----:B------:R-:W4:Y:S04]  /*30d50*/  LDL.LU R15, [R1+0x18f0] ;  /* 0x0018f000010f7983 */ /* 0x000f280000300800 */
[----:B------:R1:W-:Y:S04]  /*30d60*/  STL.64 [R1+0x508], R8 ;  /* 0x0005080801007387 */ /* 0x0003e80000100a00 */
[----:B------:R-:W4:Y:S04]  /*30d70*/  LDL.LU.64 R20, [R1+0x18e8] ;  /* 0x0018e80001147983 */ /* 0x000f280000300a00 */
[----:B------:R-:W5:Y:S04]  /*30d80*/  LDL.LU R12, [R1+0x18e0] ;  /* 0x0018e000010c7983 */ /* 0x000f680000300800 */
[----:B-1----:R-:W4:Y:S01]  /*30d90*/  LDL.LU.64 R8, [R1+0x18d8] ;  /* 0x0018d80001087983 */ /* 0x002f220000300a00 */
[----:B------:R-:W-:-:S05]  /*30da0*/  IMAD.WIDE R28, R2, 0x4, R28 ;  /* 0x00000004021c7825 */ /* 0x000fca00078e021c */
[----:B------:R4:W-:Y:S04]  /*30db0*/  LDGSTS.E [R6+-0x5bc00], desc[UR4][R28.64], P3 ;  /* 0xa44000001c067fae */ /* 0x0009e80009921844 */
[----:B------:R1:W-:Y:S01]  /*30dc0*/  STL.64 [R1+0x4f8], R28 ;  /* 0x0004f81c01007387 */ /* 0x0003e20000100a00 */
[----:B---3--:R-:W-:-:S04]  /*30dd0*/  IMAD.WIDE R10, R2, 0x4, R10 ;  /* 0x00000004020a7825 */ /* 0x008fc800078e020a */
[C---:B--2---:R-:W-:Y:S01]  /*30de0*/  IMAD.WIDE R18, R2.reuse, 0x4, R18 ;  /* 0x0000000402127825 */ /* 0x044fe200078e0212 */
[----:B------:R2:W-:Y:S04]  /*30df0*/  STL.64 [R1+0x4e0], R10 ;  /* 0x0004e00a01007387 */ /* 0x0005e80000100a00 */
[----:B------:R3:W-:Y:S01]  /*30e00*/  STL.64 [R1+0x4d0], R18 ;  /* 0x0004d01201007387 */ /* 0x0007e20000100a00 */
[----:B----4-:R-:W-:Y:S01]  /*30e10*/  IMAD.WIDE R6, R2, 0x4, R20 ;  /* 0x0000000402067825 */ /* 0x010fe200078e0214 */
[----:B------:R-:W-:-:S03]  /*30e20*/  IADD3 R21, R249, 0x100000, RZ ;  /* 0x00100000f9157810 */ /* 0x000fc60007ffe0ff */
[----:B------:R-:W-:Y:S02]  /*30e30*/  VIADD R20, R249, 0x100000 ;  /* 0x00100000f9147836 */ /* 0x000fe40000000000 */
[----:B-1----:R-:W-:-:S03]  /*30e40*/  IMAD.WIDE R28, R2, 0x4, R8 ;  /* 0x00000004021c7825 */ /* 0x002fc600078e0208 */
[----:B------:R1:W-:Y:S01]  /*30e50*/  LDGSTS.E [R20+-0x5b800], desc[UR4][R10.64], P3 ;  /* 0xa48000000a147fae */ /* 0x0003e20009921844 */
[----:B------:R-:W-:-:S03]  /*30e60*/  VIADD R9, R249, 0x100000 ;  /* 0x00100000f9097836 */ /* 0x000fc60000000000 */
[----:B------:R4:W-:Y:S04]  /*30e70*/  STL.64 [R1+0x4c0], R28 ;  /* 0x0004c01c01007387 */ /* 0x0009e80000100a00 */
[----:B------:R1:W-:Y:S04]  /*30e80*/  LDGSTS.E [R21+-0x5b400], desc[UR4][R18.64], P3 ;  /* 0xa4c0000012157fae */ /* 0x0003e80009921844 */
[----:B--2---:R-:W1:Y:S04]  /*30e90*/  LDL.LU.64 R10, [R1+0x18d0] ;  /* 0x0018d000010a7983 */ /* 0x004e680000300a00 */
[----:B------:R-:W-:Y:S04]  /*30ea0*/  LDGSTS.E [R9+-0x5b000], desc[UR4][R28.64], P3 ;  /* 0xa50000001c097fae */ /* 0x000fe80009921844 */
[----:B---3--:R-:W2:Y:S04]  /*30eb0*/  LDL.LU.64 R18, [R1+0x18c8] ;  /* 0x0018c80001127983 */ /* 0x008ea80000300a00 */
[----:B----4-:R-:W3:Y:S01]  /*30ec0*/  LDL.LU.64 R28, [R1+0x18c0] ;  /* 0x0018c000011c7983 */ /* 0x010ee20000300a00 */
[----:B------:R-:W-:-:S02]  /*30ed0*/  VIADD R8, R249, 0x100000 ;  /* 0x00100000f9087836 */ /* 0x000fc40000000000 */
[C---:B------:R-:W-:Y:S01]  /*30ee0*/  IMAD.WIDE R14, R2.reuse, 0x4, R14 ;  /* 0x00000004020e7825 */ /* 0x040fe200078e020e */
[----:B------:R3:W-:Y:S04]  /*30ef0*/  STL.64 [R1+0x4b0], R6 ;  /* 0x0004b00601007387 */ /* 0x0007e80000100a00 */
[----:B------:R3:W-:Y:S01]  /*30f00*/  LDGSTS.E [R8+-0x5ac00], desc[UR4][R6.64], P3 ;  /* 0xa540000006087fae */ /* 0x0007e20009921844 */
[----:B------:R-:W-:-:S04]  /*30f10*/  IMAD.WIDE R16, R2, 0x4, R16 ;  /* 0x0000000402107825 */ /* 0x000fc800078e0210 */
[----:B-1----:R-:W-:-:S04]  /*30f20*/  IMAD.WIDE R10, R2, 0x4, R10 ;  /* 0x00000004020a7825 */ /* 0x002fc800078e020a */
[----:B--2---:R-:W-:-:S05]  /*30f30*/  IMAD.WIDE R18, R2, 0x4, R18 ;  /* 0x0000000402127825 */ /* 0x004fca00078e0212 */
[----:B------:R1:W-:Y:S01]  /*30f40*/  STL.64 [R1+0x4a0], R18 ;  /* 0x0004a01201007387 */ /* 0x0003e20000100a00 */
[----:B---3--:R-:W-:-:S03]  /*30f50*/  IMAD.WIDE R6, R2, 0x4, R28 ;  /* 0x0000000402067825 */ /* 0x008fc600078e021c */
[----:B------:R1:W-:Y:S04]  /*30f60*/  LDGSTS.E [R21+-0x5a800], desc[UR4][R18.64], P3 ;  /* 0xa580000012157fae */ /* 0x0003e80009921844 */
[----:B------:R2:W-:Y:S04]  /*30f70*/  STL.64 [R1+0x488], R10 ;  /* 0x0004880a01007387 */ /* 0x0005e80000100a00 */
[----:B------:R2:W-:Y:S01]  /*30f80*/  LDGSTS.E [R20+-0x5a400], desc[UR4][R10.64], P3 ;  /* 0xa5c000000a147fae */ /* 0x0005e20009921844 */
[----:B-1----:R-:W-:-:S03]  /*30f90*/  IMAD.WIDE R18, R2, 0x4, R26 ;  /* 0x0000000402127825 */ /* 0x002fc600078e021a */
[----:B------:R1:W-:Y:S04]  /*30fa0*/  STL.64 [R1+0x478], R14 ;  /* 0x0004780e01007387 */ /* 0x0003e80000100a00 */
[----:B------:R1:W-:Y:S01]  /*30fb0*/  LDGSTS.E [R9+-0x5a000], desc[UR4][R14.64], P3 ;  /* 0xa60000000e097fae */ /* 0x0003e20009921844 */
[----:B--2---:R-:W-:-:S03]  /*30fc0*/  VIADD R11, R249, 0x100000 ;  /* 0x00100000f90b7836 */ /* 0x004fc60000000000 */
[----:B------:R2:W-:Y:S01]  /*30fd0*/  STL.64 [R1+0x468], R6 ;  /* 0x0004680601007387 */ /* 0x0005e20000100a00 */
[----:B------:R-:W-:-:S03]  /*30fe0*/  VIADD R10, R249, 0x100000 ;  /* 0x00100000f90a7836 */ /* 0x000fc60000000000 */
[----:B------:R2:W-:Y:S01]  /*30ff0*/  LDGSTS.E [R8+-0x59c00], desc[UR4][R6.64], P3 ;  /* 0xa640000006087fae */ /* 0x0005e20009921844 */
[----:B-1----:R-:W-:-:S03]  /*31000*/  IMAD.WIDE R14, R2, 0x4, R22 ;  /* 0x00000004020e7825 */ /* 0x002fc600078e0216 */
[----:B------:R1:W-:Y:S04]  /*31010*/  STL.64 [R1+0x460], R18 ;  /* 0x0004601201007387 */ /* 0x0003e80000100a00 */
[----:B------:R1:W-:Y:S01]  /*31020*/  LDGSTS.E [R11+-0x59800], desc[UR4][R18.64], P3 ;  /* 0xa6800000120b7fae */ /* 0x0003e20009921844 */
[----:B--2---:R-:W-:-:S03]  /*31030*/  IMAD.WIDE R6, R2, 0x4, R36 ;  /* 0x0000000402067825 */ /* 0x004fc600078e0224 */
[----:B------:R2:W-:Y:S04]  /*31040*/  STL.64 [R1+0x450], R16 ;  /* 0x0004501001007387 */ /* 0x0005e80000100a00 */
        /* <DEDUP_REMOVED lines=103> */
[----:B---3--:R-:W-:Y:S02]  /*316c0*/  VIADD R9, R250, 0x100000 ;  /* 0x00100000fa097836 */ /* 0x008fe40000000000 */
[----:B-1----:R-:W-:Y:S01]  /*316d0*/  IMAD.WIDE R14, R2, 0x4, R244 ;  /* 0x00000004020e7825 */ /* 0x002fe200078e02f4 */
[----:B------:R1:W-:Y:S04]  /*316e0*/  STL.64 [R1+0x308], R18 ;  /* 0x0003081201007387 */ /* 0x0003e80000100a00 */
[----:B------:R3:W-:Y:S01]  /*316f0*/  LDGSTS.E [R11+-0x48800], desc[UR4][R18.64], P3 ;  /* 0xb7800000120b7fae */ /* 0x0007e20009921844 */
[----:B----4-:R-:W-:-:S02]  /*31700*/  VIADD R8, R250, 0x100000 ;  /* 0x00100000fa087836 */ /* 0x010fc40000000000 */
[----:B--2---:R-:W-:Y:S01]  /*31710*/  IMAD.WIDE R6, R2, 0x4, R240 ;  /* 0x0000000402067825 */ /* 0x004fe200078e02f0 */
[----:B------:R2:W-:Y:S04]  /*31720*/  STL.64 [R1+0x300], R16 ;  /* 0x0003001001007387 */ /* 0x0005e80000100a00 */
[----:B------:R4:W-:Y:S01]  /*31730*/  LDGSTS.E [R10+-0x48400], desc[UR4][R16.64], P3 ;  /* 0xb7c00000100a7fae */ /* 0x0009e20009921844 */
[----:B---3--:R-:W-:-:S03]  /*31740*/  VIADD R11, R250, 0x100000 ;  /* 0x00100000fa0b7836 */ /* 0x008fc60000000000 */
[----:B------:R3:W-:Y:S01]  /*31750*/  STL.64 [R1+0x2f8], R14 ;  /* 0x0002f80e01007387 */ /* 0x0007e20000100a00 */
[----:B-1----:R-:W-:-:S03]  /*31760*/  IMAD.WIDE R18, R2, 0x4, R236 ;  /* 0x0000000402127825 */ /* 0x002fc600078e02ec */
[----:B------:R3:W-:Y:S01]  /*31770*/  LDGSTS.E [R9+-0x5ff00], desc[UR4][R14.64], P3 ;  /* 0xa01000000e097fae */ /* 0x0007e20009921844 */
[----:B----4-:R-:W-:-:S03]  /*31780*/  VIADD R10, R250, 0x100000 ;  /* 0x00100000fa0a7836 */ /* 0x010fc60000000000 */
[----:B------:R1:W-:Y:S01]  /*31790*/  STL.64 [R1+0x2f0], R6 ;  /* 0x0002f00601007387 */ /* 0x0003e20000100a00 */
[----:B--2---:R-:W-:-:S03]  /*317a0*/  IMAD.WIDE R16, R2, 0x4, R232 ;  /* 0x0000000402107825 */ /* 0x004fc600078e02e8 */
[----:B------:R1:W-:Y:S01]  /*317b0*/  LDGSTS.E [R8+-0x5fb00], desc[UR4][R6.64], P3 ;  /* 0xa050000006087fae */ /* 0x0003e20009921844 */
[----:B---3--:R-:W-:-:S03]  /*317c0*/  IMAD.WIDE R14, R2, 0x4, R226 ;  /* 0x00000004020e7825 */ /* 0x008fc600078e02e2 */
        /* <DEDUP_REMOVED lines=179> */
[C---:B--2---:R-:W-:Y:S01]  /*32300*/  IMAD.WIDE R14, R2.reuse, 0x4, R242 ;  /* 0x00000004020e7825 */ /* 0x044fe200078e02f2 */
[----:B------:R-:W-:Y:S02]  /*32310*/  IADD3 R9, R251, 0x100000, RZ ;  /* 0x00100000fb097810 */ /* 0x000fe40007ffe0ff */
[----:B------:R-:W-:Y:S01]  /*32320*/  STL.64 [R1+0x78], R18 ;  /* 0x0000781201007387 */ /* 0x000fe20000100a00 */
[----:B-1----:R-:W-:-:S03]  /*32330*/  IMAD.WIDE R6, R2, 0x4, R238 ;  /* 0x0000000402067825 */ /* 0x002fc600078e02ee */
[----:B------:R-:W-:Y:S01]  /*32340*/  STL.64 [R1+0x70], R16 ;  /* 0x0000701001007387 */ /* 0x000fe20000100a00 */
[----:B------:R-:W-:-:S03]  /*32350*/  VIADD R8, R251, 0x100000 ;  /* 0x00100000fb087836 */ /* 0x000fc60000000000 */
[----:B------:R1:W-:Y:S04]  /*32360*/  STL.64 [R1+0x60], R14 ;  /* 0x0000600e01007387 */ /* 0x0003e80000100a00 */
[----:B------:R2:W-:Y:S04]  /*32370*/  LDGSTS.E [R11+-0x48700], desc[UR4][R18.64], P3 ;  /* 0xb7900000120b7fae */ /* 0x0005e80009921844 */
[----:B------:R3:W-:Y:S04]  /*32380*/  STL.64 [R1+0x58], R6 ;  /* 0x0000580601007387 */ /* 0x0007e80000100a00 */
[----:B------:R4:W-:Y:S04]  /*32390*/  LDGSTS.E [R10+-0x48300], desc[UR4][R16.64], P3 ;  /* 0xb7d00000100a7fae */ /* 0x0009e80009921844 */
[----:B------:R-:W4:Y:S04]  /*323a0*/  LDL.LU.64 R26, [R1+0x10] ;  /* 0x00001000011a7983 */ /* 0x000f280000300a00 */
[----:B------:R-:W-:Y:S04]  /*323b0*/  LDGSTS.E [R9+-0x5fe00], desc[UR4][R14.64], P3 ;  /* 0xa02000000e097fae */ /* 0x000fe80009921844 */
[----:B------:R-:W4:Y:S04]  /*323c0*/  LDL.LU.64 R28, [R1+0x30] ;  /* 0x00003000011c7983 */ /* 0x000f280000300a00 */
[----:B------:R-:W-:Y:S04]  /*323d0*/  LDGSTS.E [R8+-0x5fa00], desc[UR4][R6.64], P3 ;  /* 0xa060000006087fae */ /* 0x000fe80009921844 */
[----:B-1----:R-:W4:Y:S04]  /*323e0*/  LDL.LU.64 R14, [R1+0x50] ;  /* 0x00005000010e7983 */ /* 0x002f280000300a00 */
[----:B---3--:R-:W3:Y:S01]  /*323f0*/  LDL.LU.64 R6, [R1+0x68] ;  /* 0x0000680001067983 */ /* 0x008ee20000300a00 */
[----:B--2---:R-:W-:-:S02]  /*32400*/  VIADD R11, R251, 0x100000 ;  /* 0x00100000fb0b7836 */ /* 0x004fc40000000000 */
[----:B------:R-:W-:-:S04]  /*32410*/  IMAD.WIDE R22, R2, 0x4, R234 ;  /* 0x0000000402167825 */ /* 0x000fc800078e02ea */
[----:B----4-:R-:W-:Y:S02]  /*32420*/  VIADD R10, R251, 0x100000 ;  /* 0x00100000fb0a7836 */ /* 0x010fe40000000000 */
[C---:B------:R-:W-:Y:S01]  /*32430*/  IMAD.WIDE R20, R2.reuse, 0x4, R230 ;  /* 0x0000000402147825 */ /* 0x040fe200078e02e6 */
[----:B------:R-:W-:Y:S03]  /*32440*/  STL.64 [R1+0x48], R22 ;  /* 0x0000481601007387 */ /* 0x000fe60000100a00 */
[C---:B------:R-:W-:Y:S01]  /*32450*/  IMAD.WIDE R18, R2.reuse, 0x4, R216 ;  /* 0x0000000402127825 */ /* 0x040fe200078e02d8 */
[----:B------:R-:W-:Y:S03]  /*32460*/  LDGSTS.E [R11+-0x5f600], desc[UR4][R22.64], P3 ;  /* 0xa0a00000160b7fae */ /* 0x000fe60009921844 */
[C---:B------:R-:W-:Y:S01]  /*32470*/  IMAD.WIDE R16, R2.reuse, 0x4, R218 ;  /* 0x0000000402107825 */ /* 0x040fe200078e02da */
[----:B------:R1:W-:Y:S04]  /*32480*/  STL.64 [R1+0x40], R20 ;  /* 0x0000401401007387 */ /* 0x0003e80000100a00 */
[----:B------:R1:W-:Y:S04]  /*32490*/  LDGSTS.E [R10+-0x5f200], desc[UR4][R20.64], P3 ;  /* 0xa0e00000140a7fae */ /* 0x0003e80009921844 */
[----:B------:R2:W-:Y:S04]  /*324a0*/  STL.64 [R1+0x38], R18 ;  /* 0x0000381201007387 */ /* 0x0005e80000100a00 */
[----:B------:R2:W-:Y:S01]  /*324b0*/  LDGSTS.E [R9+-0x5ee00], desc[UR4][R18.64], P3 ;  /* 0xa120000012097fae */ /* 0x0005e20009921844 */
[----:B-1----:R-:W-:-:S03]  /*324c0*/  IMAD.WIDE R20, R2, 0x4, R220 ;  /* 0x0000000402147825 */ /* 0x002fc600078e02dc */
[----:B------:R1:W-:Y:S04]  /*324d0*/  STL.64 [R1+0x28], R16 ;  /* 0x0000281001007387 */ /* 0x0003e80000100a00 */
[----:B------:R1:W-:Y:S01]  /*324e0*/  LDGSTS.E [R8+-0x5ea00], desc[UR4][R16.64], P3 ;  /* 0xa160000010087fae */ /* 0x0003e20009921844 */
[----:B--2---:R-:W-:-:S03]  /*324f0*/  IMAD.WIDE R18, R2, 0x4, R222 ;  /* 0x0000000402127825 */ /* 0x004fc600078e02de */
[----:B------:R2:W-:Y:S01]  /*32500*/  STL.64 [R1+0x20], R20 ;  /* 0x0000201401007387 */ /* 0x0005e20000100a00 */
[----:B------:R-:W-:-:S03]  /*32510*/  IMAD.WIDE R228, R2, 0x4, R228 ;  /* 0x0000000402e47825 */ /* 0x000fc600078e02e4 */
[----:B------:R-:W-:Y:S01]  /*32520*/  STL.64 [R1+0x18], R18 ;  /* 0x0000181201007387 */ /* 0x000fe20000100a00 */
[----:B-1----:R-:W-:-:S03]  /*32530*/  IMAD.WIDE R16, R2, 0x4, R224 ;  /* 0x0000000402107825 */ /* 0x002fc600078e02e0 */
[----:B------:R2:W-:Y:S04]  /*32540*/  LDGSTS.E [R11+-0x5e600], desc[UR4][R20.64], P3 ;  /* 0xa1a00000140b7fae */ /* 0x0005e80009921844 */
[----:B------:R3:W-:Y:S04]  /*32550*/  STL.64 [R1+0x8], R16 ;  /* 0x0000081001007387 */ /* 0x0007e80000100a00 */
[----:B------:R-:W4:Y:S04]  /*32560*/  LDL.LU.64 R24, [R1+0x80] ;  /* 0x0000800001187983 */ /* 0x000f280000300a00 */
[----:B------:R-:W4:Y:S04]  /*32570*/  LDL.LU.64 R34, [R1+0x98] ;  /* 0x0000980001227983 */ /* 0x000f280000300a00 */
[----:B------:R-:W4:Y:S04]  /*32580*/  LDL.LU.64 R22, [R1+0xb8] ;  /* 0x0000b80001167983 */ /* 0x000f280000300a00 */
[----:B------:R-:W4:Y:S04]  /*32590*/  LDL.LU.64 R36, [R1+0xd0] ;  /* 0x0000d00001247983 */ /* 0x000f280000300a00 */
[----:B------:R-:W-:Y:S04]  /*325a0*/  STL.64 [R1+0x1858], R228 ;  /* 0x001858e401007387 */ /* 0x000fe80000100a00 */
[----:B------:R-:W-:Y:S04]  /*325b0*/  LDGSTS.E [R10+-0x5e200], desc[UR4][R18.64], P3 ;  /* 0xa1e00000120a7fae */ /* 0x000fe80009921844 */
[----:B------:R-:W4:Y:S04]  /*325c0*/  LDL.LU.64 R42, [R1+0xf0] ;  /* 0x0000f000012a7983 */ /* 0x000f280000300a00 */
[----:B------:R3:W-:Y:S04]  /*325d0*/  LDGSTS.E [R9+-0x5de00], desc[UR4][R16.64], P3 ;  /* 0xa220000010097fae */ /* 0x0007e80009921844 */
[----:B------:R-:W4:Y:S04]  /*325e0*/  LDL.LU.64 R44, [R1+0x100] ;  /* 0x00010000012c7983 */ /* 0x000f280000300a00 */
[----:B------:R-:W4:Y:S01]  /*325f0*/  LDL.LU.64 R30, [R1+0x118] ;  /* 0x00011800011e7983 */ /* 0x000f220000300a00 */
[----:B--2---:R-:W-:-:S03]  /*32600*/  VIADD R21, R251, 0x100000 ;  /* 0x00100000fb157836 */ /* 0x004fc60000000000 */
[----:B------:R1:W-:Y:S01]  /*32610*/  LDGSTS.E [R8+-0x5da00], desc[UR4][R228.64], P3 ;  /* 0xa2600000e4087fae */ /* 0x0003e20009921844 */
[----:B---3--:R-:W-:-:S03]  /*32620*/  IMAD.WIDE R16, R2, 0x4, R6 ;  /* 0x0000000402107825 */ /* 0x008fc600078e0206 */
[----:B------:R-:W2:Y:S01]  /*32630*/  LDL.LU.64 R6, [R1+0x138] ;  /* 0x0001380001067983 */ /* 0x000ea20000300a00 */
[----:B-1----:R-:W-:Y:S01]  /*32640*/  IMAD.WIDE R8, R2, 0x4, R26 ;  /* 0x0000000402087825 */ /* 0x002fe200078e021a */
[----:B------:R-:W-:-:S03]  /*32650*/  IADD3 R18, R251, 0x100000, RZ ;  /* 0x00100000fb127810 */ /* 0x000fc60007ffe0ff */
[----:B------:R-:W-:Y:S01]  /*32660*/  VIADD R20, R251, 0x100000 ;  /* 0x00100000fb147836 */ /* 0x000fe20000000000 */
[----:B------:R-:W-:Y:S01]  /*32670*/  LDGSTS.E [R21+-0x5d600], desc[UR4][R8.64], P3 ;  /* 0xa2a0000008157fae */ /* 0x000fe20009921844 */
[----:B------:R-:W-:-:S04]  /*32680*/  IMAD.WIDE R10, R2, 0x4, R28 ;  /* 0x00000004020a7825 */ /* 0x000fc800078e021c */
[----:B------:R-:W-:Y:S02]  /*32690*/  VIADD R19, R251, 0x100000 ;  /* 0x00100000fb137836 */ /* 0x000fe40000000000 */
[C---:B------:R-:W-:Y:S01]  /*326a0*/  IMAD.WIDE R14, R2.reuse, 0x4, R14 ;  /* 0x00000004020e7825 */ /* 0x040fe200078e020e */
[----:B------:R-:W-:Y:S04]  /*326b0*/  STL.64 [R1+0x1860], R8 ;  /* 0x0018600801007387 */ /* 0x000fe80000100a00 */
[----:B------:R-:W-:Y:S04]  /*326c0*/  LDGSTS.E [R20+-0x5d200], desc[UR4][R10.64], P3 ;  /* 0xa2e000000a147fae */ /* 0x000fe80009921844 */
[----:B------:R1:W-:Y:S04]  /*326d0*/  STL.64 [R1+0x1868], R10 ;  /* 0x0018680a01007387 */ /* 0x0003e80000100a00 */
[----:B------:R-:W-:Y:S04]  /*326e0*/  LDGSTS.E [R19+-0x5ce00], desc[UR4][R14.64], P3 ;  /* 0xa32000000e137fae */ /* 0x000fe80009921844 */
[----:B------:R-:W-:Y:S04]  /*326f0*/  STL.64 [R1+0x1870], R14 ;  /* 0x0018700e01007387 */ /* 0x000fe80000100a00 */
[----:B------:R3:W-:Y:S01]  /*32700*/  LDGSTS.E [R18+-0x5ca00], desc[UR4][R16.64], P3 ;  /* 0xa360000010127fae */ /* 0x0007e20009921844 */
[----:B----4-:R-:W-:-:S03]  /*32710*/  IMAD.WIDE R22, R2, 0x4, R22 ;  /* 0x0000000402167825 */ /* 0x010fc600078e0216 */
[----:B------:R-:W-:Y:S01]  /*32720*/  STL.64 [R1+0x1850], R16 ;  /* 0x0018501001007387 */ /* 0x000fe20000100a00 */
[----:B------:R-:W-:-:S03]  /*32730*/  VIADD R93, R251, 0x100000 ;  /* 0x00100000fb5d7836 */ /* 0x000fc60000000000 */
[----:B------:R-:W4:Y:S01]  /*32740*/  LDL.LU.64 R40, [R1+0x158] ;  /* 0x0001580001287983 */ /* 0x000f220000300a00 */
[----:B---3--:R-:W-:-:S04]  /*32750*/  IMAD.WIDE R18, R2, 0x4, R24 ;  /* 0x0000000402127825 */ /* 0x008fc800078e0218 */
[----:B------:R-:W-:Y:S01]  /*32760*/  VIADD R92, R251, 0x100000 ;  /* 0x00100000fb5c7836 */ /* 0x000fe20000000000 */
[----:B------:R-:W3:Y:S01]  /*32770*/  LDL.LU.64 R50, [R1+0x178] ;  /* 0x0001780001327983 */ /* 0x000ee20000300a00 */
[----:B------:R-:W-:-:S04]  /*32780*/  IMAD.WIDE R20, R2, 0x4, R34 ;  /* 0x0000000402147825 */ /* 0x000fc800078e0222 */
[----:B------:R-:W-:Y:S01]  /*32790*/  VIADD R101, R251, 0x100000 ;  /* 0x00100000fb657836 */ /* 0x000fe20000000000 */
[----:B------:R-:W4:Y:S01]  /*327a0*/  LDL.LU.64 R38, [R1+0x198] ;  /* 0x0001980001267983 */ /* 0x000f220000300a00 */
[----:B------:R-:W-:-:S04]  /*327b0*/  IMAD.WIDE R24, R2, 0x4, R36 ;  /* 0x0000000402187825 */ /* 0x000fc800078e0224 */
[----:B------:R-:W-:Y:S01]  /*327c0*/  VIADD R100, R251, 0x100000 ;  /* 0x00100000fb647836 */ /* 0x000fe20000000000 */
[----:B------:R-:W4:Y:S01]  /*327d0*/  LDL.LU.64 R52, [R1+0x1b8] ;  /* 0x0001b80001347983 */ /* 0x000f220000300a00 */
[----:B--2---:R-:W-:-:S03]  /*327e0*/  IMAD.WIDE R32, R2, 0x4, R6 ;  /* 0x0000000402207825 */ /* 0x004fc600078e0206 */
[----:B------:R-:W-:Y:S01]  /*327f0*/  STL.64 [R1+0x1878], R18 ;  /* 0x0018781201007387 */ /* 0x000fe20000100a00 */
[----:B------:R-:W-:-:S03]  /*32800*/  VIADD R99, R251, 0x100000 ;  /* 0x00100000fb637836 */ /* 0x000fc60000000000 */
[----:B------:R2:W-:Y:S01]  /*32810*/  STL.64 [R1+0x1880], R20 ;  /* 0x0018801401007387 */ /* 0x0005e20000100a00 */
[C---:B------:R-:W-:Y:S02]  /*32820*/  VIADD R29, R251.reuse, 0x100000 ;  /* 0x00100000fb1d7836 */ /* 0x040fe40000000000 */
[C---:B------:R-:W-:Y:S01]  /*32830*/  VIADD R98, R251.reuse, 0x100000 ;  /* 0x00100000fb627836 */ /* 0x040fe20000000000 */
[----:B------:R-:W-:Y:S01]  /*32840*/  STL.64 [R1+0x1888], R22 ;  /* 0x0018881601007387 */ /* 0x000fe20000100a00 */
[C---:B------:R-:W-:Y:S01]  /*32850*/  VIADD R28, R251.reuse, 0x100000 ;  /* 0x00100000fb1c7836 */ /* 0x040fe20000000000 */
[C---:B------:R-:W-:Y:S01]  /*32860*/  IADD3 R108, R251.reuse, 0x100000, RZ ;  /* 0x00100000fb6c7810 */ /* 0x040fe20007ffe0ff */
[C---:B------:R-:W-:Y:S01]  /*32870*/  VIADD R27, R251.reuse, 0x100000 ;  /* 0x00100000fb1b7836 */ /* 0x040fe20000000000 */
[----:B------:R2:W-:Y:S01]  /*32880*/  STL.64 [R1+0x1890], R24 ;  /* 0x0018901801007387 */ /* 0x0005e20000100a00 */
[C---:B------:R-:W-:Y:S02]  /*32890*/  VIADD R26, R251.reuse, 0x100000 ;  /* 0x00100000fb1a7836 */ /* 0x040fe40000000000 */
[----:B------:R-:W-:Y:S01]  /*328a0*/  VIADD R109, R251, 0x100000 ;  /* 0x00100000fb6d7836 */ /* 0x000fe20000000000 */
[----:B------:R-:W2:Y:S01]  /*328b0*/  LDL.LU.64 R6, [R1+0x1f0] ;  /* 0x0001f00001067983 */ /* 0x000ea20000300a00 */
[----:B------:R-:W-:-:S04]  /*328c0*/  IMAD.WIDE R30, R2, 0x4, R30 ;  /* 0x00000004021e7825 */ /* 0x000fc800078e021e */
[C---:B------:R-:W-:Y:S01]  /*328d0*/  VIADD R107, R251.reuse, 0x100000 ;  /* 0x00100000fb6b7836 */ /* 0x040fe20000000000 */
[----:B------:R-:W-:Y:S01]  /*328e0*/  LDGSTS.E [R29+-0x5c600], desc[UR4][R18.64], P3 ;  /* 0xa3a00000121d7fae */ /* 0x000fe20009921844 */
[C---:B------:R-:W-:Y:S02]  /*328f0*/  VIADD R37, R251.reuse, 0x100000 ;  /* 0x00100000fb257836 */ /* 0x040fe40000000000 */
[C---:B------:R-:W-:Y:S01]  /*32900*/  VIADD R106, R251.reuse, 0x100000 ;  /* 0x00100000fb6a7836 */ /* 0x040fe20000000000 */
[----:B------:R1:W-:Y:S01]  /*32910*/  LDGSTS.E [R28+-0x5c200], desc[UR4][R20.64], P3 ;  /* 0xa3e00000141c7fae */ /* 0x0003e20009921844 */
[C---:B------:R-:W-:Y:S02]  /*32920*/  VIADD R36, R251.reuse, 0x100000 ;  /* 0x00100000fb247836 */ /* 0x040fe40000000000 */
[C---:B------:R-:W-:Y:S01]  /*32930*/  VIADD R117, R251.reuse, 0x100000 ;  /* 0x00100000fb757836 */ /* 0x040fe20000000000 */
[----:B------:R-:W-:Y:S01]  /*32940*/  LDGSTS.E [R27+-0x5be00], desc[UR4][R22.64], P3 ;  /* 0xa4200000161b7fae */ /* 0x000fe20009921844 */
[C---:B------:R-:W-:Y:S01]  /*32950*/  IADD3 R35, R251.reuse, 0x100000, RZ ;  /* 0x00100000fb237810 */ /* 0x040fe20007ffe0ff */
[----:B------:R-:W-:-:S02]  /*32960*/  VIADD R116, R251, 0x100000 ;  /* 0x00100000fb747836 */ /* 0x000fc40000000000 */
[C---:B------:R-:W-:Y:S01]  /*32970*/  VIADD R115, R251.reuse, 0x100000 ;  /* 0x00100000fb737836 */ /* 0x040fe20000000000 */
[----:B------:R1:W-:Y:S01]  /*32980*/  LDGSTS.E [R26+-0x5ba00], desc[UR4][R24.64], P3 ;  /* 0xa4600000181a7fae */ /* 0x0003e20009921844 */
[C---:B------:R-:W-:Y:S02]  /*32990*/  VIADD R34, R251.reuse, 0x100000 ;  /* 0x00100000fb227836 */ /* 0x040fe40000000000 */
[C---:B------:R-:W-:Y:S01]  /*329a0*/  VIADD R114, R251.reuse, 0x100000 ;  /* 0x00100000fb727836 */ /* 0x040fe20000000000 */
[----:B------:R-:W2:Y:S01]  /*329b0*/  LDL.LU.64 R58, [R1+0x210] ;  /* 0x00021000013a7983 */ /* 0x000ea20000300a00 */
[C---:B-1----:R-:W-:Y:S01]  /*329c0*/  IMAD.WIDE R28, R2.reuse, 0x4, R44 ;  /* 0x00000004021c7825 */ /* 0x042fe200078e022c */
[----:B------:R-:W-:Y:S01]  /*329d0*/  IADD3 R121, R251, 0x100000, RZ ;  /* 0x00100000fb797810 */ /* 0x000fe20007ffe0ff */
[----:B------:R-:W1:Y:S01]  /*329e0*/  LDC R11, c[0x0][0x230] ;  /* 0x00008c00ff0b7b82 */ /* 0x000e620000000800 */
[----:B------:R-:W2:Y:S01]  /*329f0*/  LDL.LU.64 R46, [R1+0x248] ;  /* 0x00024800012e7983 */ /* 0x000ea20000300a00 */
[----:B------:R-:W-:-:S03]  /*32a00*/  IMAD.WIDE R26, R2, 0x4, R42 ;  /* 0x00000004021a7825 */ /* 0x000fc600078e022a */
[----:B------:R-:W2:Y:S01]  /*32a10*/  LDL.LU.64 R60, [R1+0x270] ;  /* 0x00027000013c7983 */ /* 0x000ea20000300a00 */
[----:B------:R-:W-:-:S03]  /*32a20*/  VIADD R120, R251, 0x100000 ;  /* 0x00100000fb787836 */ /* 0x000fc60000000000 */
[----:B------:R-:W-:Y:S01]  /*32a30*/  LDGSTS.E [R37+-0x5b600], desc[UR4][R26.64], P3 ;  /* 0xa4a000001a257fae */ /* 0x000fe20009921844 */
[C---:B------:R-:W-:Y:S02]  /*32a40*/  VIADD R45, R251.reuse, 0x100000 ;  /* 0x00100000fb2d7836 */ /* 0x040fe40000000000 */
[C---:B------:R-:W-:Y:S01]  /*32a50*/  VIADD R119, R252.reuse, 0x100000 ;  /* 0x00100000fc777836 */ /* 0x040fe20000000000 */
[----:B------:R-:W-:Y:S01]  /*32a60*/  STL.64 [R1+0x1898], R26 ;  /* 0x0018981a01007387 */ /* 0x000fe20000100a00 */
[C---:B------:R-:W-:Y:S02]  /*32a70*/  VIADD R118, R252.reuse, 0x100000 ;  /* 0x00100000fc767836 */ /* 0x040fe40000000000 */
[C---:B------:R-:W-:Y:S01]  /*32a80*/  VIADD R139, R252.reuse, 0x100000 ;  /* 0x00100000fc8b7836 */ /* 0x040fe20000000000 */
[----:B------:R3:W-:Y:S01]  /*32a90*/  LDGSTS.E [R36+-0x5b200], desc[UR4][R28.64], P3 ;  /* 0xa4e000001c247fae */ /* 0x0007e20009921844 */
[----:B------:R-:W-:Y:S02]  /*32aa0*/  VIADD R44, R251, 0x100000 ;  /* 0x00100000fb2c7836 */ /* 0x000fe40000000000 */
[C---:B------:R-:W-:Y:S01]  /*32ab0*/  VIADD R138, R252.reuse, 0x100000 ;  /* 0x00100000fc8a7836 */ /* 0x040fe20000000000 */
[----:B------:R-:W-:Y:S01]  /*32ac0*/  STL.64 [R1+0x18a0], R28 ;  /* 0x0018a01c01007387 */ /* 0x000fe20000100a00 */
[----:B------:R-:W-:-:S02]  /*32ad0*/  VIADD R147, R252, 0x100000 ;  /* 0x00100000fc937836 */ /* 0x000fc40000000000 */
[C---:B------:R-:W-:Y:S01]  /*32ae0*/  VIADD R146, R252.reuse, 0x100000 ;  /* 0x00100000fc927836 */ /* 0x040fe20000000000 */
[----:B------:R-:W-:Y:S01]  /*32af0*/  LDGSTS.E [R35+-0x5ae00], desc[UR4][R30.64], P3 ;  /* 0xa52000001e237fae */ /* 0x000fe20009921844 */
[C---:B------:R-:W-:Y:S01]  /*32b00*/  VIADD R43, R251.reuse, 0x100000 ;  /* 0x00100000fb2b7836 */ /* 0x040fe20000000000 */
[C---:B------:R-:W-:Y:S01]  /*32b10*/  IADD3 R154, R252.reuse, 0x100000, RZ ;  /* 0x00100000fc9a7810 */ /* 0x040fe20007ffe0ff */
[C---:B------:R-:W-:Y:S01]  /*32b20*/  VIADD R155, R252.reuse, 0x100000 ;  /* 0x00100000fc9b7836 */ /* 0x040fe20000000000 */
[----:B------:R-:W-:Y:S01]  /*32b30*/  STL.64 [R1+0x18a8], R30 ;  /* 0x0018a81e01007387 */ /* 0x000fe20000100a00 */
[C---:B------:R-:W-:Y:S02]  /*32b40*/  VIADD R163, R252.reuse, 0x100000 ;  /* 0x00100000fca37836 */ /* 0x040fe40000000000 */
[----:B------:R-:W-:Y:S01]  /*32b50*/  VIADD R162, R252, 0x100000 ;  /* 0x00100000fca27836 */ /* 0x000fe20000000000 */
[----:B------:R1:W-:Y:S01]  /*32b60*/  LDGSTS.E [R34+-0x5aa00], desc[UR4][R32.64], P3 ;  /* 0xa560000020227fae */ /* 0x0003e20009921844 */
[----:B---3--:R-:W-:Y:S01]  /*32b70*/  IMAD.WIDE R36, R2, 0x4, R50 ;  /* 0x0000000402247825 */ /* 0x008fe200078e0232 */
[----:B------:R-:W-:Y:S01]  /*32b80*/  IADD3 R171, R252, 0x100000, RZ ;  /* 0x00100000fcab7810 */ /* 0x000fe20007ffe0ff */
[----:B------:R-:W3:Y:S01]  /*32b90*/  LDC R10, c[0x0][0x230] ;  /* 0x00008c00ff0a7b82 */ /* 0x000ee20000000800 */
[----:B------:R-:W-:Y:S01]  /*32ba0*/  STL.64 [R1+0x18b0], R32 ;  /* 0x0018b02001007387 */ /* 0x000fe20000100a00 */
[----:B------:R-:W-:-:S02]  /*32bb0*/  VIADD R42, R251, 0x100000 ;  /* 0x00100000fb2a7836 */ /* 0x000fc40000000000 */
[----:B----4-:R-:W-:Y:S01]  /*32bc0*/  IMAD.WIDE R38, R2, 0x4, R38 ;  /* 0x0000000402267825 */ /* 0x010fe200078e0226 */
[----:B------:R-:W4:Y:S03]  /*32bd0*/  LDL.LU.64 R56, [R1+0x288] ;  /* 0x0002880001387983 */ /* 0x000f260000300a00 */
[----:B------:R-:W-:Y:S01]  /*32be0*/  VIADD R170, R252, 0x100000 ;  /* 0x00100000fcaa7836 */ /* 0x000fe20000000000 */
[----:B------:R-:W3:Y:S01]  /*32bf0*/  LDL.LU.64 R66, [R1+0x2c0] ;  /* 0x0002c00001427983 */ /* 0x000ee20000300a00 */
[----:B-1----:R-:W-:-:S04]  /*32c00*/  IMAD.WIDE R34, R2, 0x4, R40 ;  /* 0x0000000402227825 */ /* 0x002fc800078e0228 */
[----:B------:R-:W-:Y:S01]  /*32c10*/  VIADD R179, R252, 0x100000 ;  /* 0x00100000fcb37836 */ /* 0x000fe20000000000 */
[----:B------:R-:W3:Y:S01]  /*32c20*/  LDL.LU.64 R54, [R1+0x330] ;  /* 0x0003300001367983 */ /* 0x000ee20000300a00 */
[----:B------:R-:W-:-:S04]  /*32c30*/  IMAD.WIDE R40, R2, 0x4, R52 ;  /* 0x0000000402287825 */ /* 0x000fc800078e0234 */
[C---:B------:R-:W-:Y:S01]  /*32c40*/  VIADD R178, R252.reuse, 0x100000 ;  /* 0x00100000fcb27836 */ /* 0x040fe20000000000 */
[----:B------:R-:W3:Y:S01]  /*32c50*/  LDL.LU.64 R68, [R1+0x360] ;  /* 0x0003600001447983 */ /* 0x000ee20000300a00 */
[C---:B------:R-:W-:Y:S02]  /*32c60*/  VIADD R187, R252.reuse, 0x100000 ;  /* 0x00100000fcbb7836 */ /* 0x040fe40000000000 */
[C---:B------:R-:W-:Y:S01]  /*32c70*/  VIADD R186, R252.reuse, 0x100000 ;  /* 0x00100000fcba7836 */ /* 0x040fe20000000000 */
[----:B------:R-:W-:Y:S01]  /*32c80*/  LDGSTS.E [R45+-0x5a600], desc[UR4][R34.64], P3 ;  /* 0xa5a00000222d7fae */ /* 0x000fe20009921844 */
[C---:B------:R-:W-:Y:S02]  /*32c90*/  VIADD R195, R252.reuse, 0x100000 ;  /* 0x00100000fcc37836 */ /* 0x040fe40000000000 */
[C---:B------:R-:W-:Y:S01]  /*32ca0*/  VIADD R194, R252.reuse, 0x100000 ;  /* 0x00100000fcc27836 */ /* 0x040fe20000000000 */
[----:B------:R-:W-:Y:S01]  /*32cb0*/  LDGSTS.E [R44+-0x5a200], desc[UR4][R36.64], P3 ;  /* 0xa5e00000242c7fae */ /* 0x000fe20009921844 */
[----:B------:R-:W-:-:S02]  /*32cc0*/  VIADD R203, R252, 0x100000 ;  /* 0x00100000fccb7836 */ /* 0x000fc40000000000 */
[C---:B------:R-:W-:Y:S01]  /*32cd0*/  VIADD R202, R252.reuse, 0x100000 ;  /* 0x00100000fcca7836 */ /* 0x040fe20000000000 */
[----:B------:R-:W-:Y:S01]  /*32ce0*/  LDGSTS.E [R43+-0x59e00], desc[UR4][R38.64], P3 ;  /* 0xa6200000262b7fae */ /* 0x000fe20009921844 */
[C---:B------:R-:W-:Y:S01]  /*32cf0*/  VIADD R211, R252.reuse, 0x100000 ;  /* 0x00100000fcd37836 */ /* 0x040fe20000000000 */
[C---:B------:R-:W-:Y:S01]  /*32d00*/  IADD3 R210, R252.reuse, 0x100000, RZ ;  /* 0x00100000fcd27810 */ /* 0x040fe20007ffe0ff */
[C---:B------:R-:W-:Y:S01]  /*32d10*/  VIADD R219, R252.reuse, 0x100000 ;  /* 0x00100000fcdb7836 */ /* 0x040fe20000000000 */
[----:B------:R1:W-:Y:S01]  /*32d20*/  LDGSTS.E [R42+-0x59a00], desc[UR4][R40.64], P3 ;  /* 0xa6600000282a7fae */ /* 0x0003e20009921844 */
[C---:B------:R-:W-:Y:S01]  /*32d30*/  VIADD R218, R252.reuse, 0x100000 ;  /* 0x00100000fcda7836 */ /* 0x040fe20000000000 */
[----:B------:R-:W-:Y:S01]  /*32d40*/  IADD3 R224, R252, 0x100000, RZ ;  /* 0x00100000fce07810 */ /* 0x000fe20007ffe0ff */
[----:B--2---:R-:W2:Y:S08]  /*32d50*/  LDC R20, c[0x0][0x230] ;  /* 0x00008c00ff147b82 */ /* 0x004eb00000000800 */
[----:B------:R-:W2:Y:S08]  /*32d60*/  LDC R21, c[0x0][0x230] ;  /* 0x00008c00ff157b82 */ /* 0x000eb00000000800 */
[----:B------:R-:W2:Y:S01]  /*32d70*/  LDC R24, c[0x0][0x230] ;  /* 0x00008c00ff187b82 */ /* 0x000ea20000000800 */
[----:B-1----:R-:W-:-:S02]  /*32d80*/  IMAD.WIDE R42, R2, 0x4, R6 ;  /* 0x00000004022a7825 */ /* 0x002fc400078e0206 */
[----:B------:R-:W2:Y:S01]  /*32d90*/  LDL.LU.64 R6, [R1+0x398] ;  /* 0x0003980001067983 */ /* 0x000ea20000300a00 */
[C---:B------:R-:W-:Y:S01]  /*32da0*/  IADD3 R52, R251.reuse, 0x100000, RZ ;  /* 0x00100000fb347810 */ /* 0x040fe20007ffe0ff */
[C---:B------:R-:W-:Y:S02]  /*32db0*/  VIADD R53, R251.reuse, 0x100000 ;  /* 0x00100000fb357836 */ /* 0x040fe40000000000 */
[C---:B------:R-:W-:Y:S01]  /*32dc0*/  VIADD R51, R251.reuse, 0x100000 ;  /* 0x00100000fb337836 */ /* 0x040fe20000000000 */
[----:B------:R-:W2:Y:S01]  /*32dd0*/  LDL.LU.64 R74, [R1+0x3d0] ;  /* 0x0003d000014a7983 */ /* 0x000ea20000300a00 */
[----:B------:R-:W-:-:S03]  /*32de0*/  VIADD R50, R251, 0x100000 ;  /* 0x00100000fb327836 */ /* 0x000fc60000000000 */
[----:B------:R-:W2:Y:S04]  /*32df0*/  LDL.LU.64 R62, [R1+0x408] ;  /* 0x00040800013e7983 */ /* 0x000ea80000300a00 */
[----:B------:R-:W2:Y:S04]  /*32e00*/  LDL.LU.64 R76, [R1+0x440] ;  /* 0x00044000014c7983 */ /* 0x000ea80000300a00 */
[----:B------:R-:W-:Y:S01]  /*32e10*/  LDGSTS.E [R53+-0x59600], desc[UR4][R42.64], P3 ;  /* 0xa6a000002a357fae */ /* 0x000fe20009921844 */
[----:B------:R-:W-:-:S03]  /*32e20*/  IMAD.WIDE R44, R2, 0x4, R58 ;  /* 0x00000004022c7825 */ /* 0x000fc600078e023a */
[----:B------:R-:W2:Y:S01]  /*32e30*/  LDL.LU.64 R72, [R1+0x458] ;  /* 0x0004580001487983 */ /* 0x000ea20000300a00 */
[----:B------:R-:W-:-:S03]  /*32e40*/  IMAD.WIDE R46, R2, 0x4, R46 ;  /* 0x00000004022e7825 */ /* 0x000fc600078e022e */
[----:B------:R-:W-:Y:S01]  /*32e50*/  LDGSTS.E [R52+-0x59200], desc[UR4][R44.64], P3 ;  /* 0xa6e000002c347fae */ /* 0x000fe20009921844 */
[----:B------:R-:W-:-:S03]  /*32e60*/  IMAD.WIDE R48, R2, 0x4, R60 ;  /* 0x0000000402307825 */ /* 0x000fc600078e023c */
[----:B------:R-:W-:Y:S01]  /*32e70*/  LDGSTS.E [R51+-0x58e00], desc[UR4][R46.64], P3 ;  /* 0xa72000002e337fae */ /* 0x000fe20009921844 */
[----:B------:R-:W-:-:S03]  /*32e80*/  VIADD R61, R251, 0x100000 ;  /* 0x00100000fb3d7836 */ /* 0x000fc60000000000 */
[----:B------:R4:W-:Y:S01]  /*32e90*/  LDGSTS.E [R50+-0x58a00], desc[UR4][R48.64], P3 ;  /* 0xa760000030327fae */ /* 0x0009e20009921844 */
[C---:B------:R-:W-:Y:S02]  /*32ea0*/  VIADD R60, R251.reuse, 0x100000 ;  /* 0x00100000fb3c7836 */ /* 0x040fe40000000000 */
[C---:B------:R-:W-:Y:S01]  /*32eb0*/  VIADD R59, R251.reuse, 0x100000 ;  /* 0x00100000fb3b7836 */ /* 0x040fe20000000000 */
[----:B------:R-:W2:Y:S01]  /*32ec0*/  LDL.LU.64 R82, [R1+0x470] ;  /* 0x0004700001527983 */ /* 0x000ea20000300a00 */
[----:B------:R-:W-:-:S03]  /*32ed0*/  VIADD R58, R251, 0x100000 ;  /* 0x00100000fb3a7836 */ /* 0x000fc60000000000 */
[----:B------:R-:W2:Y:S04]  /*32ee0*/  LDL.LU.64 R70, [R1+0x480] ;  /* 0x0004800001467983 */ /* 0x000ea80000300a00 */
[----:B------:R-:W2:Y:S01]  /*32ef0*/  LDL.LU.64 R84, [R1+0x490] ;  /* 0x0004900001547983 */ /* 0x000ea20000300a00 */
[----:B----4-:R-:W-:-:S04]  /*32f00*/  IMAD.WIDE R50, R2, 0x4, R56 ;  /* 0x0000000402327825 */ /* 0x010fc800078e0238 */
[C---:B---3--:R-:W-:Y:S01]  /*32f10*/  IMAD.WIDE R52, R2.reuse, 0x4, R66 ;  /* 0x0000000402347825 */ /* 0x048fe200078e0242 */
[----:B------:R-:W-:Y:S04]  /*32f20*/  LDGSTS.E [R61+-0x58600], desc[UR4][R50.64], P3 ;  /* 0xa7a00000323d7fae */ /* 0x000fe80009921844 */
[----:B------:R-:W-:Y:S01]  /*32f30*/  LDGSTS.E [R60+-0x58200], desc[UR4][R52.64], P3 ;  /* 0xa7e00000343c7fae */ /* 0x000fe20009921844 */
[----:B------:R-:W-:-:S05]  /*32f40*/  IMAD.WIDE R54, R2, 0x4, R54 ;  /* 0x0000000402367825 */ /* 0x000fca00078e0236 */
[----:B------:R-:W-:Y:S01]  /*32f50*/  LDGSTS.E [R59+-0x4fe00], desc[UR4][R54.64], P3 ;  /* 0xb0200000363b7fae */ /* 0x000fe20009921844 */
[----:B------:R-:W-:-:S05]  /*32f60*/  IMAD.WIDE R56, R2, 0x4, R68 ;  /* 0x0000000402387825 */ /* 0x000fca00078e0244 */
[----:B------:R2:W-:Y:S02]  /*32f70*/  LDGSTS.E [R58+-0x4fa00], desc[UR4][R56.64], P3 ;  /* 0xb0600000383a7fae */ /* 0x0005e40009921844 */
[----:B--2---:R-:W-:Y:S02]  /*32f80*/  IMAD.WIDE R58, R2, 0x4, R6 ;  /* 0x00000004023a7825 */ /* 0x004fe400078e0206 */
[----:B------:R-:W2:Y:S04]  /*32f90*/  LDL.LU.64 R6, [R1+0x498] ;  /* 0x0004980001067983 */ /* 0x000ea80000300a00 */
[----:B------:R-:W3:Y:S04]  /*32fa0*/  LDL.LU.64 R90, [R1+0x4a8] ;  /* 0x0004a800015a7983 */ /* 0x000ee80000300a00 */
[----:B------:R-:W4:Y:S04]  /*32fb0*/  LDL.LU.64 R78, [R1+0x4b8] ;  /* 0x0004b800014e7983 */ /* 0x000f280000300a00 */
[----:B------:R-:W3:Y:S01]  /*32fc0*/  LDL.LU.64 R96, [R1+0x4c8] ;  /* 0x0004c80001607983 */ /* 0x000ee20000300a00 */
[C---:B------:R-:W-:Y:S01]  /*32fd0*/  IADD3 R69, R251.reuse, 0x100000, RZ ;  /* 0x00100000fb457810 */ /* 0x040fe20007ffe0ff */
[----:B------:R-:W-:-:S02]  /*32fe0*/  VIADD R68, R251, 0x100000 ;  /* 0x00100000fb447836 */ /* 0x000fc40000000000 */
[C---:B------:R-:W-:Y:S01]  /*32ff0*/  IMAD.WIDE R60, R2.reuse, 0x4, R74 ;  /* 0x00000004023c7825 */ /* 0x040fe200078e024a */
[----:B------:R-:W4:Y:S03]  /*33000*/  LDL.LU.64 R236, [R1+0x4d8] ;  /* 0x0004d80001ec7983 */ /* 0x000f260000300a00 */
[----:B------:R-:W-:Y:S01]  /*33010*/  VIADD R67, R251, 0x100000 ;  /* 0x00100000fb437836 */ /* 0x000fe20000000000 */
[----:B------:R-:W-:Y:S01]  /*33020*/  LDGSTS.E [R69+-0x4f600], desc[UR4][R58.64], P3 ;  /* 0xb0a000003a457fae */ /* 0x000fe20009921844 */
[----:B------:R-:W-:-:S03]  /*33030*/  IMAD.WIDE R62, R2, 0x4, R62 ;  /* 0x00000004023e7825 */ /* 0x000fc600078e023e */
[----:B------:R1:W-:Y:S01]  /*33040*/  LDGSTS.E [R68+-0x4f200], desc[UR4][R60.64], P3 ;  /* 0xb0e000003c447fae */ /* 0x0003e20009921844 */
[C---:B------:R-:W-:Y:S02]  /*33050*/  VIADD R66, R251.reuse, 0x100000 ;  /* 0x00100000fb427836 */ /* 0x040fe40000000000 */
[C---:B------:R-:W-:Y:S01]  /*33060*/  IMAD.WIDE R64, R2.reuse, 0x4, R76 ;  /* 0x0000000402407825 */ /* 0x040fe200078e024c */
[----:B------:R-:W-:Y:S03]  /*33070*/  LDGSTS.E [R67+-0x4ee00], desc[UR4][R62.64], P3 ;  /* 0xb12000003e437fae */ /* 0x000fe60009921844 */
[C---:B------:R-:W-:Y:S01]  /*33080*/  VIADD R77, R251.reuse, 0x100000 ;  /* 0x00100000fb4d7836 */ /* 0x040fe20000000000 */
[----:B------:R1:W-:Y:S01]  /*33090*/  LDGSTS.E [R66+-0x4ea00], desc[UR4][R64.64], P3 ;  /* 0xb160000040427fae */ /* 0x0003e20009921844 */
[C---:B------:R-:W-:Y:S01]  /*330a0*/  VIADD R76, R251.reuse, 0x100000 ;  /* 0x00100000fb4c7836 */ /* 0x040fe20000000000 */
[C---:B------:R-:W-:Y:S01]  /*330b0*/  IADD3 R74, R251.reuse, 0x100000, RZ ;  /* 0x00100000fb4a7810 */ /* 0x040fe20007ffe0ff */
[----:B------:R-:W-:Y:S01]  /*330c0*/  VIADD R75, R251, 0x100000 ;  /* 0x00100000fb4b7836 */ /* 0x000fe20000000000 */
[----:B------:R-:W4:Y:S01]  /*330d0*/  LDL.LU.64 R244, [R1+0x4e8] ;  /* 0x0004e80001f47983 */ /* 0x000f220000300a00 */
[----:B-1----:R-:W-:-:S03]  /*330e0*/  IMAD.WIDE R68, R2, 0x4, R82 ;  /* 0x0000000402447825 */ /* 0x002fc600078e0252 */
[----:B------:R-:W4:Y:S01]  /*330f0*/  LDL.LU.64 R86, [R1+0x4f0] ;  /* 0x0004f00001567983 */ /* 0x000f220000300a00 */
[----:B------:R-:W-:-:S03]  /*33100*/  IMAD.WIDE R70, R2, 0x4, R70 ;  /* 0x0000000402467825 */ /* 0x000fc600078e0246 */
[----:B------:R-:W4:Y:S01]  /*33110*/  LDL.LU.64 R88, [R1+0x500] ;  /* 0x0005000001587983 */ /* 0x000f220000300a00 */
[----:B------:R-:W-:-:S04]  /*33120*/  IMAD.WIDE R66, R2, 0x4, R72 ;  /* 0x0000000402427825 */ /* 0x000fc800078e0248 */
[C---:B------:R-:W-:Y:S01]  /*33130*/  IMAD.WIDE R72, R2.reuse, 0x4, R84 ;  /* 0x0000000402487825 */ /* 0x040fe200078e0254 */
[----:B------:R-:W-:Y:S04]  /*33140*/  LDGSTS.E [R77+-0x4e600], desc[UR4][R66.64], P3 ;  /* 0xb1a00000424d7fae */ /* 0x000fe80009921844 */
[----:B------:R-:W-:Y:S04]  /*33150*/  LDGSTS.E [R76+-0x4e200], desc[UR4][R68.64], P3 ;  /* 0xb1e00000444c7fae */ /* 0x000fe80009921844 */
[----:B------:R-:W-:Y:S04]  /*33160*/  LDGSTS.E [R75+-0x4de00], desc[UR4][R70.64], P3 ;  /* 0xb2200000464b7fae */ /* 0x000fe80009921844 */
[----:B------:R2:W-:Y:S02]  /*33170*/  LDGSTS.E [R74+-0x4da00], desc[UR4][R72.64], P3 ;  /* 0xb2600000484a7fae */ /* 0x0005e40009921844 */
[----:B--2---:R-:W-:-:S02]  /*33180*/  IMAD.WIDE R74, R2, 0x4, R6 ;  /* 0x00000004024a7825 */ /* 0x004fc400078e0206 */
[----:B------:R-:W2:Y:S04]  /*33190*/  LDL.LU.64 R6, [R1+0x518] ;  /* 0x0005180001067983 */ /* 0x000ea80000300a00 */
[----:B------:R-:W2:Y:S04]  /*331a0*/  LDL.LU.64 R240, [R1+0x528] ;  /* 0x0005280001f07983 */ /* 0x000ea80000300a00 */
[----:B------:R-:W2:Y:S01]  /*331b0*/  LDL.LU.64 R94, [R1+0x548] ;  /* 0x00054800015e7983 */ /* 0x000ea20000300a00 */
[----:B---3--:R-:W-:-:S03]  /*331c0*/  IMAD.WIDE R80, R2, 0x4, R96 ;  /* 0x0000000402507825 */ /* 0x008fc600078e0260 */
[----:B------:R-:W3:Y:S04]  /*331d0*/  LDL.LU.64 R96, [R1+0x558] ;  /* 0x0005580001607983 */ /* 0x000ee80000300a00 */
[----:B------:R-:W3:Y:S01]  /*331e0*/  LDL.LU.64 R226, [R1+0x568] ;  /* 0x0005680001e27983 */ /* 0x000ee20000300a00 */
[C---:B------:R-:W-:Y:S02]  /*331f0*/  VIADD R85, R251.reuse, 0x100000 ;  /* 0x00100000fb557836 */ /* 0x040fe40000000000 */
[----:B------:R-:W-:Y:S01]  /*33200*/  VIADD R84, R251, 0x100000 ;  /* 0x00100000fb547836 */ /* 0x000fe20000000000 */
[----:B------:R-:W3:Y:S01]  /*33210*/  LDL.LU.64 R232, [R1+0x570] ;  /* 0x0005700001e87983 */ /* 0x000ee20000300a00 */
[----:B------:R-:W-:-:S03]  /*33220*/  IMAD.WIDE R76, R2, 0x4, R90 ;  /* 0x00000004024c7825 */ /* 0x000fc600078e025a */
[----:B------:R-:W-:Y:S01]  /*33230*/  LDGSTS.E [R85+-0x4d600], desc[UR4][R74.64], P3 ;  /* 0xb2a000004a557fae */ /* 0x000fe20009921844 */
[C---:B------:R-:W-:Y:S02]  /*33240*/  VIADD R83, R251.reuse, 0x100000 ;  /* 0x00100000fb537836 */ /* 0x040fe40000000000 */
[----:B----4-:R-:W-:Y:S01]  /*33250*/  IMAD.WIDE R78, R2, 0x4, R78 ;  /* 0x00000004024e7825 */ /* 0x010fe200078e024e */
[----:B------:R1:W-:Y:S03]  /*33260*/  LDGSTS.E [R84+-0x4d200], desc[UR4][R76.64], P3 ;  /* 0xb2e000004c547fae */ /* 0x0003e60009921844 */
[C---:B------:R-:W-:Y:S01]  /*33270*/  VIADD R82, R251.reuse, 0x100000 ;  /* 0x00100000fb527836 */ /* 0x040fe20000000000 */
[----:B------:R-:W-:Y:S01]  /*33280*/  LDGSTS.E [R83+-0x4ce00], desc[UR4][R78.64], P3 ;  /* 0xb32000004e537fae */ /* 0x000fe20009921844 */
[----:B------:R-:W-:-:S03]  /*33290*/  IADD3 R91, R251, 0x100000, RZ ;  /* 0x00100000fb5b7810 */ /* 0x000fc60007ffe0ff */
[----:B------:R4:W-:Y:S01]  /*332a0*/  LDGSTS.E [R82+-0x4ca00], desc[UR4][R80.64], P3 ;  /* 0xb360000050527fae */ /* 0x0009e20009921844 */
[----:B------:R-:W-:Y:S02]  /*332b0*/  VIADD R90, R251, 0x100000 ;  /* 0x00100000fb5a7836 */ /* 0x000fe40000000000 */
[C---:B------:R-:W-:Y:S01]  /*332c0*/  IMAD.WIDE R86, R2.reuse, 0x4, R86 ;  /* 0x0000000402567825 */ /* 0x040fe200078e0256 */
[----:B------:R-:W3:Y:S03]  /*332d0*/  LDL.LU.64 R102, [R1+0x5b0] ;  /* 0x0005b00001667983 */ /* 0x000ee60000300a00 */
[C---:B-1----:R-:W-:Y:S02]  /*332e0*/  IMAD.WIDE R84, R2.reuse, 0x4, R244 ;  /* 0x0000000402547825 */ /* 0x042fe400078e02f4 */
[----:B------:R-:W3:Y:S02]  /*332f0*/  LDL.LU.64 R244, [R1+0x5a8] ;  /* 0x0005a80001f47983 */ /* 0x000ee40000300a00 */
[----:B----4-:R-:W-:-:S04]  /*33300*/  IMAD.WIDE R82, R2, 0x4, R236 ;  /* 0x0000000402527825 */ /* 0x010fc800078e02ec */
[C---:B------:R-:W-:Y:S01]  /*33310*/  IMAD.WIDE R88, R2.reuse, 0x4, R88 ;  /* 0x0000000402587825 */ /* 0x040fe200078e0258 */
[----:B------:R-:W-:Y:S04]  /*33320*/  LDGSTS.E [R93+-0x4c600], desc[UR4][R82.64], P3 ;  /* 0xb3a00000525d7fae */ /* 0x000fe80009921844 */
[----:B------:R-:W-:Y:S04]  /*33330*/  LDGSTS.E [R92+-0x4c200], desc[UR4][R84.64], P3 ;  /* 0xb3e00000545c7fae */ /* 0x000fe80009921844 */
[----:B------:R-:W-:Y:S04]  /*33340*/  LDGSTS.E [R91+-0x4be00], desc[UR4][R86.64], P3 ;  /* 0xb4200000565b7fae */ /* 0x000fe80009921844 */
[----:B------:R2:W-:Y:S02]  /*33350*/  LDGSTS.E [R90+-0x4ba00], desc[UR4][R88.64], P3 ;  /* 0xb4600000585a7fae */ /* 0x0005e40009921844 */
[----:B--2---:R-:W-:-:S02]  /*33360*/  IMAD.WIDE R90, R2, 0x4, R6 ;  /* 0x00000004025a7825 */ /* 0x004fc400078e0206 */
[----:B------:R-:W2:Y:S02]  /*33370*/  LDL.LU.64 R6, [R1+0x5a0] ;  /* 0x0005a00001067983 */ /* 0x000ea40000300a00 */
[C---:B------:R-:W-:Y:S02]  /*33380*/  IMAD.WIDE R92, R2.reuse, 0x4, R240 ;  /* 0x00000004025c7825 */ /* 0x040fe400078e02f0 */
[----:B------:R-:W4:Y:S02]  /*33390*/  LDL.LU.64 R240, [R1+0x598] ;  /* 0x0005980001f07983 */ /* 0x000f240000300a00 */
[C---:B------:R-:W-:Y:S02]  /*333a0*/  IMAD.WIDE R94, R2.reuse, 0x4, R94 ;  /* 0x00000004025e7825 */ /* 0x040fe400078e025e */
[----:B------:R-:W4:Y:S02]  /*333b0*/  LDL.LU.64 R110, [R1+0x590] ;  /* 0x00059000016e7983 */ /* 0x000f240000300a00 */
[----:B---3--:R-:W-:-:S02]  /*333c0*/  IMAD.WIDE R96, R2, 0x4, R96 ;  /* 0x0000000402607825 */ /* 0x008fc400078e0260 */
[----:B------:R-:W3:Y:S04]  /*333d0*/  LDL.LU.64 R236, [R1+0x588] ;  /* 0x0005880001ec7983 */ /* 0x000ee80000300a00 */
[----:B------:R-:W-:Y:S04]  /*333e0*/  LDGSTS.E [R101+-0x4b600], desc[UR4][R90.64], P3 ;  /* 0xb4a000005a657fae */ /* 0x000fe80009921844 */
[----:B------:R-:W-:Y:S04]  /*333f0*/  LDGSTS.E [R100+-0x4b200], desc[UR4][R92.64], P3 ;  /* 0xb4e000005c647fae */ /* 0x000fe80009921844 */
[----:B------:R-:W-:Y:S04]  /*33400*/  LDGSTS.E [R99+-0x4ae00], desc[UR4][R94.64], P3 ;  /* 0xb52000005e637fae */ /* 0x000fe80009921844 */
[----:B------:R1:W-:Y:S02]  /*33410*/  LDGSTS.E [R98+-0x4aa00], desc[UR4][R96.64], P3 ;  /* 0xb560000060627fae */ /* 0x0003e40009921844 */
[----:B-1----:R-:W-:-:S02]  /*33420*/  IMAD.WIDE R98, R2, 0x4, R226 ;  /* 0x0000000402627825 */ /* 0x002fc400078e02e2 */
[----:B------:R-:W3:Y:S02]  /*33430*/  LDL.LU.64 R226, [R1+0x580] ;  /* 0x0005800001e27983 */ /* 0x000ee40000300a00 */
[C---:B------:R-:W-:Y:S02]  /*33440*/  IMAD.WIDE R100, R2.reuse, 0x4, R232 ;  /* 0x0000000402647825 */ /* 0x040fe400078e02e8 */
[----:B------:R-:W3:Y:S04]  /*33450*/  LDL.LU.64 R232, [R1+0x578] ;  /* 0x0005780001e87983 */ /* 0x000ee80000300a00 */
[----:B------:R-:W3:Y:S01]  /*33460*/  LDL.LU.64 R124, [R1+0x5e0] ;  /* 0x0005e000017c7983 */ /* 0x000ee20000300a00 */
[----:B------:R-:W-:-:S03]  /*33470*/  IMAD.WIDE R102, R2, 0x4, R102 ;  /* 0x0000000402667825 */ /* 0x000fc600078e0266 */
[----:B------:R-:W-:Y:S01]  /*33480*/  LDGSTS.E [R109+-0x4a600], desc[UR4][R98.64], P3 ;  /* 0xb5a00000626d7fae */ /* 0x000fe20009921844 */
[----:B------:R-:W-:-:S03]  /*33490*/  IMAD.WIDE R104, R2, 0x4, R244 ;  /* 0x0000000402687825 */ /* 0x000fc600078e02f4 */
[----:B------:R-:W-:Y:S04]  /*334a0*/  LDGSTS.E [R108+-0x4a200], desc[UR4][R100.64], P3 ;  /* 0xb5e00000646c7fae */ /* 0x000fe80009921844 */
[----:B------:R-:W-:Y:S04]  /*334b0*/  LDGSTS.E [R107+-0x49e00], desc[UR4][R102.64], P3 ;  /* 0xb6200000666b7fae */ /* 0x000fe80009921844 */
[----:B------:R2:W-:Y:S04]  /*334c0*/  LDGSTS.E [R106+-0x49a00], desc[UR4][R104.64], P3 ;  /* 0xb6600000686a7fae */ /* 0x0005e80009921844 */
[----:B------:R-:W3:Y:S01]  /*334d0*/  LDL.LU.64 R244, [R1+0x5c8] ;  /* 0x0005c80001f47983 */ /* 0x000ee20000300a00 */
[----:B--2---:R-:W-:-:S03]  /*334e0*/  IMAD.WIDE R106, R2, 0x4, R6 ;  /* 0x00000004026a7825 */ /* 0x004fc600078e0206 */
[----:B------:R-:W2:Y:S01]  /*334f0*/  LDL.LU.64 R6, [R1+0x5d8] ;  /* 0x0005d80001067983 */ /* 0x000ea20000300a00 */
[----:B----4-:R-:W-:-:S03]  /*33500*/  IMAD.WIDE R108, R2, 0x4, R240 ;  /* 0x00000004026c7825 */ /* 0x010fc600078e02f0 */
[----:B------:R-:W-:Y:S01]  /*33510*/  LDGSTS.E [R117+-0x49600], desc[UR4][R106.64], P3 ;  /* 0xb6a000006a757fae */ /* 0x000fe20009921844 */
[----:B------:R-:W-:-:S03]  /*33520*/  IMAD.WIDE R110, R2, 0x4, R110 ;  /* 0x00000004026e7825 */ /* 0x000fc600078e026e */
[----:B------:R-:W-:Y:S01]  /*33530*/  LDGSTS.E [R116+-0x49200], desc[UR4][R108.64], P3 ;  /* 0xb6e000006c747fae */ /* 0x000fe20009921844 */
[----:B---3--:R-:W-:-:S03]  /*33540*/  IMAD.WIDE R112, R2, 0x4, R236 ;  /* 0x0000000402707825 */ /* 0x008fc600078e02ec */
[----:B------:R-:W3:Y:S04]  /*33550*/  LDL.LU.64 R240, [R1+0x5f0] ;  /* 0x0005f00001f07983 */ /* 0x000ee80000300a00 */
[----:B------:R-:W-:Y:S04]  /*33560*/  LDGSTS.E [R115+-0x48e00], desc[UR4][R110.64], P3 ;  /* 0xb72000006e737fae */ /* 0x000fe80009921844 */
[----:B------:R-:W4:Y:S04]  /*33570*/  LDL.LU.64 R122, [R1+0x5f8] ;  /* 0x0005f800017a7983 */ /* 0x000f280000300a00 */
[----:B------:R1:W-:Y:S04]  /*33580*/  LDGSTS.E [R114+-0x48a00], desc[UR4][R112.64], P3 ;  /* 0xb760000070727fae */ /* 0x0003e80009921844 */
[----:B------:R-:W4:Y:S01]  /*33590*/  LDL.LU.64 R236, [R1+0x600] ;  /* 0x0006000001ec7983 */ /* 0x000f220000300a00 */
[----:B-1----:R-:W-:-:S03]  /*335a0*/  IMAD.WIDE R114, R2, 0x4, R226 ;  /* 0x0000000402727825 */ /* 0x002fc600078e02e2 */
[----:B------:R-:W3:Y:S01]  /*335b0*/  LDL.LU.64 R226, [R1+0x608] ;  /* 0x0006080001e27983 */ /* 0x000ee20000300a00 */
[----:B------:R-:W-:-:S03]  /*335c0*/  IMAD.WIDE R116, R2, 0x4, R232 ;  /* 0x0000000402747825 */ /* 0x000fc600078e02e8 */
[----:B------:R-:W4:Y:S01]  /*335d0*/  LDL.LU.64 R232, [R1+0x610] ;  /* 0x0006100001e87983 */ /* 0x000f220000300a00 */
[----:B------:R-:W-:-:S03]  /*335e0*/  IMAD.WIDE R8, R2, 0x4, R124 ;  /* 0x0000000402087825 */ /* 0x000fc600078e027c */
[----:B------:R-:W4:Y:S04]  /*335f0*/  LDL.LU.64 R130, [R1+0x618] ;  /* 0x0006180001827983 */ /* 0x000f280000300a00 */
[----:B------:R1:W-:Y:S04]  /*33600*/  STL.64 [R1], R8 ;  /* 0x0000000801007387 */ /* 0x0003e80000100a00 */
[----:B------:R-:W4:Y:S04]  /*33610*/  LDL.LU.64 R128, [R1+0x620] ;  /* 0x0006200001807983 */ /* 0x000f280000300a00 */
[----:B------:R-:W-:Y:S04]  /*33620*/  LDGSTS.E [R121+-0x48600], desc[UR4][R114.64], P3 ;  /* 0xb7a0000072797fae */ /* 0x000fe80009921844 */
[----:B------:R-:W-:Y:S01]  /*33630*/  LDGSTS.E [R120+-0x48200], desc[UR4][R116.64], P3 ;  /* 0xb7e0000074787fae */ /* 0x000fe20009921844 */
[----:B------:R-:W-:-:S03]  /*33640*/  IMAD.WIDE R244, R2, 0x4, R244 ;  /* 0x0000000402f47825 */ /* 0x000fc600078e02f4 */
[----:B------:R1:W-:Y:S01]  /*33650*/  LDGSTS.E [R119+-0x5fd00], desc[UR4][R8.64], P3 ;  /* 0xa030000008777fae */ /* 0x0003e20009921844 */
[----:B--2---:R-:W-:-:S03]  /*33660*/  IMAD.WIDE R242, R2, 0x4, R6 ;  /* 0x0000000402f27825 */ /* 0x004fc600078e0206 */
[----:B------:R-:W-:Y:S01]  /*33670*/  LDGSTS.E [R118+-0x5f900], desc[UR4][R244.64], P3 ;  /* 0xa0700000f4767fae */ /* 0x000fe20009921844 */
[----:B-1----:R-:W1:Y:S03]  /*33680*/  LDC R8, c[0x0][0x230] ;  /* 0x00008c00ff087b82 */ /* 0x002e660000000800 */
[----:B------:R-:W2:Y:S04]  /*33690*/  LDL.LU.64 R6, [R1+0x628] ;  /* 0x0006280001067983 */ /* 0x000ea80000300a00 */
[----:B------:R-:W2:Y:S01]  /*336a0*/  LDL.LU.64 R136, [R1+0x630] ;  /* 0x0006300001887983 */ /* 0x000ea20000300a00 */
[----:B---3--:R-:W-:-:S03]  /*336b0*/  IMAD.WIDE R234, R2, 0x4, R226 ;  /* 0x0000000402ea7825 */ /* 0x008fc600078e02e2 */
[----:B------:R-:W3:Y:S01]  /*336c0*/  LDL.LU.64 R124, [R1+0x638] ;  /* 0x00063800017c7983 */ /* 0x000ee20000300a00 */
[----:B------:R-:W1:Y:S03]  /*336d0*/  LDC R9, c[0x0][0x230] ;  /* 0x00008c00ff097b82 */ /* 0x000e660000000800 */
[----:B------:R-:W3:Y:S04]  /*336e0*/  LDL.LU.64 R126, [R1+0x640] ;  /* 0x00064000017e7983 */ /* 0x000ee80000300a00 */
[----:B------:R-:W3:Y:S04]  /*336f0*/  LDL.LU.64 R144, [R1+0x648] ;  /* 0x0006480001907983 */ /* 0x000ee80000300a00 */
[----:B------:R-:W3:Y:S01]  /*33700*/  LDL.LU.64 R226, [R1+0x650] ;  /* 0x0006500001e27983 */ /* 0x000ee20000300a00 */
[----:B------:R-:W-:-:S02]  /*33710*/  VIADD R121, R252, 0x100000 ;  /* 0x00100000fc797836 */ /* 0x000fc40000000000 */
[----:B------:R-:W-:Y:S01]  /*33720*/  VIADD R120, R252, 0x100000 ;  /* 0x00100000fc787836 */ /* 0x000fe20000000000 */
[----:B------:R-:W3:Y:S01]  /*33730*/  LDL.LU.64 R132, [R1+0x660] ;  /* 0x0006600001847983 */ /* 0x000ee20000300a00 */
[----:B------:R-:W-:-:S03]  /*33740*/  IMAD.WIDE R240, R2, 0x4, R240 ;  /* 0x0000000402f07825 */ /* 0x000fc600078e02f0 */
[----:B------:R-:W-:Y:S01]  /*33750*/  LDGSTS.E [R121+-0x5f500], desc[UR4][R242.64], P3 ;  /* 0xa0b00000f2797fae */ /* 0x000fe20009921844 */
[----:B----4-:R-:W-:-:S04]  /*33760*/  IMAD.WIDE R238, R2, 0x4, R122 ;  /* 0x0000000402ee7825 */ /* 0x010fc800078e027a */
[----:B------:R-:W-:Y:S01]  /*33770*/  IMAD.WIDE R236, R2, 0x4, R236 ;  /* 0x0000000402ec7825 */ /* 0x000fe200078e02ec */
[----:B------:R-:W-:Y:S01]  /*33780*/  LDGSTS.E [R120+-0x5f100], desc[UR4][R240.64], P3 ;  /* 0xa0f00000f0787fae */ /* 0x000fe20009921844 */
[C---:B------:R-:W-:Y:S02]  /*33790*/  IADD3 R122, R252.reuse, 0x100000, RZ ;  /* 0x00100000fc7a7810 */ /* 0x040fe40007ffe0ff */
[----:B------:R-:W-:Y:S01]  /*337a0*/  VIADD R123, R252, 0x100000 ;  /* 0x00100000fc7b7836 */ /* 0x000fe20000000000 */
[----:B------:R-:W-:Y:S01]  /*337b0*/  LDGSTS.E [R119+-0x5ed00], desc[UR4][R238.64], P3 ;  /* 0xa1300000ee777fae */ /* 0x000fe20009921844 */
[----:B------:R-:W-:-:S03]  /*337c0*/  IMAD.WIDE R232, R2, 0x4, R232 ;  /* 0x0000000402e87825 */ /* 0x000fc600078e02e8 */
[----:B------:R4:W-:Y:S01]  /*337d0*/  LDGSTS.E [R118+-0x5e900], desc[UR4][R236.64], P3 ;  /* 0xa1700000ec767fae */ /* 0x0009e20009921844 */
[----:B------:R-:W-:-:S03]  /*337e0*/  IMAD.WIDE R230, R2, 0x4, R130 ;  /* 0x0000000402e67825 */ /* 0x000fc600078e0282 */
[----:B------:R-:W3:Y:S04]  /*337f0*/  LDL.LU.64 R134, [R1+0x668] ;  /* 0x0006680001867983 */ /* 0x000ee80000300a00 */
[----:B------:R-:W-:Y:S01]  /*33800*/  LDGSTS.E [R123+-0x5e500], desc[UR4][R234.64], P3 ;  /* 0xa1b00000ea7b7fae */ /* 0x000fe20009921844 */
[----:B----4-:R-:W-:-:S03]  /*33810*/  IMAD.WIDE R118, R2, 0x4, R128 ;  /* 0x0000000402767825 */ /* 0x010fc600078e0280 */
[----:B------:R-:W-:Y:S04]  /*33820*/  LDGSTS.E [R122+-0x5e100], desc[UR4][R232.64], P3 ;  /* 0xa1f00000e87a7fae */ /* 0x000fe80009921844 */
[----:B------:R-:W-:Y:S01]  /*33830*/  LDGSTS.E [R121+-0x5dd00], desc[UR4][R230.64], P3 ;  /* 0xa2300000e6797fae */ /* 0x000fe20009921844 */
[----:B------:R-:W-:-:S03]  /*33840*/  VIADD R131, R252, 0x100000 ;  /* 0x00100000fc837836 */ /* 0x000fc60000000000 */
[----:B------:R2:W-:Y:S01]  /*33850*/  LDGSTS.E [R120+-0x5d900], desc[UR4][R118.64], P3 ;  /* 0xa270000076787fae */ /* 0x0005e20009921844 */
[----:B------:R-:W-:Y:S02]  /*33860*/  VIADD R130, R252, 0x100000 ;  /* 0x00100000fc827836 */ /* 0x000fe40000000000 */
[C---:B--2---:R-:W-:Y:S02]  /*33870*/  IMAD.WIDE R120, R2.reuse, 0x4, R6 ;  /* 0x0000000402787825 */ /* 0x044fe400078e0206 */
[----:B------:R-:W2:Y:S02]  /*33880*/  LDL.LU.64 R6, [R1+0x670] ;  /* 0x0006700001067983 */ /* 0x000ea40000300a00 */
[C---:B------:R-:W-:Y:S02]  /*33890*/  IMAD.WIDE R122, R2.reuse, 0x4, R136 ;  /* 0x00000004027a7825 */ /* 0x040fe400078e0288 */
[----:B------:R-:W4:Y:S04]  /*338a0*/  LDL.LU.64 R152, [R1+0x680] ;  /* 0x0006800001987983 */ /* 0x000f280000300a00 */
[----:B------:R-:W4:Y:S04]  /*338b0*/  LDL.LU.64 R140, [R1+0x688] ;  /* 0x00068800018c7983 */ /* 0x000f280000300a00 */
[----:B------:R-:W-:Y:S04]  /*338c0*/  LDGSTS.E [R131+-0x5d500], desc[UR4][R120.64], P3 ;  /* 0xa2b0000078837fae */ /* 0x000fe80009921844 */
[----:B------:R-:W4:Y:S04]  /*338d0*/  LDL.LU.64 R142, [R1+0x690] ;  /* 0x00069000018e7983 */ /* 0x000f280000300a00 */
[----:B------:R3:W-:Y:S04]  /*338e0*/  LDGSTS.E [R130+-0x5d100], desc[UR4][R122.64], P3 ;  /* 0xa2f000007a827fae */ /* 0x0007e80009921844 */
[----:B------:R-:W4:Y:S01]  /*338f0*/  LDL.LU.64 R160, [R1+0x6b0] ;  /* 0x0006b00001a07983 */ /* 0x000f220000300a00 */
[----:B---3--:R-:W-:-:S03]  /*33900*/  IMAD.WIDE R130, R2, 0x4, R226 ;  /* 0x0000000402827825 */ /* 0x008fc600078e02e2 */
[----:B------:R-:W3:Y:S01]  /*33910*/  LDL.LU.64 R226, [R1+0x6c8] ;  /* 0x0006c80001e27983 */ /* 0x000ee20000300a00 */
[----:B------:R-:W-:Y:S02]  /*33920*/  VIADD R129, R252, 0x100000 ;  /* 0x00100000fc817836 */ /* 0x000fe40000000000 */
[----:B------:R-:W-:-:S04]  /*33930*/  IMAD.WIDE R124, R2, 0x4, R124 ;  /* 0x00000004027c7825 */ /* 0x000fc800078e027c */
[----:B------:R-:W-:Y:S01]  /*33940*/  VIADD R128, R252, 0x100000 ;  /* 0x00100000fc807836 */ /* 0x000fe20000000000 */
[----:B------:R-:W-:Y:S01]  /*33950*/  LDGSTS.E [R129+-0x5cd00], desc[UR4][R124.64], P3 ;  /* 0xa33000007c817fae */ /* 0x000fe20009921844 */
[----:B------:R-:W-:Y:S01]  /*33960*/  IMAD.WIDE R126, R2, 0x4, R126 ;  /* 0x00000004027e7825 */ /* 0x000fe200078e027e */
[----:B------:R-:W-:Y:S02]  /*33970*/  IADD3 R137, R252, 0x100000, RZ ;  /* 0x00100000fc897810 */ /* 0x000fe40007ffe0ff */
[----:B------:R-:W3:Y:S01]  /*33980*/  LDL.LU.64 R148, [R1+0x6d0] ;  /* 0x0006d00001947983 */ /* 0x000ee20000300a00 */
[----:B------:R-:W-:-:S03]  /*33990*/  IMAD.WIDE R132, R2, 0x4, R132 ;  /* 0x0000000402847825 */ /* 0x000fc600078e0284 */
[----:B------:R1:W-:Y:S01]  /*339a0*/  LDGSTS.E [R128+-0x5c900], desc[UR4][R126.64], P3 ;  /* 0xa37000007e807fae */ /* 0x0003e20009921844 */
[----:B------:R-:W-:-:S03]  /*339b0*/  VIADD R136, R252, 0x100000 ;  /* 0x00100000fc887836 */ /* 0x000fc60000000000 */
[----:B------:R-:W3:Y:S01]  /*339c0*/  LDL.LU.64 R150, [R1+0x6e8] ;  /* 0x0006e80001967983 */ /* 0x000ee20000300a00 */
[----:B------:R-:W-:-:S04]  /*339d0*/  IMAD.WIDE R134, R2, 0x4, R134 ;  /* 0x0000000402867825 */ /* 0x000fc800078e0286 */
[----:B-1----:R-:W-:-:S05]  /*339e0*/  IMAD.WIDE R128, R2, 0x4, R144 ;  /* 0x0000000402807825 */ /* 0x002fca00078e0290 */
[----:B------:R-:W-:Y:S04]  /*339f0*/  LDGSTS.E [R139+-0x5c500], desc[UR4][R128.64], P3 ;  /* 0xa3b00000808b7fae */ /* 0x000fe80009921844 */
[----:B------:R-:W-:Y:S04]  /*33a00*/  LDGSTS.E [R138+-0x5c100], desc[UR4][R130.64], P3 ;  /* 0xa3f00000828a7fae */ /* 0x000fe80009921844 */
[----:B------:R-:W-:Y:S04]  /*33a10*/  LDGSTS.E [R137+-0x5bd00], desc[UR4][R132.64], P3 ;  /* 0xa430000084897fae */ /* 0x000fe80009921844 */
[----:B------:R2:W-:Y:S02]  /*33a20*/  LDGSTS.E [R136+-0x5b900], desc[UR4][R134.64], P3 ;  /* 0xa470000086887fae */ /* 0x0005e40009921844 */
[----:B--2---:R-:W-:-:S02]  /*33a30*/  IMAD.WIDE R136, R2, 0x4, R6 ;  /* 0x0000000402887825 */ /* 0x004fc400078e0206 */
[----:B------:R-:W2:Y:S02]  /*33a40*/  LDL.LU.64 R6, [R1+0x708] ;  /* 0x0007080001067983 */ /* 0x000ea40000300a00 */
[C---:B----4-:R-:W-:Y:S02]  /*33a50*/  IMAD.WIDE R138, R2.reuse, 0x4, R152 ;  /* 0x00000004028a7825 */ /* 0x050fe400078e0298 */
[----:B------:R-:W4:Y:S04]  /*33a60*/  LDL.LU.64 R168, [R1+0x710] ;  /* 0x0007100001a87983 */ /* 0x000f280000300a00 */
[----:B------:R-:W4:Y:S04]  /*33a70*/  LDL.LU.64 R156, [R1+0x728] ;  /* 0x00072800019c7983 */ /* 0x000f280000300a00 */
[----:B------:R-:W-:Y:S04]  /*33a80*/  LDGSTS.E [R147+-0x5b500], desc[UR4][R136.64], P3 ;  /* 0xa4b0000088937fae */ /* 0x000fe80009921844 */
[----:B------:R-:W4:Y:S04]  /*33a90*/  LDL.LU.64 R158, [R1+0x770] ;  /* 0x00077000019e7983 */ /* 0x000f280000300a00 */
[----:B------:R3:W-:Y:S04]  /*33aa0*/  LDGSTS.E [R146+-0x5b100], desc[UR4][R138.64], P3 ;  /* 0xa4f000008a927fae */ /* 0x0007e80009921844 */
[----:B------:R-:W4:Y:S01]  /*33ab0*/  LDL.64 R176, [R1+0x780] ;  /* 0x0007800001b07983 */ /* 0x000f220000100a00 */
[----:B---3--:R-:W-:-:S03]  /*33ac0*/  IMAD.WIDE R146, R2, 0x4, R226 ;  /* 0x0000000402927825 */ /* 0x008fc600078e02e2 */
[----:B------:R-:W3:Y:S01]  /*33ad0*/  LDL.LU.64 R226, [R1+0x7b8] ;  /* 0x0007b80001e27983 */ /* 0x000ee20000300a00 */
[----:B------:R-:W-:Y:S02]  /*33ae0*/  VIADD R145, R252, 0x100000 ;  /* 0x00100000fc917836 */ /* 0x000fe40000000000 */
[----:B------:R-:W-:Y:S01]  /*33af0*/  IMAD.WIDE R140, R2, 0x4, R140 ;  /* 0x00000004028c7825 */ /* 0x000fe200078e028c */
[----:B------:R-:W3:Y:S03]  /*33b00*/  LDL.LU.64 R164, [R1+0x7c8] ;  /* 0x0007c80001a47983 */ /* 0x000ee60000300a00 */
[----:B------:R-:W-:Y:S01]  /*33b10*/  VIADD R144, R252, 0x100000 ;  /* 0x00100000fc907836 */ /* 0x000fe20000000000 */
[----:B------:R-:W-:Y:S01]  /*33b20*/  LDGSTS.E [R145+-0x5ad00], desc[UR4][R140.64], P3 ;  /* 0xa53000008c917fae */ /* 0x000fe20009921844 */
[----:B------:R-:W-:-:S03]  /*33b30*/  IMAD.WIDE R142, R2, 0x4, R142 ;  /* 0x00000004028e7825 */ /* 0x000fc600078e028e */
[----:B------:R-:W3:Y:S01]  /*33b40*/  LDL.LU.64 R166, [R1+0x7d8] ;  /* 0x0007d80001a67983 */ /* 0x000ee20000300a00 */
[----:B------:R-:W-:-:S03]  /*33b50*/  VIADD R153, R252, 0x100000 ;  /* 0x00100000fc997836 */ /* 0x000fc60000000000 */
[----:B------:R1:W-:Y:S01]  /*33b60*/  LDGSTS.E [R144+-0x5a900], desc[UR4][R142.64], P3 ;  /* 0xa57000008e907fae */ /* 0x0003e20009921844 */
[----:B------:R-:W-:-:S04]  /*33b70*/  IMAD.WIDE R148, R2, 0x4, R148 ;  /* 0x0000000402947825 */ /* 0x000fc800078e0294 */
[----:B------:R-:W-:Y:S02]  /*33b80*/  VIADD R152, R252, 0x100000 ;  /* 0x00100000fc987836 */ /* 0x000fe40000000000 */
        /* <DEDUP_REMOVED lines=9> */
[----:B------:R-:W4:Y:S04]  /*33c20*/  LDL.64 R184, [R1+0x820] ;  /* 0x0008200001b87983 */ /* 0x000f280000100a00 */
[----:B------:R-:W4:Y:S04]  /*33c30*/  LDL.64 R172, [R1+0x860] ;  /* 0x0008600001ac7983 */ /* 0x000f280000100a00 */
[----:B------:R-:W4:Y:S04]  /*33c40*/  LDL.LU.64 R174, [R1+0x870] ;  /* 0x0008700001ae7983 */ /* 0x000f280000300a00 */
[----:B------:R-:W-:Y:S04]  /*33c50*/  LDGSTS.E [R163+-0x59500], desc[UR4][R152.64], P3 ;  /* 0xa6b0000098a37fae */ /* 0x000fe80009921844 */
[----:B------:R3:W-:Y:S04]  /*33c60*/  LDGSTS.E [R162+-0x59100], desc[UR4][R154.64], P3 ;  /* 0xa6f000009aa27fae */ /* 0x0007e80009921844 */
[----:B------:R-:W4:Y:S04]  /*33c70*/  LDL.LU.64 R192, [R1+0x880] ;  /* 0x0008800001c07983 */ /* 0x000f280000300a00 */
[----:B------:R-:W4:Y:S01]  /*33c80*/  LDL.LU.64 R180, [R1+0x8b8] ;  /* 0x0008b80001b47983 */ /* 0x000f220000300a00 */
[----:B---3--:R-:W-:-:S03]  /*33c90*/  IMAD.WIDE R162, R2, 0x4, R226 ;  /* 0x0000000402a27825 */ /* 0x008fc600078e02e2 */
[----:B------:R-:W3:Y:S01]  /*33ca0*/  LDL.LU.64 R226, [R1+0x8c8] ;  /* 0x0008c80001e27983 */ /* 0x000ee20000300a00 */
[----:B------:R-:W-:Y:S02]  /*33cb0*/  VIADD R161, R252, 0x100000 ;  /* 0x00100000fca17836 */ /* 0x000fe40000000000 */
[----:B------:R-:W-:Y:S01]  /*33cc0*/  IMAD.WIDE R156, R2, 0x4, R156 ;  /* 0x00000004029c7825 */ /* 0x000fe200078e029c */
[----:B------:R-:W3:Y:S03]  /*33cd0*/  LDL.LU.64 R182, [R1+0x9f8] ;  /* 0x0009f80001b67983 */ /* 0x000ee60000300a00 */
[----:B------:R-:W-:Y:S01]  /*33ce0*/  VIADD R160, R252, 0x100000 ;  /* 0x00100000fca07836 */ /* 0x000fe20000000000 */
[----:B------:R-:W-:Y:S01]  /*33cf0*/  LDGSTS.E [R161+-0x58d00], desc[UR4][R156.64], P3 ;  /* 0xa73000009ca17fae */ /* 0x000fe20009921844 */
[----:B------:R-:W-:-:S05]  /*33d00*/  IMAD.WIDE R158, R2, 0x4, R158 ;  /* 0x00000004029e7825 */ /* 0x000fca00078e029e */
[----:B------:R1:W-:Y:S01]  /*33d10*/  LDGSTS.E [R160+-0x58900], desc[UR4][R158.64], P3 ;  /* 0xa77000009ea07fae */ /* 0x0003e20009921844 */
[----:B------:R-:W-:Y:S02]  /*33d20*/  VIADD R169, R252, 0x100000 ;  /* 0x00100000fca97836 */ /* 0x000fe40000000000 */
        /* <DEDUP_REMOVED lines=12> */
[----:B------:R-:W-:Y:S04]  /*33df0*/  LDGSTS.E [R179+-0x4f500], desc[UR4][R168.64], P3 ;  /* 0xb0b00000a8b37fae */ /* 0x000fe80009921844 */
[----:B------:R-:W4:Y:S04]  /*33e00*/  LDL.LU.64 R188, [R1+0x9e0] ;  /* 0x0009e00001bc7983 */ /* 0x000f280000300a00 */
[----:B------:R1:W-:Y:S04]  /*33e10*/  LDGSTS.E [R178+-0x4f100], desc[UR4][R170.64], P3 ;  /* 0xb0f00000aab27fae */ /* 0x0003e80009921844 */
[----:B------:R-:W4:Y:S04]  /*33e20*/  LDL.LU.64 R190, [R1+0x9d8] ;  /* 0x0009d80001be7983 */ /* 0x000f280000300a00 */
[----:B------:R-:W4:Y:S01]  /*33e30*/  LDL.LU.64 R208, [R1+0x9d0] ;  /* 0x0009d00001d07983 */ /* 0x000f220000300a00 */
[----:B-1----:R-:W-:-:S04]  /*33e40*/  IMAD.WIDE R178, R2, 0x4, R180 ;  /* 0x0000000402b27825 */ /* 0x002fc800078e02b4 */
[----:B---3--:R-:W-:Y:S02]  /*33e50*/  IMAD.WIDE R180, R2, 0x4, R226 ;  /* 0x0000000402b47825 */ /* 0x008fe400078e02e2 */
[----:B------:R-:W3:Y:S01]  /*33e60*/  LDL.LU.64 R226, [R1+0x9c8] ;  /* 0x0009c80001e27983 */ /* 0x000ee20000300a00 */
[C---:B------:R-:W-:Y:S01]  /*33e70*/  IADD3 R176, R252.reuse, 0x100000, RZ ;  /* 0x00100000fcb07810 */ /* 0x040fe20007ffe0ff */
[----:B------:R-:W-:Y:S02]  /*33e80*/  VIADD R177, R252, 0x100000 ;  /* 0x00100000fcb17836 */ /* 0x000fe40000000000 */
[C---:B------:R-:W-:Y:S01]  /*33e90*/  IMAD.WIDE R172, R2.reuse, 0x4, R172 ;  /* 0x0000000402ac7825 */ /* 0x040fe200078e02ac */
[----:B------:R-:W3:Y:S03]  /*33ea0*/  LDL.LU.64 R196, [R1+0x9c0] ;  /* 0x0009c00001c47983 */ /* 0x000ee60000300a00 */
[----:B------:R-:W-:Y:S01]  /*33eb0*/  IMAD.WIDE R174, R2, 0x4, R174 ;  /* 0x0000000402ae7825 */ /* 0x000fe200078e02ae */
[----:B------:R-:W-:Y:S04]  /*33ec0*/  LDGSTS.E [R177+-0x4ed00], desc[UR4][R172.64], P3 ;  /* 0xb1300000acb17fae */ /* 0x000fe80009921844 */
[----:B------:R1:W-:Y:S01]  /*33ed0*/  LDGSTS.E [R176+-0x4e900], desc[UR4][R174.64], P3 ;  /* 0xb1700000aeb07fae */ /* 0x0003e20009921844 */
[----:B------:R-:W-:-:S02]  /*33ee0*/  VIADD R185, R252, 0x100000 ;  /* 0x00100000fcb97836 */ /* 0x000fc40000000000 */
[----:B------:R-:W-:Y:S01]  /*33ef0*/  VIADD R184, R252, 0x100000 ;  /* 0x00100000fcb87836 */ /* 0x000fe20000000000 */
[----:B------:R-:W3:Y:S01]  /*33f00*/  LDL.LU.64 R198, [R1+0x9b8] ;  /* 0x0009b80001c67983 */ /* 0x000ee20000300a00 */
[----:B------:R-:W-:-:S03]  /*33f10*/  IMAD.WIDE R182, R2, 0x4, R182 ;  /* 0x0000000402b67825 */ /* 0x000fc600078e02b6 */
[----:B------:R-:W3:Y:S01]  /*33f20*/  LDL.LU.64 R216, [R1+0x9b0] ;  /* 0x0009b00001d87983 */ /* 0x000ee20000300a00 */
[----:B-1----:R-:W-:-:S03]  /*33f30*/  IMAD.WIDE R176, R2, 0x4, R192 ;  /* 0x0000000402b07825 */ /* 0x002fc600078e02c0 */
[----:B------:R-:W3:Y:S04]  /*33f40*/  LDL.LU.64 R204, [R1+0x9a8] ;  /* 0x0009a80001cc7983 */ /* 0x000ee80000300a00 */
        /* <DEDUP_REMOVED lines=9> */
[----:B------:R3:W-:Y:S04]  /*33fe0*/  LDGSTS.E [R194+-0x4d100], desc[UR4][R186.64], P3 ;  /* 0xb2f00000bac27fae */ /* 0x0007e80009921844 */
[----:B------:R-:W4:Y:S04]  /*33ff0*/  LDL.LU.64 R222, [R1+0x990] ;  /* 0x0009900001de7983 */ /* 0x000f280000300a00 */
[----:B------:R-:W4:Y:S01]  /*34000*/  LDL.LU.64 R212, [R1+0x988] ;  /* 0x0009880001d47983 */ /* 0x000f220000300a00 */
[----:B---3--:R-:W-:-:S03]  /*34010*/  IMAD.WIDE R194, R2, 0x4, R226 ;  /* 0x0000000402c27825 */ /* 0x008fc600078e02e2 */
[----:B------:R-:W3:Y:S01]  /*34020*/  LDL.LU.64 R226, [R1+0x980] ;  /* 0x0009800001e27983 */ /* 0x000ee20000300a00 */
[----:B------:R-:W-:Y:S01]  /*34030*/  IADD3 R193, R252, 0x100000, RZ ;  /* 0x00100000fcc17810 */ /* 0x000fe20007ffe0ff */
[----:B------:R-:W-:Y:S02]  /*34040*/  IMAD.WIDE R188, R2, 0x4, R188 ;  /* 0x0000000402bc7825 */ /* 0x000fe400078e02bc */
[----:B------:R-:W3:Y:S02]  /*34050*/  LDL.LU.64 R214, [R1+0x978] ;  /* 0x0009780001d67983 */ /* 0x000ee40000300a00 */
[----:B------:R-:W-:Y:S02]  /*34060*/  VIADD R192, R252, 0x100000 ;  /* 0x00100000fcc07836 */ /* 0x000fe40000000000 */
[----:B------:R-:W-:Y:S01]  /*34070*/  IMAD.WIDE R190, R2, 0x4, R190 ;  /* 0x0000000402be7825 */ /* 0x000fe200078e02be */
[----:B------:R-:W-:Y:S04]  /*34080*/  LDGSTS.E [R193+-0x4cd00], desc[UR4][R188.64], P3 ;  /* 0xb3300000bcc17fae */ /* 0x000fe80009921844 */
[----:B------:R1:W-:Y:S01]  /*34090*/  LDGSTS.E [R192+-0x4c900], desc[UR4][R190.64], P3 ;  /* 0xb3700000bec07fae */ /* 0x0003e20009921844 */
[----:B------:R-:W-:-:S02]  /*340a0*/  VIADD R201, R252, 0x100000 ;  /* 0x00100000fcc97836 */ /* 0x000fc40000000000 */
[----:B------:R-:W-:Y:S01]  /*340b0*/  IMAD.WIDE R196, R2, 0x4, R196 ;  /* 0x0000000402c47825 */ /* 0x000fe200078e02c4 */
[----:B------:R-:W3:Y:S03]  /*340c0*/  LDL.LU.64 R16, [R1+0x970] ;  /* 0x0009700001107983 */ /* 0x000ee60000300a00 */
[----:B------:R-:W-:Y:S01]  /*340d0*/  VIADD R200, R252, 0x100000 ;  /* 0x00100000fcc87836 */ /* 0x000fe20000000000 */
[----:B------:R-:W3:Y:S01]  /*340e0*/  LDL.LU.64 R220, [R1+0x968] ;  /* 0x0009680001dc7983 */ /* 0x000ee20000300a00 */
[----:B------:R-:W-:-:S04]  /*340f0*/  IMAD.WIDE R198, R2, 0x4, R198 ;  /* 0x0000000402c67825 */ /* 0x000fc800078e02c6 */
[----:B-1----:R-:W-:-:S05]  /*34100*/  IMAD.WIDE R192, R2, 0x4, R208 ;  /* 0x0000000402c07825 */ /* 0x002fca00078e02d0 */
[----:B------:R-:W-:Y:S04]  /*34110*/  LDGSTS.E [R203+-0x4c500], desc[UR4][R192.64], P3 ;  /* 0xb3b00000c0cb7fae */ /* 0x000fe80009921844 */
[----:B------:R1:W-:Y:S04]  /*34120*/  LDGSTS.E [R202+-0x4c100], desc[UR4][R194.64], P3 ;  /* 0xb3f00000c2ca7fae */ /* 0x0003e80009921844 */
[----:B------:R-:W-:Y:S04]  /*34130*/  LDGSTS.E [R201+-0x4bd00], desc[UR4][R196.64], P3 ;  /* 0xb4300000c4c97fae */ /* 0x000fe80009921844 */
[----:B------:R1:W-:Y:S02]  /*34140*/  LDGSTS.E [R200+-0x4b900], desc[UR4][R198.64], P3 ;  /* 0xb4700000c6c87fae */ /* 0x0003e40009921844 */
[----:B-1----:R-:W-:-:S04]  /*34150*/  IMAD.WIDE R202, R2, 0x4, R204 ;  /* 0x0000000402ca7825 */ /* 0x002fc800078e02cc */
[----:B------:R-:W-:-:S05]  /*34160*/  IMAD.WIDE R200, R2, 0x4, R216 ;  /* 0x0000000402c87825 */ /* 0x000fca00078e02d8 */
[----:B------:R-:W-:Y:S04]  /*34170*/  LDGSTS.E [R211+-0x4b500], desc[UR4][R200.64], P3 ;  /* 0xb4b00000c8d37fae */ /* 0x000fe80009921844 */
[----:B------:R4:W-:Y:S01]  /*34180*/  LDGSTS.E [R210+-0x4b100], desc[UR4][R202.64], P3 ;  /* 0xb4f00000cad27fae */ /* 0x0009e20009921844 */
[----:B--2---:R-:W-:-:S03]  /*34190*/  IMAD.WIDE R204, R2, 0x4, R6 ;  /* 0x0000000402cc7825 */ /* 0x004fc600078e0206 */
[----:B------:R-:W2:Y:S04]  /*341a0*/  LDL.LU.64 R6, [R1+0x960] ;  /* 0x0009600001067983 */ /* 0x000ea80000300a00 */
[----:B------:R-:W2:Y:S04]  /*341b0*/  LDL.LU.64 R14, [R1+0x958] ;  /* 0x00095800010e7983 */ /* 0x000ea80000300a00 */
[----:B------:R-:W2:Y:S01]  /*341c0*/  LDL.LU.64 R228, [R1+0x950] ;  /* 0x0009500001e47983 */ /* 0x000ea20000300a00 */
[----:B----4-:R-:W-:-:S04]  /*341d0*/  IMAD.WIDE R210, R2, 0x4, R212 ;  /* 0x0000000402d27825 */ /* 0x010fc800078e02d4 */
[----:B---3--:R-:W-:Y:S02]  /*341e0*/  IMAD.WIDE R212, R2, 0x4, R226 ;  /* 0x0000000402d47825 */ /* 0x008fe400078e02e2 */
[----:B------:R-:W3:Y:S02]  /*341f0*/  LDL.LU.64 R226, [R1+0x948] ;  /* 0x0009480001e27983 */ /* 0x000ee40000300a00 */
[C---:B------:R-:W-:Y:S02]  /*34200*/  VIADD R209, R252.reuse, 0x100000 ;  /* 0x00100000fcd17836 */ /* 0x040fe40000000000 */
[----:B------:R-:W-:Y:S01]  /*34210*/  VIADD R208, R252, 0x100000 ;  /* 0x00100000fcd07836 */ /* 0x000fe20000000000 */
[----:B------:R-:W4:Y:S01]  /*34220*/  LDL.LU.64 R28, [R1+0x940] ;  /* 0x00094000011c7983 */ /* 0x000f220000300a00 */
[----:B------:R-:W-:-:S03]  /*34230*/  IMAD.WIDE R206, R2, 0x4, R206 ;  /* 0x0000000402ce7825 */ /* 0x000fc600078e02ce */
[----:B------:R-:W-:Y:S01]  /*34240*/  LDGSTS.E [R209+-0x4ad00], desc[UR4][R204.64], P3 ;  /* 0xb5300000ccd17fae */ /* 0x000fe20009921844 */
[----:B------:R-:W-:-:S03]  /*34250*/  VIADD R217, R252, 0x100000 ;  /* 0x00100000fcd97836 */ /* 0x000fc60000000000 */
[----:B------:R1:W-:Y:S01]  /*34260*/  LDGSTS.E [R208+-0x4a900], desc[UR4][R206.64], P3 ;  /* 0xb5700000ced07fae */ /* 0x0003e20009921844 */
[----:B------:R-:W-:Y:S02]  /*34270*/  VIADD R216, R252, 0x100000 ;  /* 0x00100000fcd87836 */ /* 0x000fe40000000000 */
[C---:B------:R-:W-:Y:S01]  /*34280*/  IMAD.WIDE R214, R2.reuse, 0x4, R214 ;  /* 0x0000000402d67825 */ /* 0x040fe200078e02d6 */
[----:B------:R-:W4:Y:S03]  /*34290*/  LDL.LU.64 R26, [R1+0x938] ;  /* 0x00093800011a7983 */ /* 0x000f260000300a00 */
[----:B-1----:R-:W-:-:S05]  /*342a0*/  IMAD.WIDE R208, R2, 0x4, R222 ;  /* 0x0000000402d07825 */ /* 0x002fca00078e02de */
[----:B------:R-:W-:Y:S04]  /*342b0*/  LDGSTS.E [R219+-0x4a500], desc[UR4][R208.64], P3 ;  /* 0xb5b00000d0db7fae */ /* 0x000fe80009921844 */
[----:B------:R1:W-:Y:S01]  /*342c0*/  LDGSTS.E [R218+-0x4a100], desc[UR4][R210.64], P3 ;  /* 0xb5f00000d2da7fae */ /* 0x0003e20009921844 */
[----:B------:R-:W-:-:S03]  /*342d0*/  VIADD R223, R252, 0x100000 ;  /* 0x00100000fcdf7836 */ /* 0x000fc60000000000 */
[----:B------:R-:W-:Y:S01]  /*342e0*/  LDGSTS.E [R217+-0x49d00], desc[UR4][R212.64], P3 ;  /* 0xb6300000d4d97fae */ /* 0x000fe20009921844 */
[----:B------:R-:W-:-:S03]  /*342f0*/  VIADD R222, R252, 0x100000 ;  /* 0x00100000fcde7836 */ /* 0x000fc60000000000 */
[----:B------:R1:W-:Y:S02]  /*34300*/  LDGSTS.E [R216+-0x49900], desc[UR4][R214.64], P3 ;  /* 0xb6700000d6d87fae */ /* 0x0003e40009921844 */
[----:B-1----:R-:W-:-:S04]  /*34310*/  IMAD.WIDE R218, R2, 0x4, R220 ;  /* 0x0000000402da7825 */ /* 0x002fc800078e02dc */
[----:B------:R-:W-:-:S05]  /*34320*/  IMAD.WIDE R216, R2, 0x4, R16 ;  /* 0x0000000402d87825 */ /* 0x000fca00078e0210 */
[----:B------:R1:W-:Y:S01]  /*34330*/  LDGSTS.E [R224+-0x49500], desc[UR4][R216.64], P3 ;  /* 0xb6b00000d8e07fae */ /* 0x0003e20009921844 */
[----:B------:R-:W-:-:S03]  /*34340*/  VIADD R16, R252, 0x100000 ;  /* 0x00100000fc107836 */ /* 0x000fc60000000000 */
[----:B------:R-:W-:Y:S01]  /*34350*/  LDGSTS.E [R223+-0x49100], desc[UR4][R218.64], P3 ;  /* 0xb6f00000dadf7fae */ /* 0x000fe20009921844 */
[C---:B--2---:R-:W-:Y:S02]  /*34360*/  IMAD.WIDE R220, R2.reuse, 0x4, R6 ;  /* 0x0000000402dc7825 */ /* 0x044fe400078e0206 */
[----:B------:R-:W2:Y:S03]  /*34370*/  LDC R7, c[0x0][0x230] ;  /* 0x00008c00ff077b82 */ /* 0x000ea60000000800 */
[----:B------:R1:W-:Y:S05]  /*34380*/  LDGSTS.E [R222+-0x48d00], desc[UR4][R220.64], P3 ;  /* 0xb7300000dcde7fae */ /* 0x0003ea0009921844 */
[----:B------:R-:W3:Y:S01]  /*34390*/  LDC R6, c[0x0][0x230] ;  /* 0x00008c00ff067b82 */ /* 0x000ee20000000800 */
[----:B-1----:R-:W-:-:S04]  /*343a0*/  IMAD.WIDE R224, R2, 0x4, R228 ;  /* 0x0000000402e07825 */ /* 0x002fc800078e02e4 */
[----:B------:R-:W-:-:S04]  /*343b0*/  IMAD.WIDE R222, R2, 0x4, R14 ;  /* 0x0000000402de7825 */ /* 0x000fc800078e020e */
[C---:B------:R-:W-:Y:S01]  /*343c0*/  VIADD R15, R252.reuse, 0x100000 ;  /* 0x00100000fc0f7836 */ /* 0x040fe20000000000 */
[----:B------:R-:W-:Y:S01]  /*343d0*/  LDGSTS.E [R16+-0x48900], desc[UR4][R222.64], P3 ;  /* 0xb7700000de107fae */ /* 0x000fe20009921844 */
[----:B------:R-:W-:-:S03]  /*343e0*/  VIADD R14, R252, 0x100000 ;  /* 0x00100000fc0e7836 */ /* 0x000fc60000000000 */
[----:B------:R-:W-:Y:S01]  /*343f0*/  LDGSTS.E [R15+-0x48500], desc[UR4][R224.64], P3 ;  /* 0xb7b00000e00f7fae */ /* 0x000fe20009921844 */
[----:B--2---:R-:W-:Y:S02]  /*34400*/  VIADD R7, R7, 0xfffffe5f ;  /* 0xfffffe5f07077836 */ /* 0x004fe40000000000 */
[----:B---3--:R-:W-:Y:S02]  /*34410*/  VIADD R6, R6, 0xfffffe5e ;  /* 0xfffffe5e06067836 */ /* 0x008fe40000000000 */
[----:B------:R-:W-:-:S05]  /*34420*/  IMAD.WIDE R226, R2, 0x4, R226 ;  /* 0x0000000402e27825 */ /* 0x000fca00078e02e2 */
[----:B------:R-:W-:Y:S01]  /*34430*/  LDGSTS.E [R14+-0x48100], desc[UR4][R226.64], P3 ;  /* 0xb7f00000e20e7fae */ /* 0x000fe20009921844 */
[----:B------:R-:W-:Y:S02]  /*34440*/  ISETP.GE.U32.AND P5, PT, R7, 0x7ffffe20, PT ;  /* 0x7ffffe200700780c */ /* 0x000fe40003fa6070 */
[----:B------:R-:W-:Y:S01]  /*34450*/  ISETP.GE.U32.AND P4, PT, R6, 0x7ffffe1f, PT ;  /* 0x7ffffe1f0600780c */ /* 0x000fe20003f86070 */
[----:B------:R-:W-:Y:S01]  /*34460*/  VIADD R11, R11, 0xfffffe7f ;  /* 0xfffffe7f0b0b7836 */ /* 0x000fe20000000000 */
[----:B------:R-:W-:Y:S01]  /*34470*/  IADD3 R10, R10, -0x182, RZ ;  /* 0xfffffe7e0a0a7810 */ /* 0x000fe20007ffe0ff */
[----:B------:R-:W0:Y:S04]  /*34480*/  LDGDEPBAR ;  /* 0x00000000000079af */ /* 0x000e280000000000 */
[----:B------:R-:W2:Y:S04]  /*34490*/  LDL.LU.64 R14, [R1+0x930] ;  /* 0x00093000010e7983 */ /* 0x000ea80000300a00 */
[----:B------:R-:W3:Y:S04]  /*344a0*/  LDL.LU.64 R16, [R1+0x928] ;  /* 0x0009280001107983 */ /* 0x000ee80000300a00 */
[----:B------:R-:W3:Y:S04]  /*344b0*/  LDL.64 R6, [R1+0x920] ;  /* 0x0009200001067983 */ /* 0x000ee80000100a00 */
[----:B------:R-:W3:Y:S04]  /*344c0*/  LDL.LU.64 R18, [R1+0x918] ;  /* 0x0009180001127983 */ /* 0x000ee80000300a00 */
[----:B------:R-:W3:Y:S04]  /*344d0*/  LDL.LU.64 R228, [R1+0x910] ;  /* 0x0009100001e47983 */ /* 0x000ee80000300a00 */
[----:B------:R-:W3:Y:S01]  /*344e0*/  LDL.LU.64 R22, [R1+0x908] ;  /* 0x0009080001167983 */ /* 0x000ee20000300a00 */
[----:B------:R-:W-:-:S02]  /*344f0*/  ISETP.GE.U32.AND P3, PT, R11, 0x7ffffe40, PT ;  /* 0x7ffffe400b00780c */ /* 0x000fc40003f66070 */
[----:B------:R-:W-:Y:S01]  /*34500*/  ISETP.GE.U32.AND P2, PT, R10, 0x7ffffe3f, PT ;  /* 0x7ffffe3f0a00780c */ /* 0x000fe20003f46070 */
[----:B------:R-:W1:Y:S08]  /*34510*/  LDC R11, c[0x0][0x230] ;  /* 0x00008c00ff0b7b82 */ /* 0x000e700000000800 */
[----:B------:R-:W3:Y:S01]  /*34520*/  LDC R10, c[0x0][0x230] ;  /* 0x00008c00ff0a7b82 */ /* 0x000ee20000000800 */
[----:B------:R-:W-:-:S02]  /*34530*/  VIADD R8, R8, 0xfffffe7c ;  /* 0xfffffe7c08087836 */ /* 0x000fc40000000000 */
[----:B----4-:R-:W-:-:S05]  /*34540*/  IMAD.WIDE R28, R5, 0x4, R28 ;  /* 0x00000004051c7825 */ /* 0x010fca00078e021c */
[----:B------:R-:W-:Y:S01]  /*34550*/  BAR.SYNC.DEFER_BLOCKING 0x0 ;  /* 0x0000000000007b1d */ /* 0x000fe20000010000 */
[----:B------:R-:W-:Y:S01]  /*34560*/  ISETP.GE.U32.AND P6, PT, R8, 0x7ffffe3d, PT ;  /* 0x7ffffe3d0800780c */ /* 0x000fe20003fc6070 */
[----:B------:R-:W-:Y:S02]  /*34570*/  VIADD R9, R9, 0xfffffe7d ;  /* 0xfffffe7d09097836 */ /* 0x000fe40000000000 */
[----:B------:R-:W-:-:S04]  /*34580*/  IMAD.WIDE R26, R5, 0x4, R26 ;  /* 0x00000004051a7825 */ /* 0x000fc800078e021a */
[----:B------:R-:W4:Y:S01]  /*34590*/  LDC R8, c[0x0][0x230] ;  /* 0x00008c00ff087b82 */ /* 0x000f220000000800 */
[----:B------:R-:W-:Y:S01]  /*345a0*/  VIADD R20, R20, 0xfffffe5c ;  /* 0xfffffe5c14147836 */ /* 0x000fe20000000000 */
[----:B------:R4:W-:Y:S01]  /*345b0*/  STL.64 [R1+0x600], R28 ;  /* 0x0006001c01007387 */ /* 0x0009e20000100a00 */
[----:B------:R-:W-:-:S03]  /*345c0*/  ISETP.GE.U32.AND P1, PT, R9, 0x7ffffe3e, PT ;  /* 0x7ffffe3e0900780c */ /* 0x000fc60003f26070 */
[----:B------:R3:W-:Y:S02]  /*345d0*/  STL.64 [R1+0x608], R26 ;  /* 0x0006081a01007387 */ /* 0x0007e40000100a00 */
[----:B------:R-:W4:Y:S01]  /*345e0*/  LDC R9, c[0x0][0x230] ;  /* 0x00008c00ff097b82 */ /* 0x000f220000000800 */
[----:B------:R-:W-:Y:S01]  /*345f0*/  VIADD R21, R21, 0xfffffe5d ;  /* 0xfffffe5d15157836 */ /* 0x000fe20000000000 */
[----:B------:R-:W-:Y:S01]  /*34600*/  @!PT LDS RZ, [RZ] ;  /* 0x00000000fffff984 */ /* 0x000fe20000000800 */
[----:B------:R-:W-:Y:S01]  /*34610*/  @!PT LDS RZ, [RZ] ;  /* 0x00000000fffff984 */ /* 0x000fe20000000800 */
[----:B------:R-:W-:Y:S01]  /*34620*/  @!PT LDS RZ, [RZ] ;  /* 0x00000000fffff984 */ /* 0x000fe20000000800 */
[----:B------:R4:W-:Y:S04]  /*34630*/  LDGSTS.E [R0+0x30000], desc[UR4][R28.64], !P3 ;  /* 0x300000001c007fae */ /* 0x0009e8000d921844 */
[----:B------:R3:W-:Y:S01]  /*34640*/  LDGSTS.E [R0+0x30004], desc[UR4][R26.64], !P2 ;  /* 0x300040001a007fae */ /* 0x0007e2000d121844 */
[----:B------:R-:W-:Y:S02]  /*34650*/  ISETP.GE.U32.AND P2, PT, R20, 0x7ffffe1d, PT ;  /* 0x7ffffe1d1400780c */ /* 0x000fe40003f46070 */
[----:B-1----:R-:W-:-:S02]  /*34660*/  IADD3 R20, R11, -0x185, RZ ;  /* 0xfffffe7b0b147810 */ /* 0x002fc40007ffe0ff */
[----:B------:R-:W-:Y:S01]  /*34670*/  ISETP.GE.U32.AND P3, PT, R21, 0x7ffffe1e, PT ;  /* 0x7ffffe1e1500780c */ /* 0x000fe20003f66070 */
[----:B----4-:R-:W-:Y:S01]  /*34680*/  VIADD R8, R8, 0xfffffe79 ;  /* 0xfffffe7908087836 */ /* 0x010fe20000000000 */
[----:B------:R-:W1:Y:S01]  /*34690*/  LDC R21, c[0x0][0x230] ;  /* 0x00008c00ff157b82 */ /* 0x000e620000000800 */
[----:B------:R-:W-:-:S07]  /*346a0*/  VIADD R29, R9, 0xfffffe5b ;  /* 0xfffffe5b091d7836 */ /* 0x000fce0000000000 */
[----:B------:R-:W4:Y:S01]  /*346b0*/  LDC R28, c[0x0][0x230] ;  /* 0x00008c00ff1c7b82 */ /* 0x000f220000000800 */
[----:B--2---:R-:W-:-:S07]  /*346c0*/  IMAD.WIDE R30, R5, 0x4, R14 ;  /* 0x00000004051e7825 */ /* 0x004fce00078e020e */
[----:B------:R-:W2:Y:S01]  /*346d0*/  LDC R15, c[0x0][0x230] ;  /* 0x00008c00ff0f7b82 */ /* 0x000ea20000000800 */
[C---:B---3--:R-:W-:Y:S01]  /*346e0*/  IMAD.WIDE R26, R5.reuse, 0x4, R16 ;  /* 0x00000004051a7825 */ /* 0x048fe200078e0210 */
[----:B------:R3:W-:Y:S03]  /*346f0*/  STL.64 [R1+0x610], R30 ;  /* 0x0006101e01007387 */ /* 0x0007e60000100a00 */
[----:B------:R-:W-:Y:S01]  /*34700*/  VIADD R14, R10, 0xfffffe7a ;  /* 0xfffffe7a0a0e7836 */ /* 0x000fe20000000000 */
[----:B------:R-:W2:Y:S04]  /*34710*/  LDL.64 R16, [R1+0x900] ;  /* 0x0009000001107983 */ /* 0x000ea80000100a00 */
[----:B------:R-:W2:Y:S01]  /*34720*/  LDL.LU.64 R10, [R1+0x8f8] ;  /* 0x0008f800010a7983 */ /* 0x000ea20000300a00 */
[----:B------:R-:W-:-:S04]  /*34730*/  IMAD.WIDE R6, R5, 0x4, R6 ;  /* 0x0000000405067825 */ /* 0x000fc800078e0206 */
[C---:B------:R-:W-:Y:S01]  /*34740*/  IMAD.WIDE R18, R5.reuse, 0x4, R18 ;  /* 0x0000000405127825 */ /* 0x040fe200078e0212 */
[----:B------:R1:W-:Y:S03]  /*34750*/  STL.64 [R1+0x618], R26 ;  /* 0x0006181a01007387 */ /* 0x0003e60000100a00 */
[C---:B------:R-:W-:Y:S01]  /*34760*/  IMAD.WIDE R228, R5.reuse, 0x4, R228 ;  /* 0x0000000405e47825 */ /* 0x040fe200078e02e4 */
[----:B------:R3:W-:Y:S03]  /*34770*/  LDGSTS.E [R0+0x30008], desc[UR4][R30.64], !P1 ;  /* 0x300080001e007fae */ /* 0x0007e6000c921844 */
[----:B------:R-:W-:Y:S01]  /*34780*/  IMAD.WIDE R32, R5, 0x4, R22 ;  /* 0x0000000405207825 */ /* 0x000fe200078e0216 */
[----:B------:R4:W-:Y:S04]  /*34790*/  STL.64 [R1+0x9b8], R6 ;  /* 0x0009b80601007387 */ /* 0x0009e80000100a00 */
[----:B------:R-:W-:Y:S04]  /*347a0*/  LDGSTS.E [R0+0x3000c], desc[UR4][R26.64], !P6 ;  /* 0x3000c0001a007fae */ /* 0x000fe8000f121844 */
[----:B------:R4:W-:Y:S01]  /*347b0*/  STL.64 [R1+0x9d8], R18 ;  /* 0x0009d81201007387 */ /* 0x0009e20000100a00 */
[----:B---3--:R-:W-:-:S03]  /*347c0*/  VIADD R30, R24, 0xfffffe78 ;  /* 0xfffffe78181e7836 */ /* 0x008fc60000000000 */
[----:B------:R-:W-:Y:S04]  /*347d0*/  LDGSTS.E [R0+0x34000], desc[UR4][R6.64], !P5 ;  /* 0x3400000006007fae */ /* 0x000fe8000e921844 */
[----:B-1----:R-:W3:Y:S04]  /*347e0*/  LDL.LU.64 R26, [R1+0x8f0] ;  /* 0x0008f000011a7983 */ /* 0x002ee80000300a00 */
[----:B------:R1:W-:Y:S04]  /*347f0*/  STL.64 [R1+0x9f8], R228 ;  /* 0x0009f8e401007387 */ /* 0x0003e80000100a00 */
[----:B------:R-:W3:Y:S04]  /*34800*/  LDL.LU.64 R24, [R1+0x8e8] ;  /* 0x0008e80001187983 */ /* 0x000ee80000300a00 */
[----:B------:R-:W-:Y:S04]  /*34810*/  STL.64 [R1+0xa18], R32 ;  /* 0x000a182001007387 */ /* 0x000fe80000100a00 */
[----:B------:R-:W-:Y:S04]  /*34820*/  LDGSTS.E [R0+0x34004], desc[UR4][R18.64], !P4 ;  /* 0x3400400012007fae */ /* 0x000fe8000e121844 */
[----:B------:R-:W3:Y:S04]  /*34830*/  LDL.LU.64 R22, [R1+0x8e0] ;  /* 0x0008e00001167983 */ /* 0x000ee80000300a00 */
[----:B------:R-:W-:Y:S04]  /*34840*/  LDGSTS.E [R0+0x34008], desc[UR4][R228.64], !P3 ;  /* 0x34008000e4007fae */ /* 0x000fe8000d921844 */
[----:B----4-:R-:W4:Y:S04]  /*34850*/  LDL.LU.64 R6, [R1+0x18b8] ;  /* 0x0018b80001067983 */ /* 0x010f280000300a00 */
[----:B------:R1:W-:Y:S01]  /*34860*/  LDGSTS.E [R0+0x3400c], desc[UR4][R32.64], !P2 ;  /* 0x3400c00020007fae */ /* 0x0003e2000d121844 */
[----:B------:R-:W-:-:S03]  /*34870*/  ISETP.GE.U32.AND P2, PT, R8, 0x7ffffe3a, PT ;  /* 0x7ffffe3a0800780c */ /* 0x000fc60003f46070 */
[----:B------:R-:W4:Y:S04]  /*34880*/  LDL.LU.64 R18, [R1+0x8d8] ;  /* 0x0008d80001127983 */ /* 0x000f280000300a00 */
[----:B------:R-:W4:Y:S04]  /*34890*/  LDL.LU.64 R8, [R1+0x8d0] ;  /* 0x0008d00001087983 */ /* 0x000f280000300a00 */
[----:B-1----:R-:W4:Y:S01]  /*348a0*/  LDL.64 R228, [R1+0x8c0] ;  /* 0x0008c00001e47983 */ /* 0x002f220000100a00 */
[----:B------:R-:W-:Y:S02]  /*348b0*/  ISETP.GE.U32.AND P1, PT, R20, 0x7ffffe3c, PT ;  /* 0x7ffffe3c1400780c */ /* 0x000fe40003f26070 */
[----:B------:R-:W1:Y:S01]  /*348c0*/  LDC R20, c[0x0][0x230] ;  /* 0x00008c00ff147b82 */ /* 0x000e620000000800 */
[----:B------:R-:W-:Y:S01]  /*348d0*/  ISETP.GE.U32.AND P6, PT, R14, 0x7ffffe3b, PT ;  /* 0x7ffffe3b0e00780c */ /* 0x000fe20003fc6070 */
[----:B------:R-:W-:-:S02]  /*348e0*/  VIADD R0, R28, 0xfffffe5a ;  /* 0xfffffe5a1c007836 */ /* 0x000fc40000000000 */
[----:B--2---:R-:W-:Y:S01]  /*348f0*/  VIADD R15, R15, 0xfffffe59 ;  /* 0xfffffe590f0f7836 */ /* 0x004fe20000000000 */
[----:B------:R-:W-:Y:S02]  /*34900*/  ISETP.GE.U32.AND P5, PT, R30, 0x7ffffe39, PT ;  /* 0x7ffffe391e00780c */ /* 0x000fe40003fa6070 */
[----:B------:R-:W-:Y:S01]  /*34910*/  ISETP.GE.U32.AND P4, PT, R29, 0x7ffffe1c, PT ;  /* 0x7ffffe1c1d00780c */ /* 0x000fe20003f86070 */
[----:B------:R-:W2:Y:S01]  /*34920*/  LDC R14, c[0x0][0x230] ;  /* 0x00008c00ff0e7b82 */ /* 0x000ea20000000800 */
[----:B------:R-:W-:Y:S02]  /*34930*/  ISETP.GE.U32.AND P3, PT, R0, 0x7ffffe1b, PT ;  /* 0x7ffffe1b0000780c */ /* 0x000fe40003f66070 */
[----:B-1----:R-:W-:-:S05]  /*34940*/  IADD3 R0, R20, -0x1a8, RZ ;  /* 0xfffffe5814007810 */ /* 0x002fca0007ffe0ff */
[----:B------:R-:W1:Y:S01]  /*34950*/  LDC R20, c[0x0][0x230] ;  /* 0x00008c00ff147b82 */ /* 0x000e620000000800 */
[----:B------:R-:W-:-:S04]  /*34960*/  IMAD.WIDE R16, R5, 0x4, R16 ;  /* 0x0000000405107825 */ /* 0x000fc800078e0210 */
[----:B------:R-:W-:Y:S01]  /*34970*/  IMAD.WIDE R10, R5, 0x4, R10 ;  /* 0x00000004050a7825 */ /* 0x000fe200078e020a */
[----:B------:R1:W-:Y:S04]  /*34980*/  STL.64 [R1+0x620], R16 ;  /* 0x0006201001007387 */ /* 0x0003e80000100a00 */
[----:B------:R1:W-:Y:S04]  /*34990*/  LDGSTS.E [R3+0x30000], desc[UR4][R16.64], !P1 ;  /* 0x3000000010037fae */ /* 0x0003e8000c921844 */
[----:B------:R2:W-:Y:S04]  /*349a0*/  STL.64 [R1+0x628], R10 ;  /* 0x0006280a01007387 */ /* 0x0005e80000100a00 */
[----:B------:R2:W-:Y:S01]  /*349b0*/  LDGSTS.E [R3+0x30004], desc[UR4][R10.64], !P6 ;  /* 0x300040000a037fae */ /* 0x0005e2000f121844 */
[----:B-1----:R-:W1:Y:S01]  /*349c0*/  LDC R17, c[0x0][0x230] ;  /* 0x00008c00ff117b82 */ /* 0x002e620000000800 */
[----:B------:R-:W-:-:S02]  /*349d0*/  ISETP.GE.U32.AND P1, PT, R15, 0x7ffffe1a, PT ;  /* 0x7ffffe1a0f00780c */ /* 0x000fc40003f26070 */
[----:B------:R-:W4:Y:S05]  /*349e0*/  LDL.LU.64 R28, [R1+0x8b0] ;  /* 0x0008b000011c7983 */ /* 0x000f2a0000300a00 */
[----:B--2---:R-:W2:Y:S08]  /*349f0*/  LDC R11, c[0x0][0x230] ;  /* 0x00008c00ff0b7b82 */ /* 0x004eb00000000800 */
[----:B------:R-:W1:Y:S08]  /*34a00*/  LDC R10, c[0x0][0x230] ;  /* 0x00008c00ff0a7b82 */ /* 0x000e700000000800 */
[----:B------:R-:W4:Y:S01]  /*34a10*/  LDC R16, c[0x0][0x230] ;  /* 0x00008c00ff107b82 */ /* 0x000f220000000800 */
[----:B---3--:R-:W-:Y:S01]  /*34a20*/  IMAD.WIDE R32, R5, 0x4, R26 ;  /* 0x0000000405207825 */ /* 0x008fe200078e021a */
[----:B------:R-:W-:-:S03]  /*34a30*/  ISETP.GE.U32.AND P6, PT, R0, 0x7ffffe19, PT ;  /* 0x7ffffe190000780c */ /* 0x000fc60003fc6070 */
[C---:B------:R-:W-:Y:S01]  /*34a40*/  IMAD.WIDE R30, R5.reuse, 0x4, R24 ;  /* 0x00000004051e7825 */ /* 0x040fe200078e0218 */
[----:B------:R-:W-:Y:S02]  /*34a50*/  STL.64 [R1+0x630], R32 ;  /* 0x0006302001007387 */ /* 0x000fe40000100a00 */
[----:B------:R-:W3:Y:S01]  /*34a60*/  LDC R15, c[0x0][0x230] ;  /* 0x00008c00ff0f7b82 */ /* 0x000ee20000000800 */
[----:B------:R-:W-:Y:S01]  /*34a70*/  IMAD.WIDE R24, R5, 0x4, R22 ;  /* 0x0000000405187825 */ /* 0x000fe200078e0216 */
[----:B------:R-:W-:Y:S04]  /*34a80*/  STL.64 [R1+0x638], R30 ;  /* 0x0006381e01007387 */ /* 0x000fe80000100a00 */
[----:B------:R-:W3:Y:S01]  /*34a90*/  LDL.LU.64 R26, [R1+0x8a8] ;  /* 0x0008a800011a7983 */ /* 0x000ee20000300a00 */
[----:B------:R-:W-:-:S02]  /*34aa0*/  VIADD R0, R21, 0xfffffe76 ;  /* 0xfffffe7615007836 */ /* 0x000fc40000000000 */
[----:B--2---:R-:W-:Y:S01]  /*34ab0*/  VIADD R11, R11, 0xfffffe75 ;  /* 0xfffffe750b0b7836 */ /* 0x004fe20000000000 */
[----:B------:R-:W-:Y:S01]  /*34ac0*/  LDGSTS.E [R3+0x30008], desc[UR4][R32.64], !P2 ;  /* 0x3000800020037fae */ /* 0x000fe2000d121844 */
[----:B-1----:R-:W-:Y:S01]  /*34ad0*/  VIADD R10, R10, 0xfffffe74 ;  /* 0xfffffe740a0a7836 */ /* 0x002fe20000000000 */
[----:B------:R-:W1:Y:S01]  /*34ae0*/  LDC R21, c[0x0][0x230] ;  /* 0x00008c00ff157b82 */ /* 0x000e620000000800 */
[C---:B----4-:R-:W-:Y:S01]  /*34af0*/  IMAD.WIDE R22, R5.reuse, 0x4, R18 ;  /* 0x0000000405167825 */ /* 0x050fe200078e0212 */
[----:B------:R-:W-:Y:S03]  /*34b00*/  STL.64 [R1+0x988], R24 ;  /* 0x0009881801007387 */ /* 0x000fe60000100a00 */
[C---:B------:R-:W-:Y:S01]  /*34b10*/  IMAD.WIDE R8, R5.reuse, 0x4, R8 ;  /* 0x0000000405087825 */ /* 0x040fe200078e0208 */
[----:B------:R-:W-:Y:S03]  /*34b20*/  LDGSTS.E [R3+0x3000c], desc[UR4][R30.64], !P5 ;  /* 0x3000c0001e037fae */ /* 0x000fe6000e921844 */
[----:B------:R-:W-:Y:S01]  /*34b30*/  IMAD.WIDE R18, R5, 0x4, R228 ;  /* 0x0000000405127825 */ /* 0x000fe200078e02e4 */
[----:B------:R2:W-:Y:S04]  /*34b40*/  STL.64 [R1+0x9b0], R22 ;  /* 0x0009b01601007387 */ /* 0x0005e80000100a00 */
[----:B------:R-:W-:Y:S04]  /*34b50*/  LDGSTS.E [R3+0x34000], desc[UR4][R24.64], !P4 ;  /* 0x3400000018037fae */ /* 0x000fe8000e121844 */
[----:B------:R4:W-:Y:S04]  /*34b60*/  STL.64 [R1+0x9d0], R8 ;  /* 0x0009d00801007387 */ /* 0x0009e80000100a00 */
[----:B------:R2:W-:Y:S04]  /*34b70*/  LDGSTS.E [R3+0x34004], desc[UR4][R22.64], !P3 ;  /* 0x3400400016037fae */ /* 0x0005e8000d921844 */
[----:B------:R4:W-:Y:S04]  /*34b80*/  STL.64 [R1+0x9f0], R18 ;  /* 0x0009f01201007387 */ /* 0x0009e80000100a00 */
[----:B------:R-:W-:Y:S01]  /*34b90*/  LDGSTS.E [R3+0x34008], desc[UR4][R8.64], !P1 ;  /* 0x3400800008037fae */ /* 0x000fe2000c921844 */
[----:B------:R-:W-:Y:S01]  /*34ba0*/  ISETP.GE.U32.AND P2, PT, R0, 0x7ffffe37, PT ;  /* 0x7ffffe370000780c */ /* 0x000fe20003f46070 */
[----:B------:R-:W-:-:S02]  /*34bb0*/  VIADD R0, R16, 0xfffffe56 ;  /* 0xfffffe5610007836 */ /* 0x000fc40000000000 */
[----:B------:R1:W-:Y:S01]  /*34bc0*/  LDGSTS.E [R3+0x3400c], desc[UR4][R18.64], !P6 ;  /* 0x3400c00012037fae */ /* 0x0003e2000f121844 */
[----:B------:R-:W-:Y:S01]  /*34bd0*/  ISETP.GE.U32.AND P1, PT, R11, 0x7ffffe36, PT ;  /* 0x7ffffe360b00780c */ /* 0x000fe20003f26070 */
[----:B------:R-:W-:Y:S01]  /*34be0*/  VIADD R14, R14, 0xfffffe77 ;  /* 0xfffffe770e0e7836 */ /* 0x000fe20000000000 */
[----:B------:R-:W-:Y:S01]  /*34bf0*/  ISETP.GE.U32.AND P6, PT, R10, 0x7ffffe35, PT ;  /* 0x7ffffe350a00780c */ /* 0x000fe20003fc6070 */
[----:B--2---:R-:W2:Y:S01]  /*34c00*/  LDC R23, c[0x0][0x230] ;  /* 0x00008c00ff177b82 */ /* 0x004ea20000000800 */
[----:B----4-:R-:W4:Y:S04]  /*34c10*/  LDL.64 R8, [R1+0x8a0] ;  /* 0x0008a00001087983 */ /* 0x010f280000100a00 */
[----:B------:R-:W4:Y:S01]  /*34c20*/  LDL.LU.64 R24, [R1+0x898] ;  /* 0x0008980001187983 */ /* 0x000f220000300a00 */
[----:B-1----:R-:W-:-:S02]  /*34c30*/  VIADD R3, R17, 0xfffffe57 ;  /* 0xfffffe5711037836 */ /* 0x002fc40000000000 */
[----:B------:R-:W1:Y:S01]  /*34c40*/  LDC R22, c[0x0][0x230] ;  /* 0x00008c00ff167b82 */ /* 0x000e620000000800 */
[----:B------:R-:W4:Y:S04]  /*34c50*/  LDL.LU.64 R18, [R1+0x890] ;  /* 0x0008900001127983 */ /* 0x000f280000300a00 */
[----:B------:R-:W4:Y:S04]  /*34c60*/  LDL.LU.64 R16, [R1+0x888] ;  /* 0x0008880001107983 */ /* 0x000f280000300a00 */
[----:B------:R-:W4:Y:S04]  /*34c70*/  LDL.LU.64 R10, [R1+0x878] ;  /* 0x00087800010a7983 */ /* 0x000f280000300a00 */
[----:B------:R-:W4:Y:S01]  /*34c80*/  LDL.LU.64 R228, [R1+0x868] ;  /* 0x0008680001e47983 */ /* 0x000f220000300a00 */
[----:B------:R-:W-:-:S02]  /*34c90*/  ISETP.GE.U32.AND P3, PT, R14, 0x7ffffe38, PT ;  /* 0x7ffffe380e00780c */ /* 0x000fc40003f66070 */
[----:B------:R-:W1:Y:S01]  /*34ca0*/  LDC R14, c[0x0][0x230] ;  /* 0x00008c00ff0e7b82 */ /* 0x000e620000000800 */
[----:B------:R-:W-:Y:S02]  /*34cb0*/  ISETP.GE.U32.AND P5, PT, R3, 0x7ffffe18, PT ;  /* 0x7ffffe180300780c */ /* 0x000fe40003fa6070 */
[----:B------:R-:W-:-:S05]  /*34cc0*/  IADD3 R3, R20, -0x1ab, RZ ;  /* 0xfffffe5514037810 */ /* 0x000fca0007ffe0ff */
[----:B------:R-:W4:Y:S01]  /*34cd0*/  LDC R20, c[0x0][0x230] ;  /* 0x00008c00ff147b82 */ /* 0x000f220000000800 */
[----:B------:R-:W-:Y:S01]  /*34ce0*/  ISETP.GE.U32.AND P4, PT, R0, 0x7ffffe17, PT ;  /* 0x7ffffe170000780c */ /* 0x000fe20003f86070 */
[----:B---3--:R-:W-:-:S06]  /*34cf0*/  VIADD R0, R15, 0xfffffe54 ;  /* 0xfffffe540f007836 */ /* 0x008fcc0000000000 */
[----:B------:R-:W3:Y:S01]  /*34d00*/  LDC R15, c[0x0][0x230] ;  /* 0x00008c00ff0f7b82 */ /* 0x000ee20000000800 */
[----:B------:R-:W-:-:S05]  /*34d10*/  IMAD.WIDE R28, R5, 0x4, R28 ;  /* 0x00000004051c7825 */ /* 0x000fca00078e021c */
[----:B------:R1:W-:Y:S04]  /*34d20*/  STL.64 [R1+0x640], R28 ;  /* 0x0006401c01007387 */ /* 0x0003e80000100a00 */
[----:B------:R1:W-:Y:S01]  /*34d30*/  LDGSTS.E [R4+0x30000], desc[UR4][R28.64], !P3 ;  /* 0x300000001c047fae */ /* 0x0003e2000d921844 */
[----:B------:R-:W-:Y:S01]  /*34d40*/  ISETP.GE.U32.AND P3, PT, R3, 0x7ffffe16, PT ;  /* 0x7ffffe160300780c */ /* 0x000fe20003f66070 */
[----:B--2---:R-:W-:Y:S02]  /*34d50*/  VIADD R3, R23, 0xfffffe73 ;  /* 0xfffffe7317037836 */ /* 0x004fe40000000000 */
[----:B-1----:R-:W-:Y:S01]  /*34d60*/  VIADD R29, R22, 0xfffffe71 ;  /* 0xfffffe71161d7836 */ /* 0x002fe20000000000 */
[----:B------:R-:W1:Y:S01]  /*34d70*/  LDC R28, c[0x0][0x230] ;  /* 0x00008c00ff1c7b82 */ /* 0x000e620000000800 */
[----:B------:R-:W-:-:S05]  /*34d80*/  IMAD.WIDE R26, R5, 0x4, R26 ;  /* 0x00000004051a7825 */ /* 0x000fca00078e021a */
[----:B------:R2:W-:Y:S04]  /*34d90*/  STL.64 [R1+0x648], R26 ;  /* 0x0006481a01007387 */ /* 0x0005e80000100a00 */
[----:B------:R-:W-:Y:S01]  /*34da0*/  LDGSTS.E [R4+0x30004], desc[UR4][R26.64], !P2 ;  /* 0x300040001a047fae */ /* 0x000fe2000d121844 */
[----:B------:R-:W-:Y:S01]  /*34db0*/  ISETP.GE.U32.AND P2, PT, R0, 0x7ffffe15, PT ;  /* 0x7ffffe150000780c */ /* 0x000fe20003f46070 */
[----:B------:R-:W-:Y:S02]  /*34dc0*/  VIADD R0, R14, 0xfffffe72 ;  /* 0xfffffe720e007836 */ /* 0x000fe40000000000 */
[----:B------:R-:W3:Y:S01]  /*34dd0*/  LDC R14, c[0x0][0x230] ;  /* 0x00008c00ff0e7b82 */ /* 0x000ee20000000800 */
[----:B----4-:R-:W-:-:S04]  /*34de0*/  IMAD.WIDE R8, R5, 0x4, R8 ;  /* 0x0000000405087825 */ /* 0x010fc800078e0208 */
[C---:B------:R-:W-:Y:S01]  /*34df0*/  IMAD.WIDE R30, R5.reuse, 0x4, R24 ;  /* 0x00000004051e7825 */ /* 0x040fe200078e0218 */
[----:B------:R4:W-:Y:S03]  /*34e00*/  STL.64 [R1+0x650], R8 ;  /* 0x0006500801007387 */ /* 0x0009e60000100a00 */
[C---:B------:R-:W-:Y:S01]  /*34e10*/  IMAD.WIDE R18, R5.reuse, 0x4, R18 ;  /* 0x0000000405127825 */ /* 0x040fe200078e0212 */
[----:B--2---:R-:W2:Y:S03]  /*34e20*/  LDL.LU.64 R26, [R1+0x858] ;  /* 0x00085800011a7983 */ /* 0x004ea60000300a00 */
[C---:B------:R-:W-:Y:S01]  /*34e30*/  IMAD.WIDE R16, R5.reuse, 0x4, R16 ;  /* 0x0000000405107825 */ /* 0x040fe200078e0210 */
[----:B------:R1:W-:Y:S03]  /*34e40*/  STL.64 [R1+0x660], R30 ;  /* 0x0006601e01007387 */ /* 0x0003e60000100a00 */
[C---:B------:R-:W-:Y:S01]  /*34e50*/  IMAD.WIDE R10, R5.reuse, 0x4, R10 ;  /* 0x00000004050a7825 */ /* 0x040fe200078e020a */
[----:B------:R-:W2:Y:S03]  /*34e60*/  LDL.LU.64 R24, [R1+0x850] ;  /* 0x0008500001187983 */ /* 0x000ea60000300a00 */
[----:B------:R-:W-:Y:S01]  /*34e70*/  IMAD.WIDE R32, R5, 0x4, R228 ;  /* 0x0000000405207825 */ /* 0x000fe200078e02e4 */
[----:B------:R4:W-:Y:S04]  /*34e80*/  LDGSTS.E [R4+0x30008], desc[UR4][R8.64], !P1 ;  /* 0x3000800008047fae */ /* 0x0009e8000c921844 */
[----:B------:R-:W-:Y:S04]  /*34e90*/  STL.64 [R1+0x948], R18 ;  /* 0x0009481201007387 */ /* 0x000fe80000100a00 */
[----:B------:R1:W-:Y:S04]  /*34ea0*/  LDGSTS.E [R4+0x3000c], desc[UR4][R30.64], !P6 ;  /* 0x3000c0001e047fae */ /* 0x0003e8000f121844 */
[----:B------:R3:W-:Y:S01]  /*34eb0*/  STL.64 [R1+0x970], R16 ;  /* 0x0009701001007387 */ /* 0x0007e20000100a00 */
[----:B------:R-:W-:Y:S01]  /*34ec0*/  ISETP.GE.U32.AND P1, PT, R3, 0x7ffffe34, PT ;  /* 0x7ffffe340300780c */ /* 0x000fe20003f26070 */
[----:B----4-:R-:W4:Y:S02]  /*34ed0*/  LDC R8, c[0x0][0x230] ;  /* 0x00008c00ff087b82 */ /* 0x010f240000000800 */
[----:B------:R-:W-:Y:S01]  /*34ee0*/  LDGSTS.E [R4+0x34000], desc[UR4][R18.64], !P5 ;  /* 0x3400000012047fae */ /* 0x000fe2000e921844 */
[----:B------:R-:W-:-:S03]  /*34ef0*/  ISETP.GE.U32.AND P6, PT, R0, 0x7ffffe33, PT ;  /* 0x7ffffe330000780c */ /* 0x000fc60003fc6070 */
[----:B------:R3:W-:Y:S01]  /*34f00*/  STL.64 [R1+0x9a8], R10 ;  /* 0x0009a80a01007387 */ /* 0x0007e20000100a00 */
[----:B------:R-:W-:Y:S01]  /*34f10*/  VIADD R3, R21, 0xfffffe70 ;  /* 0xfffffe7015037836 */ /* 0x000fe20000000000 */
[----:B-1----:R-:W1:Y:S02]  /*34f20*/  LDC R30, c[0x0][0x230] ;  /* 0x00008c00ff1e7b82 */ /* 0x002e640000000800 */
[----:B------:R-:W-:Y:S01]  /*34f30*/  LDGSTS.E [R4+0x34004], desc[UR4][R16.64], !P4 ;  /* 0x3400400010047fae */ /* 0x000fe2000e121844 */
[----:B------:R-:W-:-:S03]  /*34f40*/  VIADD R0, R20, 0xfffffe53 ;  /* 0xfffffe5314007836 */ /* 0x000fc60000000000 */
[----:B------:R-:W-:Y:S02]  /*34f50*/  STL.64 [R1+0x9c8], R32 ;  /* 0x0009c82001007387 */ /* 0x000fe40000100a00 */
[----:B------:R-:W2:Y:S02]  /*34f60*/  LDC R9, c[0x0][0x230] ;  /* 0x00008c00ff097b82 */ /* 0x000ea40000000800 */
[----:B------:R-:W-:Y:S04]  /*34f70*/  LDGSTS.E [R4+0x34008], desc[UR4][R10.64], !P3 ;  /* 0x340080000a047fae */ /* 0x000fe8000d921844 */
[----:B---3--:R-:W3:Y:S04]  /*34f80*/  LDL.LU.64 R16, [R1+0x848] ;  /* 0x0008480001107983 */ /* 0x008ee80000300a00 */
[----:B------:R-:W3:Y:S04]  /*34f90*/  LDL.64 R22, [R1+0x840] ;  /* 0x0008400001167983 */ /* 0x000ee80000100a00 */
[----:B------:R-:W3:Y:S04]  /*34fa0*/  LDL.LU.64 R20, [R1+0x838] ;  /* 0x0008380001147983 */ /* 0x000ee80000300a00 */
[----:B------:R-:W3:Y:S04]  /*34fb0*/  LDL.LU.64 R18, [R1+0x830] ;  /* 0x0008300001127983 */ /* 0x000ee80000300a00 */
[----:B------:R-:W3:Y:S04]  /*34fc0*/  LDL.LU.64 R10, [R1+0x828] ;  /* 0x00082800010a7983 */ /* 0x000ee80000300a00 */
[----:B------:R-:W3:Y:S01]  /*34fd0*/  LDL.LU.64 R228, [R1+0x818] ;  /* 0x0008180001e47983 */ /* 0x000ee20000300a00 */
[----:B------:R-:W-:-:S02]  /*34fe0*/  ISETP.GE.U32.AND P4, PT, R0, 0x7ffffe14, PT ;  /* 0x7ffffe140000780c */ /* 0x000fc40003f86070 */
[----:B------:R-:W-:Y:S01]  /*34ff0*/  IADD3 R0, R28, -0x1ae, RZ ;  /* 0xfffffe521c007810 */ /* 0x000fe20007ffe0ff */
[----:B------:R1:W-:Y:S01]  /*35000*/  LDGSTS.E [R4+0x3400c], desc[UR4][R32.64], !P2 ;  /* 0x3400c00020047fae */ /* 0x0003e2000d121844 */
[----:B------:R-:W-:Y:S01]  /*35010*/  ISETP.GE.U32.AND P5, PT, R3, 0x7ffffe31, PT ;  /* 0x7ffffe310300780c */ /* 0x000fe20003fa6070 */
[----:B------:R-:W3:Y:S01]  /*35020*/  LDC R28, c[0x0][0x230] ;  /* 0x00008c00ff1c7b82 */ /* 0x000ee20000000800 */
[----:B------:R-:W-:Y:S01]  /*35030*/  ISETP.GE.U32.AND P3, PT, R0, 0x7ffffe13, PT ;  /* 0x7ffffe130000780c */ /* 0x000fe20003f66070 */
[----:B----4-:R-:W-:Y:S01]  /*35040*/  VIADD R0, R8, 0xfffffe50 ;  /* 0xfffffe5008007836 */ /* 0x010fe20000000000 */
[----:B------:R-:W-:Y:S01]  /*35050*/  ISETP.GE.U32.AND P2, PT, R29, 0x7ffffe32, PT ;  /* 0x7ffffe321d00780c */ /* 0x000fe20003f46070 */
[----:B------:R-:W-:-:S04]  /*35060*/  VIADD R3, R15, 0xfffffe51 ;  /* 0xfffffe510f037836 */ /* 0x000fc80000000000 */
[----:B------:R-:W4:Y:S01]  /*35070*/  LDC R8, c[0x0][0x230] ;  /* 0x00008c00ff087b82 */ /* 0x000f220000000800 */
[----:B-1----:R-:W-:-:S07]  /*35080*/  VIADD R4, R30, 0xfffffe6f ;  /* 0xfffffe6f1e047836 */ /* 0x002fce0000000000 */
[----:B------:R-:W1:Y:S08]  /*35090*/  LDC R29, c[0x0][0x230] ;  /* 0x00008c00ff1d7b82 */ /* 0x000e700000000800 */
[----:B------:R-:W1:Y:S01]  /*350a0*/  LDC R15, c[0x0][0x230] ;  /* 0x00008c00ff0f7b82 */ /* 0x000e620000000800 */
[----:B--2---:R-:W-:-:S04]  /*350b0*/  IMAD.WIDE R26, R5, 0x4, R26 ;  /* 0x00000004051a7825 */ /* 0x004fc800078e021a */
[----:B------:R-:W-:Y:S01]  /*350c0*/  IMAD.WIDE R24, R5, 0x4, R24 ;  /* 0x0000000405187825 */ /* 0x000fe200078e0218 */
[----:B------:R2:W-:Y:S04]  /*350d0*/  STL.64 [R1+0x668], R26 ;  /* 0x0006681a01007387 */ /* 0x0005e80000100a00 */
[----:B------:R-:W-:Y:S01]  /*350e0*/  LDGSTS.E [R7+0x30000], desc[UR4][R26.64], !P1 ;  /* 0x300000001a077fae */ /* 0x000fe2000c921844 */
[----:B------:R-:W-:-:S03]  /*350f0*/  ISETP.GE.U32.AND P1, PT, R3, 0x7ffffe12, PT ;  /* 0x7ffffe120300780c */ /* 0x000fc60003f26070 */
[----:B------:R4:W-:Y:S04]  /*35100*/  STL.64 [R1+0x670], R24 ;  /* 0x0006701801007387 */ /* 0x0009e80000100a00 */
[----:B------:R4:W-:Y:S01]  /*35110*/  LDGSTS.E [R7+0x30004], desc[UR4][R24.64], !P6 ;  /* 0x3000400018077fae */ /* 0x0009e2000f121844 */
[----:B------:R-:W-:-:S03]  /*35120*/  ISETP.GE.U32.AND P6, PT, R0, 0x7ffffe11, PT ;  /* 0x7ffffe110000780c */ /* 0x000fc60003fc6070 */
[----:B--2---:R-:W2:Y:S01]  /*35130*/  LDL.LU.64 R26, [R1+0x808] ;  /* 0x00080800011a7983 */ /* 0x004ea20000300a00 */
[----:B------:R-:W-:Y:S01]  /*35140*/  VIADD R0, R9, 0xfffffe6d ;  /* 0xfffffe6d09007836 */ /* 0x000fe20000000000 */
[----:B----4-:R-:W4:Y:S08]  /*35150*/  LDC R25, c[0x0][0x230] ;  /* 0x00008c00ff197b82 */ /* 0x010f300000000800 */
[----:B------:R-:W1:Y:S01]  /*35160*/  LDC R24, c[0x0][0x230] ;  /* 0x00008c00ff187b82 */ /* 0x000e620000000800 */
[----:B---3--:R-:W-:-:S04]  /*35170*/  IMAD.WIDE R16, R5, 0x4, R16 ;  /* 0x0000000405107825 */ /* 0x008fc800078e0210 */
[C---:B------:R-:W-:Y:S01]  /*35180*/  IMAD.WIDE R32, R5.reuse, 0x4, R22 ;  /* 0x0000000405207825 */ /* 0x040fe200078e0216 */
[----:B------:R3:W-:Y:S03]  /*35190*/  STL.64 [R1+0x680], R16 ;  /* 0x0006801001007387 */ /* 0x0007e60000100a00 */
[C---:B------:R-:W-:Y:S01]  /*351a0*/  IMAD.WIDE R30, R5.reuse, 0x4, R20 ;  /* 0x00000004051e7825 */ /* 0x040fe200078e0214 */
[----:B------:R-:W-:Y:S03]  /*351b0*/  STL.64 [R1+0x688], R32 ;  /* 0x0006882001007387 */ /* 0x000fe60000100a00 */
[C---:B------:R-:W-:Y:S01]  /*351c0*/  IMAD.WIDE R22, R5.reuse, 0x4, R18 ;  /* 0x0000000405167825 */ /* 0x040fe200078e0212 */
[----:B------:R-:W-:Y:S03]  /*351d0*/  LDGSTS.E [R7+0x30008], desc[UR4][R16.64], !P2 ;  /* 0x3000800010077fae */ /* 0x000fe6000d121844 */
[C---:B------:R-:W-:Y:S01]  /*351e0*/  IMAD.WIDE R20, R5.reuse, 0x4, R10 ;  /* 0x0000000405147825 */ /* 0x040fe200078e020a */
[----:B------:R-:W-:Y:S04]  /*351f0*/  LDGSTS.E [R7+0x3000c], desc[UR4][R32.64], !P5 ;  /* 0x3000c00020077fae */ /* 0x000fe8000e921844 */
[----:B------:R-:W2:Y:S01]  /*35200*/  LDL.LU.64 R10, [R1+0x800] ;  /* 0x00080000010a7983 */ /* 0x000ea20000300a00 */
[----:B------:R-:W-:-:S03]  /*35210*/  IMAD.WIDE R18, R5, 0x4, R228 ;  /* 0x0000000405127825 */ /* 0x000fc600078e02e4 */
[----:B------:R-:W-:Y:S04]  /*35220*/  STL.64 [R1+0x908], R30 ;  /* 0x0009081e01007387 */ /* 0x000fe80000100a00 */
[----:B------:R4:W-:Y:S04]  /*35230*/  STL.64 [R1+0x930], R22 ;  /* 0x0009301601007387 */ /* 0x0009e80000100a00 */
[----:B------:R1:W-:Y:S04]  /*35240*/  STL.64 [R1+0x968], R20 ;  /* 0x0009681401007387 */ /* 0x0003e80000100a00 */
[----:B---3--:R-:W3:Y:S04]  /*35250*/  LDL.LU.64 R16, [R1+0x7f8] ;  /* 0x0007f80001107983 */ /* 0x008ee80000300a00 */
[----:B------:R-:W-:Y:S04]  /*35260*/  LDGSTS.E [R7+0x34000], desc[UR4][R30.64], !P4 ;  /* 0x340000001e077fae */ /* 0x000fe8000e121844 */
[----:B------:R-:W-:Y:S04]  /*35270*/  LDGSTS.E [R7+0x34004], desc[UR4][R22.64], !P3 ;  /* 0x3400400016077fae */ /* 0x000fe8000d921844 */
[----:B------:R1:W-:Y:S04]  /*35280*/  STL.64 [R1+0x990], R18 ;  /* 0x0009901201007387 */ /* 0x0003e80000100a00 */
[----:B------:R-:W-:Y:S04]  /*35290*/  LDGSTS.E [R7+0x34008], desc[UR4][R20.64], !P1 ;  /* 0x3400800014077fae */ /* 0x000fe8000c921844 */
[----:B------:R1:W-:Y:S01]  /*352a0*/  LDGSTS.E [R7+0x3400c], desc[UR4][R18.64], !P6 ;  /* 0x3400c00012077fae */ /* 0x0003e2000f121844 */
[----:B------:R-:W-:Y:S01]  /*352b0*/  ISETP.GE.U32.AND P6, PT, R0, 0x7ffffe2e, PT ;  /* 0x7ffffe2e0000780c */ /* 0x000fe20003fc6070 */
[----:B------:R-:W-:-:S02]  /*352c0*/  VIADD R0, R8, 0xfffffe6c ;  /* 0xfffffe6c08007836 */ /* 0x000fc40000000000 */
[----:B----4-:R-:W4:Y:S04]  /*352d0*/  LDL.LU.64 R22, [R1+0x7f0] ;  /* 0x0007f00001167983 */ /* 0x010f280000300a00 */
[----:B-1----:R-:W4:Y:S04]  /*352e0*/  LDL.LU.64 R20, [R1+0x7e8] ;  /* 0x0007e80001147983 */ /* 0x002f280000300a00 */
[----:B------:R-:W4:Y:S01]  /*352f0*/  LDL.64 R18, [R1+0x7e0] ;  /* 0x0007e00001127983 */ /* 0x000f220000100a00 */
[----:B------:R-:W-:Y:S01]  /*35300*/  VIADD R3, R14, 0xfffffe6e ;  /* 0xfffffe6e0e037836 */ /* 0x000fe20000000000 */
[----:B------:R-:W-:Y:S01]  /*35310*/  ISETP.GE.U32.AND P4, PT, R4, 0x7ffffe30, PT ;  /* 0x7ffffe300400780c */ /* 0x000fe20003f86070 */
[----:B------:R-:W1:Y:S01]  /*35320*/  LDC R14, c[0x0][0x230] ;  /* 0x00008c00ff0e7b82 */ /* 0x000e620000000800 */
[----:B------:R-:W4:Y:S04]  /*35330*/  LDL.LU.64 R8, [R1+0x7d0] ;  /* 0x0007d00001087983 */ /* 0x000f280000300a00 */
[----:B------:R-:W4:Y:S01]  /*35340*/  LDL.LU.64 R228, [R1+0x7c0] ;  /* 0x0007c00001e47983 */ /* 0x000f220000300a00 */
[----:B------:R-:W-:Y:S01]  /*35350*/  ISETP.GE.U32.AND P5, PT, R3, 0x7ffffe2f, PT ;  /* 0x7ffffe2f0300780c */ /* 0x000fe20003fa6070 */
[----:B------:R-:W-:Y:S01]  /*35360*/  VIADD R3, R28, 0xfffffe4e ;  /* 0xfffffe4e1c037836 */ /* 0x000fe20000000000 */
[----:B------:R-:W-:Y:S01]  /*35370*/  ISETP.GE.U32.AND P1, PT, R0, 0x7ffffe2d, PT ;  /* 0x7ffffe2d0000780c */ /* 0x000fe20003f26070 */
[----:B------:R-:W-:Y:S01]  /*35380*/  VIADD R0, R25, 0xfffffe4d ;  /* 0xfffffe4d19007836 */ /* 0x000fe20000000000 */
[----:B------:R-:W-:Y:S01]  /*35390*/  IADD3 R4, R29, -0x1b1, RZ ;  /* 0xfffffe4f1d047810 */ /* 0x000fe20007ffe0ff */
[----:B------:R-:W4:Y:S01]  /*353a0*/  LDC R7, c[0x0][0x230] ;  /* 0x00008c00ff077b82 */ /* 0x000f220000000800 */
[----:B------:R-:W-:Y:S01]  /*353b0*/  ISETP.GE.U32.AND P3, PT, R3, 0x7ffffe0f, PT ;  /* 0x7ffffe0f0300780c */ /* 0x000fe20003f66070 */
[----:B------:R-:W-:Y:S01]  /*353c0*/  VIADD R3, R24, 0xfffffe4c ;  /* 0xfffffe4c18037836 */ /* 0x000fe20000000000 */
[----:B------:R-:W-:-:S05]  /*353d0*/  ISETP.GE.U32.AND P2, PT, R4, 0x7ffffe10, PT ;  /* 0x7ffffe100400780c */ /* 0x000fca0003f46070 */
[----:B------:R-:W4:Y:S01]  /*353e0*/  LDC R4, c[0x0][0x230] ;  /* 0x00008c00ff047b82 */ /* 0x000f220000000800 */
[----:B--2---:R-:W-:-:S05]  /*353f0*/  IMAD.WIDE R26, R5, 0x4, R26 ;  /* 0x00000004051a7825 */ /* 0x004fca00078e021a */
[----:B------:R2:W-:Y:S01]  /*35400*/  LDGSTS.E [R13+0x30000], desc[UR4][R26.64], !P4 ;  /* 0x300000001a0d7fae */ /* 0x0005e2000e121844 */
[----:B------:R-:W-:Y:S01]  /*35410*/  ISETP.GE.U32.AND P4, PT, R0, 0x7ffffe0e, PT ;  /* 0x7ffffe0e0000780c */ /* 0x000fe20003f86070 */
[----:B------:R-:W-:Y:S02]  /*35420*/  VIADD R0, R15, 0xfffffe6b ;  /* 0xfffffe6b0f007836 */ /* 0x000fe40000000000 */
[----:B------:R2:W-:Y:S02]  /*35430*/  STL.64 [R1+0x690], R26 ;  /* 0x0006901a01007387 */ /* 0x0005e40000100a00 */
[----:B--2---:R-:W2:Y:S08]  /*35440*/  LDC R27, c[0x0][0x230] ;  /* 0x00008c00ff1b7b82 */ /* 0x004eb00000000800 */
[----:B------:R-:W2:Y:S01]  /*35450*/  LDC R26, c[0x0][0x230] ;  /* 0x00008c00ff1a7b82 */ /* 0x000ea20000000800 */
[----:B------:R-:W-:-:S05]  /*35460*/  IMAD.WIDE R10, R5, 0x4, R10 ;  /* 0x00000004050a7825 */ /* 0x000fca00078e020a */
[----:B------:R1:W-:Y:S04]  /*35470*/  STL.64 [R1+0x6b0], R10 ;  /* 0x0006b00a01007387 */ /* 0x0003e80000100a00 */
[----:B------:R1:W-:Y:S01]  /*35480*/  LDGSTS.E [R13+0x30004], desc[UR4][R10.64], !P5 ;  /* 0x300040000a0d7fae */ /* 0x0003e2000e921844 */
[----:B---3--:R-:W-:-:S03]  /*35490*/  IMAD.WIDE R24, R5, 0x4, R16 ;  /* 0x0000000405187825 */ /* 0x008fc600078e0210 */
[----:B------:R-:W3:Y:S01]  /*354a0*/  LDL.LU.64 R16, [R1+0x7b0] ;  /* 0x0007b00001107983 */ /* 0x000ee20000300a00 */
[----:B------:R-:W-:Y:S01]  /*354b0*/  ISETP.GE.U32.AND P5, PT, R3, 0x7ffffe0d, PT ;  /* 0x7ffffe0d0300780c */ /* 0x000fe20003fa6070 */
[----:B-1----:R-:W1:Y:S02]  /*354c0*/  LDC R11, c[0x0][0x230] ;  /* 0x00008c00ff0b7b82 */ /* 0x002e640000000800 */
[----:B------:R4:W-:Y:S04]  /*354d0*/  STL.64 [R1+0x6c8], R24 ;  /* 0x0006c81801007387 */ /* 0x0009e80000100a00 */
[----:B------:R4:W-:Y:S01]  /*354e0*/  LDGSTS.E [R13+0x30008], desc[UR4][R24.64], !P6 ;  /* 0x30008000180d7fae */ /* 0x0009e2000f121844 */
[----:B------:R-:W-:Y:S01]  /*354f0*/  ISETP.GE.U32.AND P6, PT, R0, 0x7ffffe2c, PT ;  /* 0x7ffffe2c0000780c */ /* 0x000fe20003fc6070 */
[----:B------:R-:W-:Y:S01]  /*35500*/  VIADD R0, R14, 0xfffffe69 ;  /* 0xfffffe690e007836 */ /* 0x000fe20000000000 */
[----:B------:R-:W3:Y:S01]  /*35510*/  LDC R10, c[0x0][0x230] ;  /* 0x00008c00ff0a7b82 */ /* 0x000ee20000000800 */
[----:B------:R-:W3:Y:S01]  /*35520*/  LDL.LU.64 R14, [R1+0x7a8] ;  /* 0x0007a800010e7983 */ /* 0x000ee20000300a00 */
[----:B----4-:R-:W-:-:S04]  /*35530*/  IMAD.WIDE R24, R5, 0x4, R22 ;  /* 0x0000000405187825 */ /* 0x010fc800078e0216 */
[C---:B------:R-:W-:Y:S01]  /*35540*/  IMAD.WIDE R22, R5.reuse, 0x4, R20 ;  /* 0x0000000405167825 */ /* 0x040fe200078e0214 */
[----:B------:R4:W-:Y:S03]  /*35550*/  STL.64 [R1+0x6d0], R24 ;  /* 0x0006d01801007387 */ /* 0x0009e60000100a00 */
[C---:B------:R-:W-:Y:S01]  /*35560*/  IMAD.WIDE R20, R5.reuse, 0x4, R18 ;  /* 0x0000000405147825 */ /* 0x040fe200078e0212 */
[----:B------:R2:W-:Y:S03]  /*35570*/  STL.64 [R1+0x8c8], R22 ;  /* 0x0008c81601007387 */ /* 0x0005e60000100a00 */
[C---:B------:R-:W-:Y:S01]  /*35580*/  IMAD.WIDE R18, R5.reuse, 0x4, R8 ;  /* 0x0000000405127825 */ /* 0x040fe200078e0208 */
[----:B------:R1:W-:Y:S03]  /*35590*/  STL.64 [R1+0x8f0], R20 ;  /* 0x0008f01401007387 */ /* 0x0003e60000100a00 */
[----:B------:R-:W-:Y:S01]  /*355a0*/  IMAD.WIDE R8, R5, 0x4, R228 ;  /* 0x0000000405087825 */ /* 0x000fe200078e02e4 */
[----:B------:R1:W-:Y:S04]  /*355b0*/  STL.64 [R1+0x928], R18 ;  /* 0x0009281201007387 */ /* 0x0003e80000100a00 */
[----:B------:R-:W-:Y:S04]  /*355c0*/  LDGSTS.E [R13+0x3000c], desc[UR4][R24.64], !P1 ;  /* 0x3000c000180d7fae */ /* 0x000fe8000c921844 */
[----:B------:R1:W-:Y:S04]  /*355d0*/  STL.64 [R1+0x950], R8 ;  /* 0x0009500801007387 */ /* 0x0003e80000100a00 */
[----:B------:R-:W-:Y:S04]  /*355e0*/  LDGSTS.E [R13+0x34000], desc[UR4][R22.64], !P2 ;  /* 0x34000000160d7fae */ /* 0x000fe8000d121844 */
[----:B----4-:R-:W4:Y:S04]  /*355f0*/  LDL.64 R24, [R1+0x7a0] ;  /* 0x0007a00001187983 */ /* 0x010f280000100a00 */
[----:B------:R-:W-:Y:S04]  /*35600*/  LDGSTS.E [R13+0x34004], desc[UR4][R20.64], !P3 ;  /* 0x34004000140d7fae */ /* 0x000fe8000d921844 */
[----:B--2---:R-:W2:Y:S04]  /*35610*/  LDL.LU.64 R22, [R1+0x798] ;  /* 0x0007980001167983 */ /* 0x004ea80000300a00 */
[----:B------:R-:W-:Y:S04]  /*35620*/  LDGSTS.E [R13+0x34008], desc[UR4][R18.64], !P4 ;  /* 0x34008000120d7fae */ /* 0x000fe8000e121844 */
[----:B-1----:R-:W2:Y:S04]  /*35630*/  LDL.LU.64 R20, [R1+0x790] ;  /* 0x0007900001147983 */ /* 0x002ea80000300a00 */
[----:B------:R1:W-:Y:S04]  /*35640*/  LDGSTS.E [R13+0x3400c], desc[UR4][R8.64], !P5 ;  /* 0x3400c000080d7fae */ /* 0x0003e8000e921844 */
[----:B------:R-:W2:Y:S04]  /*35650*/  LDL.LU.64 R18, [R1+0x788] ;  /* 0x0007880001127983 */ /* 0x000ea80000300a00 */
[----:B------:R-:W2:Y:S01]  /*35660*/  LDL.LU.64 R8, [R1+0x778] ;  /* 0x0007780001087983 */ /* 0x000ea20000300a00 */
[----:B------:R-:W-:Y:S01]  /*35670*/  VIADD R3, R7, 0xfffffe6a ;  /* 0xfffffe6a07037836 */ /* 0x000fe20000000000 */
[----:B------:R-:W-:Y:S01]  /*35680*/  ISETP.GE.U32.AND P1, PT, R0, 0x7ffffe2a, PT ;  /* 0x7ffffe2a0000780c */ /* 0x000fe20003f26070 */
[----:B------:R-:W2:Y:S01]  /*35690*/  LDC R7, c[0x0][0x230] ;  /* 0x00008c00ff077b82 */ /* 0x000ea20000000800 */
[----:B------:R-:W2:Y:S01]  /*356a0*/  LDL.LU.64 R228, [R1+0x768] ;  /* 0x0007680001e47983 */ /* 0x000ea20000300a00 */
[----:B------:R-:W-:-:S02]  /*356b0*/  IADD3 R0, R4, -0x198, RZ ;  /* 0xfffffe6804007810 */ /* 0x000fc40007ffe0ff */
[----:B------:R-:W-:Y:S01]  /*356c0*/  ISETP.GE.U32.AND P5, PT, R3, 0x7ffffe2b, PT ;  /* 0x7ffffe2b0300780c */ /* 0x000fe20003fa6070 */
[----:B------:R-:W-:Y:S01]  /*356d0*/  VIADD R4, R27, 0xfffffe4b ;  /* 0xfffffe4b1b047836 */ /* 0x000fe20000000000 */
[----:B------:R-:W-:Y:S01]  /*356e0*/  ISETP.GE.U32.AND P4, PT, R0, 0x7ffffe29, PT ;  /* 0x7ffffe290000780c */ /* 0x000fe20003f86070 */
[----:B------:R-:W-:Y:S01]  /*356f0*/  VIADD R0, R11, 0xfffffe49 ;  /* 0xfffffe490b007836 */ /* 0x000fe20000000000 */
[----:B-1----:R-:W1:Y:S01]  /*35700*/  LDC R13, c[0x0][0x230] ;  /* 0x00008c00ff0d7b82 */ /* 0x002e620000000800 */
[----:B------:R-:W-:Y:S01]  /*35710*/  VIADD R3, R26, 0xfffffe4a ;  /* 0xfffffe4a1a037836 */ /* 0x000fe20000000000 */
[----:B------:R-:W-:-:S04]  /*35720*/  ISETP.GE.U32.AND P3, PT, R4, 0x7ffffe0c, PT ;  /* 0x7ffffe0c0400780c */ /* 0x000fc80003f66070 */
[----:B------:R-:W-:Y:S02]  /*35730*/  ISETP.GE.U32.AND P2, PT, R3, 0x7ffffe0b, PT ;  /* 0x7ffffe0b0300780c */ /* 0x000fe40003f46070 */
[----:B------:R-:W1:Y:S08]  /*35740*/  LDC R3, c[0x0][0x230] ;  /* 0x00008c00ff037b82 */ /* 0x000e700000000800 */
[----:B------:R-:W1:Y:S08]  /*35750*/  LDC R11, c[0x0][0x230] ;  /* 0x00008c00ff0b7b82 */ /* 0x000e700000000800 */
[----:B------:R-:W1:Y:S01]  /*35760*/  LDC R4, c[0x0][0x230] ;  /* 0x00008c00ff047b82 */ /* 0x000e620000000800 */
[----:B---3--:R-:W-:-:S05]  /*35770*/  IMAD.WIDE R16, R5, 0x4, R16 ;  /* 0x0000000405107825 */ /* 0x008fca00078e0210 */
[----:B------:R3:W-:Y:S01]  /*35780*/  LDGSTS.E [R246+0x30000], desc[UR4][R16.64], !P6 ;  /* 0x3000000010f67fae */ /* 0x0007e2000f121844 */
[----:B------:R-:W-:Y:S01]  /*35790*/  ISETP.GE.U32.AND P6, PT, R0, 0x7ffffe0a, PT ;  /* 0x7ffffe0a0000780c */ /* 0x000fe20003fc6070 */
[----:B------:R-:W-:Y:S02]  /*357a0*/  VIADD R0, R10, 0xfffffe48 ;  /* 0xfffffe480a007836 */ /* 0x000fe40000000000 */
[----:B------:R-:W-:Y:S01]  /*357b0*/  IMAD.WIDE R14, R5, 0x4, R14 ;  /* 0x00000004050e7825 */ /* 0x000fe200078e020e */
[----:B------:R3:W-:Y:S01]  /*357c0*/  STL.64 [R1+0x6e8], R16 ;  /* 0x0006e81001007387 */ /* 0x0007e20000100a00 */
[----:B------:R-:W1:Y:S03]  /*357d0*/  LDC R10, c[0x0][0x230] ;  /* 0x00008c00ff0a7b82 */ /* 0x000e660000000800 */
[----:B------:R3:W-:Y:S01]  /*357e0*/  LDGSTS.E [R246+0x30004], desc[UR4][R14.64], !P5 ;  /* 0x300040000ef67fae */ /* 0x0007e2000e921844 */
[----:B------:R-:W-:-:S03]  /*357f0*/  ISETP.GE.U32.AND P5, PT, R0, 0x7ffffe09, PT ;  /* 0x7ffffe090000780c */ /* 0x000fc60003fa6070 */
[----:B------:R3:W-:Y:S02]  /*35800*/  STL.64 [R1+0x708], R14 ;  /* 0x0007080e01007387 */ /* 0x0007e40000100a00 */
[----:B---3--:R-:W3:Y:S08]  /*35810*/  LDC R16, c[0x0][0x230] ;  /* 0x00008c00ff107b82 */ /* 0x008ef00000000800 */
[----:B------:R-:W3:Y:S08]  /*35820*/  LDC R15, c[0x0][0x230] ;  /* 0x00008c00ff0f7b82 */ /* 0x000ef00000000800 */
[----:B------:R-:W3:Y:S01]  /*35830*/  LDC R14, c[0x0][0x230] ;  /* 0x00008c00ff0e7b82 */ /* 0x000ee20000000800 */
[----:B----4-:R-:W-:-:S02]  /*35840*/  IMAD.WIDE R30, R5, 0x4, R24 ;  /* 0x00000004051e7825 */ /* 0x010fc400078e0218 */
[----:B------:R-:W4:Y:S02]  /*35850*/  LDL.LU.64 R24, [R1+0x730] ;  /* 0x0007300001187983 */ /* 0x000f240000300a00 */
[C---:B--2---:R-:W-:Y:S02]  /*35860*/  IMAD.WIDE R28, R5.reuse, 0x4, R22 ;  /* 0x00000004051c7825 */ /* 0x044fe400078e0216 */
[----:B------:R-:W-:Y:S02]  /*35870*/  STL.64 [R1+0x710], R30 ;  /* 0x0007101e01007387 */ /* 0x000fe40000100a00 */
[C---:B------:R-:W-:Y:S02]  /*35880*/  IMAD.WIDE R26, R5.reuse, 0x4, R20 ;  /* 0x00000004051a7825 */ /* 0x040fe400078e0214 */
[----:B------:R-:W-:Y:S04]  /*35890*/  STL.64 [R1+0x728], R28 ;  /* 0x0007281c01007387 */ /* 0x000fe80000100a00 */
[----:B------:R2:W-:Y:S01]  /*358a0*/  STL.64 [R1+0x868], R26 ;  /* 0x0008681a01007387 */ /* 0x0005e20000100a00 */
[----:B------:R-:W-:-:S03]  /*358b0*/  IMAD.WIDE R20, R5, 0x4, R18 ;  /* 0x0000000405147825 */ /* 0x000fc600078e0212 */
[----:B------:R-:W4:Y:S04]  /*358c0*/  LDL.64 R22, [R1+0x760] ;  /* 0x0007600001167983 */ /* 0x000f280000100a00 */
[----:B------:R-:W-:Y:S01]  /*358d0*/  LDGSTS.E [R246+0x30008], desc[UR4][R30.64], !P1 ;  /* 0x300080001ef67fae */ /* 0x000fe2000c921844 */
[----:B------:R-:W-:-:S03]  /*358e0*/  IMAD.WIDE R18, R5, 0x4, R8 ;  /* 0x0000000405127825 */ /* 0x000fc600078e0208 */
[----:B------:R1:W-:Y:S01]  /*358f0*/  STL.64 [R1+0x8b0], R20 ;  /* 0x0008b01401007387 */ /* 0x0003e20000100a00 */
[----:B------:R-:W-:-:S03]  /*35900*/  IMAD.WIDE R8, R5, 0x4, R228 ;  /* 0x0000000405087825 */ /* 0x000fc600078e02e4 */
[----:B------:R-:W-:Y:S04]  /*35910*/  LDGSTS.E [R246+0x3000c], desc[UR4][R28.64], !P4 ;  /* 0x3000c0001cf67fae */ /* 0x000fe8000e121844 */
[----:B------:R-:W-:Y:S04]  /*35920*/  STL.64 [R1+0x8e8], R18 ;  /* 0x0008e81201007387 */ /* 0x000fe80000100a00 */
[----:B------:R2:W-:Y:S04]  /*35930*/  LDGSTS.E [R246+0x34000], desc[UR4][R26.64], !P3 ;  /* 0x340000001af67fae */ /* 0x0005e8000d921844 */
[----:B------:R3:W-:Y:S04]  /*35940*/  STL.64 [R1+0x910], R8 ;  /* 0x0009100801007387 */ /* 0x0007e80000100a00 */
[----:B------:R-:W-:Y:S04]  /*35950*/  LDGSTS.E [R246+0x34004], desc[UR4][R20.64], !P2 ;  /* 0x3400400014f67fae */ /* 0x000fe8000d121844 */
[----:B------:R-:W-:Y:S01]  /*35960*/  LDGSTS.E [R246+0x34008], desc[UR4][R18.64], !P6 ;  /* 0x3400800012f67fae */ /* 0x000fe2000f121844 */
[----:B------:R-:W-:Y:S01]  /*35970*/  VIADD R0, R7, 0xfffffe67 ;  /* 0xfffffe6707007836 */ /* 0x000fe20000000000 */
[----:B--2---:R-:W2:Y:S02]  /*35980*/  LDC R26, c[0x0][0x230] ;  /* 0x00008c00ff1a7b82 */ /* 0x004ea40000000800 */
[----:B------:R3:W-:Y:S04]  /*35990*/  LDGSTS.E [R246+0x3400c], desc[UR4][R8.64], !P5 ;  /* 0x3400c00008f67fae */ /* 0x0007e8000e921844 */
[----:B-1----:R-:W2:Y:S04]  /*359a0*/  LDL.LU.64 R20, [R1+0x758] ;  /* 0x0007580001147983 */ /* 0x002ea80000300a00 */
[----:B---3--:R-:W3:Y:S01]  /*359b0*/  LDL.LU.64 R8, [R1+0x750] ;  /* 0x0007500001087983 */ /* 0x008ee20000300a00 */
[----:B------:R-:W-:Y:S01]  /*359c0*/  ISETP.GE.U32.AND P3, PT, R0, 0x7ffffe28, PT ;  /* 0x7ffffe280000780c */ /* 0x000fe20003f66070 */
[----:B------:R-:W-:Y:S01]  /*359d0*/  VIADD R3, R3, 0xfffffe64 ;  /* 0xfffffe6403037836 */ /* 0x000fe20000000000 */
[----:B------:R-:W-:Y:S01]  /*359e0*/  IADD3 R4, R4, -0x19b, RZ ;  /* 0xfffffe6504047810 */ /* 0x000fe20007ffe0ff */
[----:B------:R-:W3:Y:S01]  /*359f0*/  LDL.LU.64 R18, [R1+0x748] ;  /* 0x0007480001127983 */ /* 0x000ee20000300a00 */
[----:B------:R-:W-:Y:S01]  /*35a00*/  VIADD R7, R16, 0xfffffe66 ;  /* 0xfffffe6610077836 */ /* 0x000fe20000000000 */
[----:B------:R-:W1:Y:S02]  /*35a10*/  LDC R246, c[0x0][0x230] ;  /* 0x00008c00fff67b82 */ /* 0x000e640000000800 */
[----:B------:R-:W3:Y:S01]  /*35a20*/  LDL.64 R228, [R1+0x740] ;  /* 0x0007400001e47983 */ /* 0x000ee20000100a00 */
[----:B------:R-:W-:Y:S01]  /*35a30*/  VIADD R0, R11, 0xfffffe47 ;  /* 0xfffffe470b007836 */ /* 0x000fe20000000000 */
[----:B------:R-:W-:Y:S01]  /*35a40*/  ISETP.GE.U32.AND P6, PT, R3, 0x7ffffe25, PT ;  /* 0x7ffffe250300780c */ /* 0x000fe20003fc6070 */
[----:B------:R-:W-:Y:S01]  /*35a50*/  VIADD R3, R14, 0xfffffe45 ;  /* 0xfffffe450e037836 */ /* 0x000fe20000000000 */
[----:B------:R-:W3:Y:S02]  /*35a60*/  LDL.LU.64 R16, [R1+0x738] ;  /* 0x0007380001107983 */ /* 0x000ee40000300a00 */
[----:B------:R-:W-:Y:S01]  /*35a70*/  ISETP.GE.U32.AND P5, PT, R0, 0x7ffffe08, PT ;  /* 0x7ffffe080000780c */ /* 0x000fe20003fa6070 */
[----:B------:R-:W-:Y:S01]  /*35a80*/  VIADD R0, R15, 0xfffffe46 ;  /* 0xfffffe460f007836 */ /* 0x000fe20000000000 */
[----:B------:R-:W-:Y:S01]  /*35a90*/  ISETP.GE.U32.AND P2, PT, R7, 0x7ffffe27, PT ;  /* 0x7ffffe270700780c */ /* 0x000fe20003f46070 */
[----:B------:R-:W3:Y:S01]  /*35aa0*/  LDL.64 R14, [R1+0x720] ;  /* 0x00072000010e7983 */ /* 0x000ee20000100a00 */
[----:B----4-:R-:W-:-:S02]  /*35ab0*/  IMAD.WIDE R24, R5, 0x4, R24 ;  /* 0x0000000405187825 */ /* 0x010fc400078e0218 */
[----:B------:R-:W-:Y:S01]  /*35ac0*/  ISETP.GE.U32.AND P4, PT, R0, 0x7ffffe07, PT ;  /* 0x7ffffe070000780c */ /* 0x000fe20003f86070 */
[----:B------:R-:W4:Y:S02]  /*35ad0*/  LDC R7, c[0x0][0x230] ;  /* 0x00008c00ff077b82 */ /* 0x000f240000000800 */
[----:B------:R2:W-:Y:S04]  /*35ae0*/  STL.64 [R1+0x730], R24 ;  /* 0x0007301801007387 */ /* 0x0005e80000100a00 */
[----:B------:R2:W-:Y:S01]  /*35af0*/  LDGSTS.E [R247+0x30000], desc[UR4][R24.64], !P3 ;  /* 0x3000000018f77fae */ /* 0x0005e2000d921844 */
[----:B------:R-:W-:Y:S02]  /*35b00*/  VIADD R0, R10, 0xfffffe44 ;  /* 0xfffffe440a007836 */ /* 0x000fe40000000000 */
[C---:B------:R-:W-:Y:S01]  /*35b10*/  IMAD.WIDE R22, R5.reuse, 0x4, R22 ;  /* 0x0000000405167825 */ /* 0x040fe200078e0216 */
[----:B------:R-:W-:Y:S01]  /*35b20*/  ISETP.GE.U32.AND P1, PT, R4, 0x7ffffe26, PT ;  /* 0x7ffffe260400780c */ /* 0x000fe20003f26070 */
[----:B------:R-:W1:Y:S03]  /*35b30*/  LDC R11, c[0x0][0x230] ;  /* 0x00008c00ff0b7b82 */ /* 0x000e660000000800 */
[----:B------:R2:W-:Y:S04]  /*35b40*/  STL.64 [R1+0x768], R22 ;  /* 0x0007681601007387 */ /* 0x0005e80000100a00 */
[----:B------:R-:W-:Y:S01]  /*35b50*/  LDGSTS.E [R247+0x30004], desc[UR4][R22.64], !P2 ;  /* 0x3000400016f77fae */ /* 0x000fe2000d121844 */
[----:B------:R-:W-:Y:S01]  /*35b60*/  ISETP.GE.U32.AND P2, PT, R0, 0x7ffffe05, PT ;  /* 0x7ffffe050000780c */ /* 0x000fe20003f46070 */
[----:B------:R-:W1:Y:S01]  /*35b70*/  LDC R10, c[0x0][0x230] ;  /* 0x00008c00ff0a7b82 */ /* 0x000e620000000800 */
[C---:B--2---:R-:W-:Y:S01]  /*35b80*/  IMAD.WIDE R24, R5.reuse, 0x4, R20 ;  /* 0x0000000405187825 */ /* 0x044fe200078e0214 */
[----:B------:R-:W2:Y:S03]  /*35b90*/  LDL.LU.64 R22, [R1+0x718] ;  /* 0x0007180001167983 */ /* 0x000ea60000300a00 */
[C---:B---3--:R-:W-:Y:S01]  /*35ba0*/  IMAD.WIDE R30, R5.reuse, 0x4, R228 ;  /* 0x00000004051e7825 */ /* 0x048fe200078e02e4 */
[----:B------:R3:W-:Y:S03]  /*35bb0*/  STL.64 [R1+0x788], R24 ;  /* 0x0007881801007387 */ /* 0x0007e60000100a00 */
[C---:B------:R-:W-:Y:S01]  /*35bc0*/  IMAD.WIDE R32, R5.reuse, 0x4, R18 ;  /* 0x0000000405207825 */ /* 0x040fe200078e0212 */
[----:B------:R-:W-:Y:S01]  /*35bd0*/  IADD3 R0, R26, -0x19e, RZ ;  /* 0xfffffe621a007810 */ /* 0x000fe20007ffe0ff */
[----:B------:R-:W-:Y:S02]  /*35be0*/  LDGSTS.E [R247+0x30008], desc[UR4][R24.64], !P1 ;  /* 0x3000800018f77fae */ /* 0x000fe4000c921844 */
[----:B------:R-:W-:Y:S01]  /*35bf0*/  IMAD.WIDE R28, R5, 0x4, R16 ;  /* 0x00000004051c7825 */ /* 0x000fe200078e0210 */
[----:B------:R-:W-:Y:S01]  /*35c00*/  ISETP.GE.U32.AND P3, PT, R3, 0x7ffffe06, PT ;  /* 0x7ffffe060300780c */ /* 0x000fe20003f66070 */
[----:B------:R-:W2:Y:S02]  /*35c10*/  LDC R4, c[0x0][0x230] ;  /* 0x00008c00ff047b82 */ /* 0x000ea40000000800 */
[----:B------:R-:W-:-:S02]  /*35c20*/  IMAD.WIDE R20, R5, 0x4, R8 ;  /* 0x0000000405147825 */ /* 0x000fc400078e0208 */
[----:B------:R-:W2:Y:S04]  /*35c30*/  LDL.64 R8, [R1+0x700] ;  /* 0x0007000001087983 */ /* 0x000ea80000100a00 */
[----:B------:R4:W-:Y:S04]  /*35c40*/  STL.64 [R1+0x790], R20 ;  /* 0x0007901401007387 */ /* 0x0009e80000100a00 */
[----:B------:R-:W2:Y:S04]  /*35c50*/  LDL.LU.64 R26, [R1+0x6f8] ;  /* 0x0006f800011a7983 */ /* 0x000ea80000300a00 */
[----:B------:R-:W2:Y:S01]  /*35c60*/  LDL.LU.64 R228, [R1+0x6d8] ;  /* 0x0006d80001e47983 */ /* 0x000ea20000300a00 */
[----:B------:R-:W-:-:S03]  /*35c70*/  IMAD.WIDE R18, R5, 0x4, R14 ;  /* 0x0000000405127825 */ /* 0x000fc600078e020e */
[----:B------:R-:W-:Y:S04]  /*35c80*/  STL.64 [R1+0x830], R32 ;  /* 0x0008302001007387 */ /* 0x000fe80000100a00 */
[----:B------:R-:W-:Y:S04]  /*35c90*/  STL.64 [R1+0x850], R30 ;  /* 0x0008501e01007387 */ /* 0x000fe80000100a00 */
[----:B---3--:R-:W3:Y:S04]  /*35ca0*/  LDL.64 R24, [R1+0x6c0] ;  /* 0x0006c00001187983 */ /* 0x008ee80000100a00 */
[----:B------:R-:W-:Y:S01]  /*35cb0*/  LDGSTS.E [R247+0x3000c], desc[UR4][R20.64], !P6 ;  /* 0x3000c00014f77fae */ /* 0x000fe2000f121844 */
[----:B------:R-:W-:-:S03]  /*35cc0*/  VIADD R3, R13, 0xfffffe63 ;  /* 0xfffffe630d037836 */ /* 0x000fc60000000000 */
[----:B----4-:R-:W4:Y:S01]  /*35cd0*/  LDL.LU.64 R20, [R1+0x6b8] ;  /* 0x0006b80001147983 */ /* 0x010f220000300a00 */
[----:B------:R-:W-:Y:S01]  /*35ce0*/  ISETP.GE.U32.AND P6, PT, R0, 0x7ffffe23, PT ;  /* 0x7ffffe230000780c */ /* 0x000fe20003fc6070 */
[----:B------:R-:W2:Y:S02]  /*35cf0*/  LDC R13, c[0x0][0x230] ;  /* 0x00008c00ff0d7b82 */ /* 0x000ea40000000800 */
[----:B------:R-:W-:Y:S04]  /*35d00*/  STL.64 [R1+0x8a8], R28 ;  /* 0x0008a81c01007387 */ /* 0x000fe80000100a00 */
[----:B------:R-:W4:Y:S04]  /*35d10*/  LDL.LU.64 R16, [R1+0x6a8] ;  /* 0x0006a80001107983 */ /* 0x000f280000300a00 */
[----:B------:R1:W-:Y:S04]  /*35d20*/  STL.64 [R1+0x8d0], R18 ;  /* 0x0008d01201007387 */ /* 0x0003e80000100a00 */
[----:B------:R-:W4:Y:S01]  /*35d30*/  LDL.LU.64 R14, [R1+0x6a0] ;  /* 0x0006a000010e7983 */ /* 0x000f220000300a00 */
[----:B------:R-:W-:Y:S01]  /*35d40*/  ISETP.GE.U32.AND P1, PT, R3, 0x7ffffe24, PT ;  /* 0x7ffffe240300780c */ /* 0x000fe20003f26070 */
[----:B------:R-:W-:-:S02]  /*35d50*/  VIADD R3, R7, 0xfffffe60 ;  /* 0xfffffe6007037836 */ /* 0x000fc40000000000 */
[----:B------:R-:W-:Y:S01]  /*35d60*/  LDGSTS.E [R247+0x34000], desc[UR4][R32.64], !P5 ;  /* 0x3400000020f77fae */ /* 0x000fe2000e921844 */
[----:B-1----:R-:W-:-:S03]  /*35d70*/  VIADD R0, R11, 0xfffffe43 ;  /* 0xfffffe430b007836 */ /* 0x002fc60000000000 */
[----:B------:R-:W-:Y:S04]  /*35d80*/  LDGSTS.E [R247+0x34004], desc[UR4][R30.64], !P4 ;  /* 0x340040001ef77fae */ /* 0x000fe8000e121844 */
[----:B------:R-:W-:Y:S01]  /*35d90*/  LDGSTS.E [R247+0x34008], desc[UR4][R28.64], !P3 ;  /* 0x340080001cf77fae */ /* 0x000fe2000d921844 */
[----:B------:R-:W-:-:S03]  /*35da0*/  ISETP.GE.U32.AND P5, PT, R3, 0x7ffffe21, PT ;  /* 0x7ffffe210300780c */ /* 0x000fc60003fa6070 */
[----:B------:R2:W-:Y:S01]  /*35db0*/  LDGSTS.E [R247+0x3400c], desc[UR4][R18.64], !P2 ;  /* 0x3400c00012f77fae */ /* 0x0005e2000d121844 */
[----:B------:R-:W-:Y:S01]  /*35dc0*/  ISETP.GE.U32.AND P4, PT, R0, 0x7ffffe04, PT ;  /* 0x7ffffe040000780c */ /* 0x000fe20003f86070 */
[----:B------:R-:W-:Y:S02]  /*35dd0*/  VIADD R3, R246, 0xfffffe42 ;  /* 0xfffffe42f6037836 */ /* 0x000fe40000000000 */
[----:B------:R-:W-:Y:S01]  /*35de0*/  VIADD R0, R10, 0xfffffe41 ;  /* 0xfffffe410a007836 */ /* 0x000fe20000000000 */
[----:B------:R-:W4:Y:S04]  /*35df0*/  LDL.LU.64 R18, [R1+0x6f0] ;  /* 0x0006f00001127983 */ /* 0x000f280000300a00 */
[----:B------:R-:W4:Y:S01]  /*35e00*/  LDL.64 R10, [R1+0x6e0] ;  /* 0x0006e000010a7983 */ /* 0x000f220000100a00 */
[----:B--2---:R-:W-:-:S05]  /*35e10*/  IMAD.WIDE R246, R5, 0x4, R22 ;  /* 0x0000000405f67825 */ /* 0x004fca00078e0216 */
[----:B------:R-:W-:Y:S01]  /*35e20*/  LDGSTS.E [R248+0x30000], desc[UR4][R246.64], !P1 ;  /* 0x30000000f6f87fae */ /* 0x000fe2000c921844 */
[----:B------:R-:W-:-:S03]  /*35e30*/  IMAD.WIDE R22, R5, 0x4, R8 ;  /* 0x0000000405167825 */ /* 0x000fc600078e0208 */
[----:B------:R-:W2:Y:S04]  /*35e40*/  LDL.LU.64 R8, [R1+0x698] ;  /* 0x0006980001087983 */ /* 0x000ea80000300a00 */
[----:B------:R1:W-:Y:S04]  /*35e50*/  STL.64 [R1+0x748], R22 ;  /* 0x0007481601007387 */ /* 0x0003e80000100a00 */
[----:B------:R-:W-:Y:S01]  /*35e60*/  LDGSTS.E [R248+0x30004], desc[UR4][R22.64], !P6 ;  /* 0x3000400016f87fae */ /* 0x000fe2000f121844 */
[----:B------:R-:W-:-:S03]  /*35e70*/  IMAD.WIDE R30, R5, 0x4, R228 ;  /* 0x00000004051e7825 */ /* 0x000fc600078e02e4 */
[----:B-1----:R-:W2:Y:S04]  /*35e80*/  LDL.LU.64 R22, [R1+0x678] ;  /* 0x0006780001167983 */ /* 0x002ea80000300a00 */
[----:B------:R-:W2:Y:S01]  /*35e90*/  LDL.LU.64 R228, [R1+0x658] ;  /* 0x0006580001e47983 */ /* 0x000ea20000300a00 */
[----:B------:R-:W-:Y:S01]  /*35ea0*/  VIADD R4, R4, 0xfffffe61 ;  /* 0xfffffe6104047836 */ /* 0x000fe20000000000 */
[----:B------:R-:W-:Y:S01]  /*35eb0*/  ISETP.GE.U32.AND P3, PT, R3, 0x7ffffe03, PT ;  /* 0x7ffffe030300780c */ /* 0x000fe20003f66070 */
[----:B------:R-:W-:-:S03]  /*35ec0*/  IMAD.WIDE R32, R5, 0x4, R26 ;  /* 0x0000000405207825 */ /* 0x000fc600078e021a */
[----:B------:R-:W-:Y:S01]  /*35ed0*/  ISETP.GE.U32.AND P2, PT, R4, 0x7ffffe22, PT ;  /* 0x7ffffe220400780c */ /* 0x000fe20003f46070 */
[----:B------:R-:W-:Y:S01]  /*35ee0*/  VIADD R4, R13, 0xfffffe40 ;  /* 0xfffffe400d047836 */ /* 0x000fe20000000000 */
[----:B------:R-:W-:Y:S01]  /*35ef0*/  ISETP.GE.U32.AND P1, PT, R0, 0x7ffffe02, PT ;  /* 0x7ffffe020000780c */ /* 0x000fe20003f26070 */
[C---:B---3--:R-:W-:Y:S01]  /*35f00*/  IMAD.WIDE R28, R5.reuse, 0x4, R24 ;  /* 0x00000004051c7825 */ /* 0x048fe200078e0218 */
[----:B------:R1:W-:Y:S01]  /*35f10*/  STL.64 [R1+0x750], R32 ;  /* 0x0007502001007387 */ /* 0x0003e20000100a00 */
[----:B------:R-:W3:Y:S01]  /*35f20*/  LDC R13, c[0x0][0x230] ;  /* 0x00008c00ff0d7b82 */ /* 0x000ee20000000800 */
[----:B------:R-:W-:Y:S01]  /*35f30*/  ISETP.GE.U32.AND P6, PT, R4, 0x7ffffe01, PT ;  /* 0x7ffffe010400780c */ /* 0x000fe20003fc6070 */
[C---:B----4-:R-:W-:Y:S01]  /*35f40*/  IMAD.WIDE R26, R5.reuse, 0x4, R20 ;  /* 0x00000004051a7825 */ /* 0x050fe200078e0214 */
[----:B------:R4:W-:Y:S04]  /*35f50*/  STL.64 [R1+0x770], R30 ;  /* 0x0007701e01007387 */ /* 0x0009e80000100a00 */
[----:B------:R4:W-:Y:S01]  /*35f60*/  STL.64 [R1+0x810], R28 ;  /* 0x0008101c01007387 */ /* 0x0009e20000100a00 */
[----:B------:R-:W-:-:S03]  /*35f70*/  IMAD.WIDE R20, R5, 0x4, R16 ;  /* 0x0000000405147825 */ /* 0x000fc600078e0210 */
[----:B------:R-:W-:Y:S04]  /*35f80*/  LDGSTS.E [R248+0x30008], desc[UR4][R32.64], !P2 ;  /* 0x3000800020f87fae */ /* 0x000fe8000d121844 */
[----:B------:R-:W3:Y:S01]  /*35f90*/  LDL.LU.64 R16, [R1+0x5e8] ;  /* 0x0005e80001107983 */ /* 0x000ee20000300a00 */
[----:B------:R-:W-:-:S03]  /*35fa0*/  IMAD.WIDE R24, R5, 0x4, R14 ;  /* 0x0000000405187825 */ /* 0x000fc600078e020e */
[----:B------:R4:W-:Y:S04]  /*35fb0*/  STL.64 [R1+0x828], R26 ;  /* 0x0008281a01007387 */ /* 0x0009e80000100a00 */
[----:B------:R-:W3:Y:S04]  /*35fc0*/  LDL.LU.64 R14, [R1+0x5d0] ;  /* 0x0005d000010e7983 */ /* 0x000ee80000300a00 */
[----:B------:R4:W-:Y:S04]  /*35fd0*/  STL.64 [R1+0x848], R20 ;  /* 0x0008481401007387 */ /* 0x0009e80000100a00 */
[----:B------:R-:W-:Y:S04]  /*35fe0*/  LDGSTS.E [R248+0x3000c], desc[UR4][R30.64], !P5 ;  /* 0x3000c0001ef87fae */ /* 0x000fe8000e921844 */
[----:B-1----:R-:W3:Y:S04]  /*35ff0*/  LDL.LU.64 R32, [R1+0x18b0] ;  /* 0x0018b00001207983 */ /* 0x002ee80000300a00 */
[----:B------:R1:W-:Y:S04]  /*36000*/  LDGSTS.E [R248+0x34000], desc[UR4][R28.64], !P4 ;  /* 0x340000001cf87fae */ /* 0x0003e8000e121844 */
[----:B------:R1:W-:Y:S04]  /*36010*/  STL.64 [R1+0x890], R24 ;  /* 0x0008901801007387 */ /* 0x0003e80000100a00 */
[----:B------:R1:W-:Y:S04]  /*36020*/  LDGSTS.E [R248+0x34004], desc[UR4][R26.64], !P3 ;  /* 0x340040001af87fae */ /* 0x0003e8000d921844 */
[----:B----4-:R-:W4:Y:S04]  /*36030*/  LDL.LU.64 R30, [R1+0x18a8] ;  /* 0x0018a800011e7983 */ /* 0x010f280000300a00 */
[----:B------:R-:W-:Y:S01]  /*36040*/  LDGSTS.E [R248+0x34008], desc[UR4][R20.64], !P1 ;  /* 0x3400800014f87fae */ /* 0x000fe2000c921844 */
[----:B-1----:R-:W-:-:S03]  /*36050*/  IMAD.WIDE R28, R2, 0x4, R18 ;  /* 0x00000004021c7825 */ /* 0x002fc600078e0212 */
[----:B------:R-:W-:Y:S01]  /*36060*/  LDGSTS.E [R248+0x3400c], desc[UR4][R24.64], !P6 ;  /* 0x3400c00018f87fae */ /* 0x000fe2000f121844 */
[C---:B------:R-:W-:Y:S01]  /*36070*/  IADD3 R0, R249.reuse, 0x100000, RZ ;  /* 0x00100000f9007810 */ /* 0x040fe20007ffe0ff */
[----:B------:R-:W-:Y:S02]  /*36080*/  IMAD.WIDE R26, R2, 0x4, R10 ;  /* 0x00000004021a7825 */ /* 0x000fe400078e020a */
[----:B------:R-:W0:Y:S04]  /*36090*/  LDGDEPBAR ;  /* 0x00000000000079af */ /* 0x000e280000000000 */
[----:B------:R-:W4:Y:S04]  /*360a0*/  LDL.LU.64 R20, [R1+0x5c0] ;  /* 0x0005c00001147983 */ /* 0x000f280000300a00 */
[----:B------:R-:W4:Y:S01]  /*360b0*/  LDL.LU.64 R24, [R1+0x5b8] ;  /* 0x0005b80001187983 */ /* 0x000f220000300a00 */
[----:B------:R-:W-:-:S03]  /*360c0*/  VIADD R4, R249, 0x100000 ;  /* 0x00100000f9047836 */ /* 0x000fc60000000000 */
[----:B------:R1:W-:Y:S01]  /*360d0*/  STL.64 [R1+0x888], R28 ;  /* 0x0008881c01007387 */ /* 0x0003e20000100a00 */
[----:B------:R-:W-:-:S03]  /*360e0*/  VIADD R3, R249, 0x100000 ;  /* 0x00100000f9037836 */ /* 0x000fc60000000000 */
[----:B------:R-:W4:Y:S04]  /*360f0*/  LDL.LU.64 R10, [R1+0x560] ;  /* 0x00056000010a7983 */ /* 0x000f280000300a00 */
[----:B------:R1:W-:Y:S04]  /*36100*/  LDGSTS.E [R0+-0x40000], desc[UR4][R28.64], P0 ;  /* 0xc00000001c007fae */ /* 0x0003e80008121844 */
[----:B------:R3:W-:Y:S01]  /*36110*/  LDGSTS.E [R4+-0x3fc00], desc[UR4][R26.64], P0 ;  /* 0xc04000001a047fae */ /* 0x0007e20008121844 */
[----:B--2---:R-:W-:-:S03]  /*36120*/  IMAD.WIDE R18, R2, 0x4, R8 ;  /* 0x0000000402127825 */ /* 0x004fc600078e0208 */
[----:B------:R-:W2:Y:S04]  /*36130*/  LDL.LU.64 R8, [R1+0x550] ;  /* 0x0005500001087983 */ /* 0x000ea80000300a00 */
[----:B------:R-:W-:Y:S04]  /*36140*/  STL.64 [R1+0xa10], R26 ;  /* 0x000a101a01007387 */ /* 0x000fe80000100a00 */
[----:B------:R1:W-:Y:S04]  /*36150*/  STL.64 [R1+0xa38], R18 ;  /* 0x000a381201007387 */ /* 0x0003e80000100a00 */
[----:B------:R-:W-:Y:S01]  /*36160*/  LDGSTS.E [R3+-0x3f800], desc[UR4][R18.64], P0 ;  /* 0xc080000012037fae */ /* 0x000fe20008121844 */
[----:B------:R-:W-:-:S04]  /*36170*/  IMAD.WIDE R22, R2, 0x4, R22 ;  /* 0x0000000402167825 */ /* 0x000fc800078e0216 */
[----:B-1----:R-:W-:Y:S01]  /*36180*/  IMAD.WIDE R28, R2, 0x4, R228 ;  /* 0x00000004021c7825 */ /* 0x002fe200078e02e4 */
[----:B------:R1:W-:Y:S04]  /*36190*/  LDGSTS.E [R0+-0x3f400], desc[UR4][R22.64], P0 ;  /* 0xc0c0000016007fae */ /* 0x0003e80008121844 */
[----:B------:R-:W2:Y:S04]  /*361a0*/  LDL.LU.64 R18, [R1+0x540] ;  /* 0x0005400001127983 */ /* 0x000ea80000300a00 */
[----:B------:R1:W-:Y:S04]  /*361b0*/  STL.64 [R1+0xa58], R22 ;  /* 0x000a581601007387 */ /* 0x0003e80000100a00 */
[----:B------:R-:W2:Y:S01]  /*361c0*/  LDL.LU.64 R228, [R1+0x538] ;  /* 0x0005380001e47983 */ /* 0x000ea20000300a00 */
[----:B------:R-:W-:-:S03]  /*361d0*/  VIADD R7, R249, 0x100000 ;  /* 0x00100000f9077836 */ /* 0x000fc60000000000 */
[----:B------:R-:W-:Y:S04]  /*361e0*/  STL.64 [R1+0xa88], R28 ;  /* 0x000a881c01007387 */ /* 0x000fe80000100a00 */
[----:B------:R4:W-:Y:S01]  /*361f0*/  LDGSTS.E [R7+-0x3f000], desc[UR4][R28.64], P0 ;  /* 0xc10000001c077fae */ /* 0x0009e20008121844 */
[----:B---3--:R-:W-:-:S03]  /*36200*/  IMAD.WIDE R26, R2, 0x4, R16 ;  /* 0x00000004021a7825 */ /* 0x008fc600078e0210 */
[----:B------:R-:W3:Y:S04]  /*36210*/  LDL.LU.64 R16, [R1+0x530] ;  /* 0x0005300001107983 */ /* 0x000ee80000300a00 */
[----:B------:R4:W-:Y:S01]  /*36220*/  LDGSTS.E [R4+-0x3ec00], desc[UR4][R26.64], P0 ;  /* 0xc14000001a047fae */ /* 0x0009e20008121844 */
[----:B-1----:R-:W-:-:S03]  /*36230*/  IMAD.WIDE R22, R2, 0x4, R14 ;  /* 0x0000000402167825 */ /* 0x002fc600078e020e */
[----:B------:R-:W3:Y:S04]  /*36240*/  LDL.LU.64 R14, [R1+0x520] ;  /* 0x00052000010e7983 */ /* 0x000ee80000300a00 */
[----:B------:R-:W-:Y:S04]  /*36250*/  STL.64 [R1+0xaa8], R26 ;  /* 0x000aa81a01007387 */ /* 0x000fe80000100a00 */
[----:B------:R1:W-:Y:S04]  /*36260*/  STL.64 [R1+0xac8], R22 ;  /* 0x000ac81601007387 */ /* 0x0003e80000100a00 */
[----:B------:R-:W-:Y:S04]  /*36270*/  LDGSTS.E [R3+-0x3e800], desc[UR4][R22.64], P0 ;  /* 0xc180000016037fae */ /* 0x000fe80008121844 */
[----:B-1----:R-:W3:Y:S01]  /*36280*/  LDL.LU.64 R22, [R1+0x510] ;  /* 0x0005100001167983 */ /* 0x002ee20000300a00 */
[----:B----4-:R-:W-:-:S04]  /*36290*/  IMAD.WIDE R20, R2, 0x4, R20 ;  /* 0x0000000402147825 */ /* 0x010fc800078e0214 */
[C---:B------:R-:W-:Y:S01]  /*362a0*/  IMAD.WIDE R28, R2.reuse, 0x4, R24 ;  /* 0x00000004021c7825 */ /* 0x040fe200078e0218 */
[----:B------:R2:W-:Y:S04]  /*362b0*/  STL.64 [R1+0xaf0], R20 ;  /* 0x000af01401007387 */ /* 0x0005e80000100a00 */
[----:B------:R-:W4:Y:S01]  /*362c0*/  LDL.LU.64 R24, [R1+0x508] ;  /* 0x0005080001187983 */ /* 0x000f220000300a00 */
[----:B------:R-:W-:-:S03]  /*362d0*/  IMAD.WIDE R26, R2, 0x4, R10 ;  /* 0x00000004021a7825 */ /* 0x000fc600078e020a */
[----:B------:R2:W-:Y:S04]  /*362e0*/  LDGSTS.E [R0+-0x3e400], desc[UR4][R20.64], P0 ;  /* 0xc1c0000014007fae */ /* 0x0005e80008121844 */
[----:B------:R-:W-:Y:S04]  /*362f0*/  STL.64 [R1+0xb50], R28 ;  /* 0x000b501c01007387 */ /* 0x000fe80000100a00 */
[----:B------:R-:W4:Y:S04]  /*36300*/  LDL.LU.64 R10, [R1+0x4f8] ;  /* 0x0004f800010a7983 */ /* 0x000f280000300a00 */
[----:B------:R1:W-:Y:S04]  /*36310*/  LDGSTS.E [R7+-0x3e000], desc[UR4][R28.64], P0 ;  /* 0xc20000001c077fae */ /* 0x0003e80008121844 */
[----:B------:R3:W-:Y:S01]  /*36320*/  LDGSTS.E [R4+-0x3dc00], desc[UR4][R26.64], P0 ;  /* 0xc24000001a047fae */ /* 0x0007e20008121844 */
[----:B--2---:R-:W-:-:S03]  /*36330*/  IMAD.WIDE R20, R2, 0x4, R8 ;  /* 0x0000000402147825 */ /* 0x004fc600078e0208 */
[----:B------:R-:W2:Y:S04]  /*36340*/  LDL.LU.64 R8, [R1+0x4e0] ;  /* 0x0004e00001087983 */ /* 0x000ea80000300a00 */
[----:B------:R-:W-:Y:S04]  /*36350*/  STL.64 [R1+0xb70], R26 ;  /* 0x000b701a01007387 */ /* 0x000fe80000100a00 */
[----:B------:R1:W-:Y:S04]  /*36360*/  STL.64 [R1+0xba8], R20 ;  /* 0x000ba81401007387 */ /* 0x0003e80000100a00 */
[----:B------:R-:W-:Y:S04]  /*36370*/  LDGSTS.E [R3+-0x3d800], desc[UR4][R20.64], P0 ;  /* 0xc280000014037fae */ /* 0x000fe80008121844 */
[----:B-1----:R-:W2:Y:S01]  /*36380*/  LDL.LU.64 R20, [R1+0x4d0] ;  /* 0x0004d00001147983 */ /* 0x002ea20000300a00 */
[----:B------:R-:W-:-:S05]  /*36390*/  IMAD.WIDE R18, R2, 0x4, R18 ;  /* 0x0000000402127825 */ /* 0x000fca00078e0212 */
[----:B------:R1:W-:Y:S01]  /*363a0*/  STL.64 [R1+0xbd0], R18 ;  /* 0x000bd01201007387 */ /* 0x0003e20000100a00 */
[----:B------:R-:W-:-:S03]  /*363b0*/  IMAD.WIDE R28, R2, 0x4, R228 ;  /* 0x00000004021c7825 */ /* 0x000fc600078e02e4 */
[----:B------:R1:W-:Y:S04]  /*363c0*/  LDGSTS.E [R0+-0x3d400], desc[UR4][R18.64], P0 ;  /* 0xc2c0000012007fae */ /* 0x0003e80008121844 */
[----:B------:R-:W2:Y:S04]  /*363d0*/  LDL.LU.64 R228, [R1+0x4c0] ;  /* 0x0004c00001e47983 */ /* 0x000ea80000300a00 */
        /* <DEDUP_REMOVED lines=9> */
[----:B------:R-:W-:Y:S01]  /*36470*/  LDGSTS.E [R3+-0x3c800], desc[UR4][R18.64], P0 ;  /* 0xc380000012037fae */ /* 0x000fe20008121844 */
[----:B------:R-:W-:-:S03]  /*36480*/  IMAD.WIDE R22, R2, 0x4, R22 ;  /* 0x0000000402167825 */ /* 0x000fc600078e0216 */
[----:B-1----:R-:W3:Y:S04]  /*36490*/  LDL.LU.64 R18, [R1+0x488] ;  /* 0x0004880001127983 */ /* 0x002ee80000300a00 */
[----:B------:R2:W-:Y:S04]  /*364a0*/  STL.64 [R1+0xc70], R22 ;  /* 0x000c701601007387 */ /* 0x0005e80000100a00 */
[----:B------:R2:W-:Y:S01]  /*364b0*/  LDGSTS.E [R0+-0x3c400], desc[UR4][R22.64], P0 ;  /* 0xc3c0000016007fae */ /* 0x0005e20008121844 */
[----:B----4-:R-:W-:-:S03]  /*364c0*/  IMAD.WIDE R28, R2, 0x4, R24 ;  /* 0x00000004021c7825 */ /* 0x010fc600078e0218 */
[----:B------:R-:W4:Y:S04]  /*364d0*/  LDL.LU.64 R24, [R1+0x478] ;  /* 0x0004780001187983 */ /* 0x000f280000300a00 */
[----:B------:R-:W-:Y:S04]  /*364e0*/  STL.64 [R1+0xc90], R28 ;  /* 0x000c901c01007387 */ /* 0x000fe80000100a00 */
[----:B------:R1:W-:Y:S01]  /*364f0*/  LDGSTS.E [R7+-0x3c000], desc[UR4][R28.64], P0 ;  /* 0xc40000001c077fae */ /* 0x0003e20008121844 */
[----:B------:R-:W-:-:S03]  /*36500*/  IMAD.WIDE R26, R2, 0x4, R10 ;  /* 0x00000004021a7825 */ /* 0x000fc600078e020a */
[----:B------:R-:W4:Y:S04]  /*36510*/  LDL.LU.64 R10, [R1+0x468] ;  /* 0x00046800010a7983 */ /* 0x000f280000300a00 */
[----:B------:R3:W-:Y:S01]  /*36520*/  LDGSTS.E [R4+-0x3bc00], desc[UR4][R26.64], P0 ;  /* 0xc44000001a047fae */ /* 0x0007e20008121844 */
[----:B--2---:R-:W-:-:S03]  /*36530*/  IMAD.WIDE R22, R2, 0x4, R8 ;  /* 0x0000000402167825 */ /* 0x004fc600078e0208 */
[----:B------:R-:W2:Y:S04]  /*36540*/  LDL.LU.64 R8, [R1+0x460] ;  /* 0x0004600001087983 */ /* 0x000ea80000300a00 */
[----:B------:R-:W-:Y:S04]  /*36550*/  STL.64 [R1+0xcc8], R26 ;  /* 0x000cc81a01007387 */ /* 0x000fe80000100a00 */
[----:B------:R1:W-:Y:S04]  /*36560*/  STL.64 [R1+0xcf0], R22 ;  /* 0x000cf01601007387 */ /* 0x0003e80000100a00 */
[----:B------:R-:W-:Y:S01]  /*36570*/  LDGSTS.E [R3+-0x3b800], desc[UR4][R22.64], P0 ;  /* 0xc480000016037fae */ /* 0x000fe20008121844 */
[----:B------:R-:W-:-:S03]  /*36580*/  IMAD.WIDE R20, R2, 0x4, R20 ;  /* 0x0000000402147825 */ /* 0x000fc600078e0214 */
[----:B-1----:R-:W2:Y:S04]  /*36590*/  LDL.LU.64 R22, [R1+0x450] ;  /* 0x0004500001167983 */ /* 0x002ea80000300a00 */
[----:B------:R1:W-:Y:S04]  /*365a0*/  STL.64 [R1+0xd10], R20 ;  /* 0x000d101401007387 */ /* 0x0003e80000100a00 */
[----:B------:R1:W-:Y:S01]  /*365b0*/  LDGSTS.E [R0+-0x3b400], desc[UR4][R20.64], P0 ;  /* 0xc4c0000014007fae */ /* 0x0003e20008121844 */
[----:B------:R-:W-:-:S03]  /*365c0*/  IMAD.WIDE R28, R2, 0x4, R228 ;  /* 0x00000004021c7825 */ /* 0x000fc600078e02e4 */
        /* <DEDUP_REMOVED lines=162> */
[----:B------:R-:W-:Y:S01]  /*36ff0*/  LDGSTS.E [R4+-0x29000], desc[UR4][R28.64], P0 ;  /* 0xd70000001c047fae */ /* 0x000fe20008121844 */
[----:B---3--:R-:W-:-:S03]  /*37000*/  IMAD.WIDE R26, R2, 0x4, R16 ;  /* 0x00000004021a7825 */ /* 0x008fc600078e0210 */
[----:B------:R-:W3:Y:S04]  /*37010*/  LDL.LU.64 R16, [R1+0x2d0] ;  /* 0x0002d00001107983 */ /* 0x000ee80000300a00 */
[----:B------:R-:W-:Y:S01]  /*37020*/  LDGSTS.E [R3+-0x28c00], desc[UR4][R26.64], P0 ;  /* 0xd74000001a037fae */ /* 0x000fe20008121844 */
[----:B-1----:R-:W-:-:S03]  /*37030*/  IMAD.WIDE R18, R2, 0x4, R14 ;  /* 0x0000000402127825 */ /* 0x002fc600078e020e */
[----:B------:R-:W3:Y:S04]  /*37040*/  LDL.LU.64 R14, [R1+0x2c8] ;  /* 0x0002c800010e7983 */ /* 0x000ee80000300a00 */
[----:B------:R-:W-:Y:S04]  /*37050*/  STL.64 [R1+0xfd8], R26 ;  /* 0x000fd81a01007387 */ /* 0x000fe80000100a00 */
[----:B------:R1:W-:Y:S04]  /*37060*/  STL.64 [R1+0xfe0], R18 ;  /* 0x000fe01201007387 */ /* 0x0003e80000100a00 */
[----:B------:R1:W-:Y:S01]  /*37070*/  LDGSTS.E [R0+-0x28800], desc[UR4][R18.64], P0 ;  /* 0xd780000012007fae */ /* 0x0003e20008121844 */
[----:B------:R-:W-:-:S02]  /*37080*/  VIADD R249, R249, 0x100000 ;  /* 0x00100000f9f97836 */ /* 0x000fc40000000000 */
[----:B------:R-:W-:Y:S01]  /*37090*/  IMAD.WIDE R22, R2, 0x4, R22 ;  /* 0x0000000402167825 */ /* 0x000fe200078e0216 */
[----:B-1----:R-:W3:Y:S04]  /*370a0*/  LDL.LU.64 R18, [R1+0x2b8] ;  /* 0x0002b80001127983 */ /* 0x002ee80000300a00 */
[----:B------:R2:W-:Y:S01]  /*370b0*/  STL.64 [R1+0xfe8], R22 ;  /* 0x000fe81601007387 */ /* 0x0005e20000100a00 */
[C---:B------:R-:W-:Y:S01]  /*370c0*/  VIADD R0, R250.reuse, 0x100000 ;  /* 0x00100000fa007836 */ /* 0x040fe20000000000 */
[C---:B------:R-:W-:Y:S01]  /*370d0*/  IADD3 R3, R250.reuse, 0x100000, RZ ;  /* 0x00100000fa037810 */ /* 0x040fe20007ffe0ff */
[----:B------:R-:W-:Y:S01]  /*370e0*/  VIADD R4, R250, 0x100000 ;  /* 0x00100000fa047836 */ /* 0x000fe20000000000 */
        /* <DEDUP_REMOVED lines=15> */
[----:B------:R1:W-:Y:S01]  /*371e0*/  STL.64 [R1+0x7b0], R20 ;  /* 0x0007b01401007387 */ /* 0x0003e20000100a00 */
[----:B------:R-:W-:-:S03]  /*371f0*/  VIADD R7, R250, 0x100000 ;  /* 0x00100000fa077836 */ /* 0x000fc60000000000 */
        /* <DEDUP_REMOVED lines=96> */
[----:B------:R-:W-:Y:S01]  /*37800*/  LDGSTS.E [R0+-0x39300], desc[UR4][R20.64], P0 ;  /* 0xc6d0000014007fae */ /* 0x000fe20008121844 */
[----:B------:R-:W-:-:S03]  /*37810*/  IMAD.WIDE R28, R2, 0x4, R228 ;  /* 0x00000004021c7825 */ /* 0x000fc600078e02e4 */
[----:B------:R-:W2:Y:S04]  /*37820*/  LDL.LU.64 R228, [R1+0x1a0] ;  /* 0x0001a00001e47983 */ /* 0x000ea80000300a00 */
[----:B------:R-:W-:Y:S04]  /*37830*/  STL.64 [R1+0xc10], R28 ;  /* 0x000c101c01007387 */ /* 0x000fe80000100a00 */
[----:B-1----:R-:W2:Y:S01]  /*37840*/  LDL.LU.64 R20, [R1+0x190] ;  /* 0x0001900001147983 */ /* 0x002ea20000300a00 */
[----:B---3--:R-:W-:-:S03]  /*37850*/  IMAD.WIDE R26, R2, 0x4, R16 ;  /* 0x00000004021a7825 */ /* 0x008fc600078e0210 */
[----:B------:R4:W-:Y:S04]  /*37860*/  LDGSTS.E [R3+-0x38f00], desc[UR4][R28.64], P0 ;  /* 0xc71000001c037fae */ /* 0x0009e80008121844 */
[----:B------:R-:W3:Y:S01]  /*37870*/  LDL.LU.64 R16, [R1+0x188] ;  /* 0x0001880001107983 */ /* 0x000ee20000300a00 */
[----:B------:R-:W-:-:S03]  /*37880*/  IMAD.WIDE R14, R2, 0x4, R14 ;  /* 0x00000004020e7825 */ /* 0x000fc600078e020e */
[----:B------:R-:W-:Y:S04]  /*37890*/  STL.64 [R1+0xc30], R26 ;  /* 0x000c301a01007387 */ /* 0x000fe80000100a00 */
[----:B------:R1:W-:Y:S04]  /*378a0*/  LDGSTS.E [R4+-0x38b00], desc[UR4][R26.64], P0 ;  /* 0xc75000001a047fae */ /* 0x0003e80008121844 */
[----:B------:R1:W-:Y:S04]  /*378b0*/  STL.64 [R1+0xc50], R14 ;  /* 0x000c500e01007387 */ /* 0x0003e80000100a00 */
[----:B------:R-:W-:Y:S01]  /*378c0*/  LDGSTS.E [R0+-0x38700], desc[UR4][R14.64], P0 ;  /* 0xc79000000e007fae */ /* 0x000fe20008121844 */
[----:B------:R-:W-:-:S03]  /*378d0*/  IMAD.WIDE R18, R2, 0x4, R18 ;  /* 0x0000000402127825 */ /* 0x000fc600078e0212 */
[----:B-1----:R-:W3:Y:S04]  /*378e0*/  LDL.LU.64 R14, [R1+0x180] ;  /* 0x00018000010e7983 */ /* 0x002ee80000300a00 */
[----:B------:R1:W-:Y:S04]  /*378f0*/  STL.64 [R1+0xc68], R18 ;  /* 0x000c681201007387 */ /* 0x0003e80000100a00 */
[----:B------:R-:W-:Y:S04]  /*37900*/  LDGSTS.E [R3+-0x38300], desc[UR4][R18.64], P0 ;  /* 0xc7d0000012037fae */ /* 0x000fe80008121844 */
[----:B-1----:R-:W3:Y:S01]  /*37910*/  LDL.LU.64 R18, [R1+0x170] ;  /* 0x0001700001127983 */ /* 0x002ee20000300a00 */
[----:B----4-:R-:W-:-:S05]  /*37920*/  IMAD.WIDE R28, R2, 0x4, R24 ;  /* 0x00000004021c7825 */ /* 0x010fca00078e0218 */
        /* <DEDUP_REMOVED lines=16> */
[----:B------:R-:W-:Y:S01]  /*37a30*/  STL.64 [R1+0xce8], R28 ;  /* 0x000ce81c01007387 */ /* 0x000fe20000100a00 */
[----:B------:R-:W-:-:S03]  /*37a40*/  IMAD.WIDE R26, R2, 0x4, R20 ;  /* 0x00000004021a7825 */ /* 0x000fc600078e0214 */
[----:B-1----:R-:W2:Y:S04]  /*37a50*/  LDL.LU.64 R22, [R1+0x140] ;  /* 0x0001400001167983 */ /* 0x002ea80000300a00 */
[----:B------:R-:W2:Y:S01]  /*37a60*/  LDL.LU.64 R20, [R1+0x130] ;  /* 0x0001300001147983 */ /* 0x000ea20000300a00 */
[----:B---3--:R-:W-:-:S03]  /*37a70*/  IMAD.WIDE R16, R2, 0x4, R16 ;  /* 0x0000000402107825 */ /* 0x008fc600078e0210 */
[----:B------:R1:W-:Y:S04]  /*37a80*/  LDGSTS.E [R3+-0x2ef00], desc[UR4][R28.64], P0 ;  /* 0xd11000001c037fae */ /* 0x0003e80008121844 */
[----:B------:R-:W-:Y:S04]  /*37a90*/  STL.64 [R1+0xd08], R26 ;  /* 0x000d081a01007387 */ /* 0x000fe80000100a00 */
[----:B------:R4:W-:Y:S04]  /*37aa0*/  LDGSTS.E [R4+-0x2eb00], desc[UR4][R26.64], P0 ;  /* 0xd15000001a047fae */ /* 0x0009e80008121844 */
[----:B------:R3:W-:Y:S04]  /*37ab0*/  STL.64 [R1+0xd28], R16 ;  /* 0x000d281001007387 */ /* 0x0007e80000100a00 */
[----:B------:R-:W-:Y:S01]  /*37ac0*/  LDGSTS.E [R0+-0x2e700], desc[UR4][R16.64], P0 ;  /* 0xd190000010007fae */ /* 0x000fe20008121844 */
[----:B------:R-:W-:-:S03]  /*37ad0*/  IMAD.WIDE R14, R2, 0x4, R14 ;  /* 0x00000004020e7825 */ /* 0x000fc600078e020e */
[----:B---3--:R-:W3:Y:S04]  /*37ae0*/  LDL.LU.64 R16, [R1+0x128] ;  /* 0x0001280001107983 */ /* 0x008ee80000300a00 */
[----:B------:R1:W-:Y:S04]  /*37af0*/  STL.64 [R1+0xd30], R14 ;  /* 0x000d300e01007387 */ /* 0x0003e80000100a00 */
[----:B------:R-:W-:Y:S01]  /*37b00*/  LDGSTS.E [R3+-0x2e300], desc[UR4][R14.64], P0 ;  /* 0xd1d000000e037fae */ /* 0x000fe20008121844 */
[----:B-1----:R-:W-:-:S03]  /*37b10*/  IMAD.WIDE R28, R2, 0x4, R18 ;  /* 0x00000004021c7825 */ /* 0x002fc600078e0212 */
[----:B------:R-:W3:Y:S04]  /*37b20*/  LDL.LU.64 R14, [R1+0x120] ;  /* 0x00012000010e7983 */ /* 0x000ee80000300a00 */
[----:B------:R-:W-:Y:S04]  /*37b30*/  STL.64 [R1+0xd50], R28 ;  /* 0x000d501c01007387 */ /* 0x000fe80000100a00 */
[----:B------:R-:W-:Y:S01]  /*37b40*/  LDGSTS.E [R0+-0x2df00], desc[UR4][R28.64], P0 ;  /* 0xd21000001c007fae */ /* 0x000fe20008121844 */
[----:B----4-:R-:W-:-:S03]  /*37b50*/  IMAD.WIDE R26, R2, 0x4, R10 ;  /* 0x00000004021a7825 */ /* 0x010fc600078e020a */
[----:B------:R-:W4:Y:S04]  /*37b60*/  LDL.LU.64 R10, [R1+0x110] ;  /* 0x00011000010a7983 */ /* 0x000f280000300a00 */
[----:B------:R-:W-:Y:S01]  /*37b70*/  LDGSTS.E [R4+-0x2db00], desc[UR4][R26.64], P0 ;  /* 0xd25000001a047fae */ /* 0x000fe20008121844 */
[----:B--2---:R-:W-:-:S03]  /*37b80*/  IMAD.WIDE R18, R2, 0x4, R8 ;  /* 0x0000000402127825 */ /* 0x004fc600078e0208 */
[----:B------:R-:W2:Y:S04]  /*37b90*/  LDL.LU.64 R8, [R1+0x108] ;  /* 0x0001080001087983 */ /* 0x000ea80000300a00 */
[----:B------:R1:W-:Y:S04]  /*37ba0*/  STL.64 [R1+0xd70], R26 ;  /* 0x000d701a01007387 */ /* 0x0003e80000100a00 */
[----:B------:R1:W-:Y:S04]  /*37bb0*/  STL.64 [R1+0xd88], R18 ;  /* 0x000d881201007387 */ /* 0x0003e80000100a00 */
[----:B------:R1:W-:Y:S04]  /*37bc0*/  LDGSTS.E [R3+-0x2d700], desc[UR4][R18.64], P0 ;  /* 0xd290000012037fae */ /* 0x0003e80008121844 */
[----:B-1----:R-:W2:Y:S01]  /*37bd0*/  LDL.LU.64 R26, [R1+0xf8] ;  /* 0x0000f800011a7983 */ /* 0x002ea20000300a00 */
[----:B------:R-:W-:-:S05]  /*37be0*/  IMAD.WIDE R24, R2, 0x4, R24 ;  /* 0x0000000402187825 */ /* 0x000fca00078e0218 */
[----:B------:R1:W-:Y:S04]  /*37bf0*/  STL.64 [R1+0xda8], R24 ;  /* 0x000da81801007387 */ /* 0x0003e80000100a00 */
[----:B------:R1:W-:Y:S01]  /*37c00*/  LDGSTS.E [R0+-0x2d300], desc[UR4][R24.64], P0 ;  /* 0xd2d0000018007fae */ /* 0x0003e20008121844 */
[----:B------:R-:W-:-:S03]  /*37c10*/  IMAD.WIDE R18, R2, 0x4, R228 ;  /* 0x0000000402127825 */ /* 0x000fc600078e02e4 */
[----:B------:R-:W2:Y:S04]  /*37c20*/  LDL.LU.64 R228, [R1+0xe8] ;  /* 0x0000e80001e47983 */ /* 0x000ea80000300a00 */
[----:B------:R1:W-:Y:S01]  /*37c30*/  STL.64 [R1+0xdc8], R18 ;  /* 0x000dc81201007387 */ /* 0x0003e20000100a00 */
[----:B------:R-:W-:-:S03]  /*37c40*/  IMAD.WIDE R28, R2, 0x4, R22 ;  /* 0x00000004021c7825 */ /* 0x000fc600078e0216 */
[----:B------:R-:W2:Y:S01]  /*37c50*/  LDL.LU.64 R22, [R1+0xe0] ;  /* 0x0000e00001167983 */ /* 0x000ea20000300a00 */
[----:B-1----:R-:W-:-:S03]  /*37c60*/  IMAD.WIDE R24, R2, 0x4, R20 ;  /* 0x0000000402187825 */ /* 0x002fc600078e0214 */
[----:B------:R-:W2:Y:S04]  /*37c70*/  LDL.LU.64 R20, [R1+0xd8] ;  /* 0x0000d80001147983 */ /* 0x000ea80000300a00 */
[----:B------:R1:W-:Y:S04]  /*37c80*/  STL.64 [R1+0xdd0], R28 ;  /* 0x000dd01c01007387 */ /* 0x0003e80000100a00 */
[----:B------:R-:W-:Y:S04]  /*37c90*/  LDGSTS.E [R3+-0x2cf00], desc[UR4][R18.64], P0 ;  /* 0xd310000012037fae */ /* 0x000fe80008121844 */
[----:B------:R-:W-:Y:S04]  /*37ca0*/  STL.64 [R1+0xdf0], R24 ;  /* 0x000df01801007387 */ /* 0x000fe80000100a00 */
[----:B------:R1:W-:Y:S04]  /*37cb0*/  LDGSTS.E [R4+-0x2cb00], desc[UR4][R28.64], P0 ;  /* 0xd35000001c047fae */ /* 0x0003e80008121844 */
[----:B------:R-:W2:Y:S04]  /*37cc0*/  LDL.LU.64 R18, [R1+0xc8] ;  /* 0x0000c80001127983 */ /* 0x000ea80000300a00 */
[----:B------:R4:W-:Y:S01]  /*37cd0*/  LDGSTS.E [R0+-0x2c700], desc[UR4][R24.64], P0 ;  /* 0xd390000018007fae */ /* 0x0009e20008121844 */
[----:B---3--:R-:W-:-:S05]  /*37ce0*/  IMAD.WIDE R16, R2, 0x4, R16 ;  /* 0x0000000402107825 */ /* 0x008fca00078e0210 */
[----:B------:R3:W-:Y:S04]  /*37cf0*/  STL.64 [R1+0xe10], R16 ;  /* 0x000e101001007387 */ /* 0x0007e80000100a00 */
[----:B------:R-:W-:Y:S01]  /*37d00*/  LDGSTS.E [R3+-0x2c300], desc[UR4][R16.64], P0 ;  /* 0xd3d0000010037fae */ /* 0x000fe20008121844 */
[----:B-1----:R-:W-:-:S03]  /*37d10*/  IMAD.WIDE R28, R2, 0x4, R14 ;  /* 0x00000004021c7825 */ /* 0x002fc600078e020e */
[----:B------:R-:W2:Y:S04]  /*37d20*/  LDL.LU.64 R14, [R1+0xc0] ;  /* 0x0000c000010e7983 */ /* 0x000ea80000300a00 */
[----:B------:R-:W-:Y:S04]  /*37d30*/  STL.64 [R1+0xe30], R28 ;  /* 0x000e301c01007387 */ /* 0x000fe80000100a00 */
[----:B---3--:R-:W3:Y:S04]  /*37d40*/  LDL.LU.64 R16, [R1+0xb0] ;  /* 0x0000b00001107983 */ /* 0x008ee80000300a00 */
[----:B------:R-:W-:Y:S01]  /*37d50*/  LDGSTS.E [R0+-0x2bf00], desc[UR4][R28.64], P0 ;  /* 0xd41000001c007fae */ /* 0x000fe20008121844 */
[----:B----4-:R-:W-:-:S03]  /*37d60*/  IMAD.WIDE R24, R2, 0x4, R10 ;  /* 0x0000000402187825 */ /* 0x010fc600078e020a */
[----:B------:R-:W4:Y:S04]  /*37d70*/  LDL.LU.64 R10, [R1+0xa8] ;  /* 0x0000a800010a7983 */ /* 0x000f280000300a00 */
[----:B------:R-:W-:Y:S04]  /*37d80*/  STL.64 [R1+0xe58], R24 ;  /* 0x000e581801007387 */ /* 0x000fe80000100a00 */
[----:B------:R1:W-:Y:S01]  /*37d90*/  LDGSTS.E [R4+-0x2bb00], desc[UR4][R24.64], P0 ;  /* 0xd450000018047fae */ /* 0x0003e20008121844 */
[----:B--2---:R-:W-:-:S05]  /*37da0*/  IMAD.WIDE R8, R2, 0x4, R8 ;  /* 0x0000000402087825 */ /* 0x004fca00078e0208 */
[----:B------:R2:W-:Y:S04]  /*37db0*/  STL.64 [R1+0xe68], R8 ;  /* 0x000e680801007387 */ /* 0x0005e80000100a00 */
[----:B------:R4:W-:Y:S01]  /*37dc0*/  LDGSTS.E [R3+-0x2b700], desc[UR4][R8.64], P0 ;  /* 0xd490000008037fae */ /* 0x0009e20008121844 */
[----:B------:R-:W-:-:S03]  /*37dd0*/  IMAD.WIDE R26, R2, 0x4, R26 ;  /* 0x00000004021a7825 */ /* 0x000fc600078e021a */
[----:B--2---:R-:W2:Y:S04]  /*37de0*/  LDL.LU.64 R8, [R1+0xa0] ;  /* 0x0000a00001087983 */ /* 0x004ea80000300a00 */
[----:B------:R1:W-:Y:S04]  /*37df0*/  STL.64 [R1+0xe78], R26 ;  /* 0x000e781a01007387 */ /* 0x0003e80000100a00 */
[----:B------:R-:W-:Y:S01]  /*37e00*/  LDGSTS.E [R0+-0x2b300], desc[UR4][R26.64], P0 ;  /* 0xd4d000001a007fae */ /* 0x000fe20008121844 */
[----:B-1----:R-:W-:-:S03]  /*37e10*/  IMAD.WIDE R24, R2, 0x4, R228 ;  /* 0x0000000402187825 */ /* 0x002fc600078e02e4 */
[----:B------:R-:W2:Y:S01]  /*37e20*/  LDL.LU.64 R228, [R1+0x90] ;  /* 0x0000900001e47983 */ /* 0x000ea20000300a00 */
[----:B------:R-:W-:-:S03]  /*37e30*/  IMAD.WIDE R22, R2, 0x4, R22 ;  /* 0x0000000402167825 */ /* 0x000fc600078e0216 */
[----:B------:R1:W-:Y:S01]  /*37e40*/  STL.64 [R1+0xe88], R24 ;  /* 0x000e881801007387 */ /* 0x0003e20000100a00 */
[----:B------:R-:W-:-:S03]  /*37e50*/  IMAD.WIDE R20, R2, 0x4, R20 ;  /* 0x0000000402147825 */ /* 0x000fc600078e0214 */
[----:B------:R1:W-:Y:S04]  /*37e60*/  STL.64 [R1+0xe98], R22 ;  /* 0x000e981601007387 */ /* 0x0003e80000100a00 */
[----:B------:R3:W-:Y:S04]  /*37e70*/  STL.64 [R1+0xea8], R20 ;  /* 0x000ea81401007387 */ /* 0x0007e80000100a00 */
[----:B------:R-:W2:Y:S04]  /*37e80*/  LDL.LU.64 R28, [R1+0x88] ;  /* 0x00008800011c7983 */ /* 0x000ea80000300a00 */
[----:B------:R-:W2:Y:S04]  /*37e90*/  LDL.LU.64 R26, [R1+0x78] ;  /* 0x00007800011a7983 */ /* 0x000ea80000300a00 */
[----:B------:R-:W-:Y:S01]  /*37ea0*/  LDGSTS.E [R3+-0x2af00], desc[UR4][R24.64], P0 ;  /* 0xd510000018037fae */ /* 0x000fe20008121844 */
[----:B------:R-:W-:-:S03]  /*37eb0*/  IMAD.WIDE R18, R2, 0x4, R18 ;  /* 0x0000000402127825 */ /* 0x000fc600078e0212 */
[----:B------:R-:W-:Y:S04]  /*37ec0*/  LDGSTS.E [R4+-0x2ab00], desc[UR4][R22.64], P0 ;  /* 0xd550000016047fae */ /* 0x000fe80008121844 */
[----:B------:R3:W-:Y:S04]  /*37ed0*/  STL.64 [R1+0xeb8], R18 ;  /* 0x000eb81201007387 */ /* 0x0007e80000100a00 */
[----:B-1----:R-:W2:Y:S04]  /*37ee0*/  LDL.LU.64 R24, [R1+0x70] ;  /* 0x0000700001187983 */ /* 0x002ea80000300a00 */
[----:B------:R-:W2:Y:S04]  /*37ef0*/  LDL.LU.64 R22, [R1+0x60] ;  /* 0x0000600001167983 */ /* 0x000ea80000300a00 */
[----:B------:R-:W-:Y:S04]  /*37f00*/  LDGSTS.E [R0+-0x2a700], desc[UR4][R20.64], P0 ;  /* 0xd590000014007fae */ /* 0x000fe80008121844 */
[----:B------:R-:W-:Y:S01]  /*37f10*/  LDGSTS.E [R3+-0x2a300], desc[UR4][R18.64], P0 ;  /* 0xd5d0000012037fae */ /* 0x000fe20008121844 */
[----:B------:R-:W-:-:S05]  /*37f20*/  IMAD.WIDE R14, R2, 0x4, R14 ;  /* 0x00000004020e7825 */ /* 0x000fca00078e020e */
[----:B------:R1:W-:Y:S01]  /*37f30*/  STL.64 [R1+0xec8], R14 ;  /* 0x000ec80e01007387 */ /* 0x0003e20000100a00 */
[----:B---3--:R-:W-:-:S03]  /*37f40*/  IMAD.WIDE R16, R2, 0x4, R16 ;  /* 0x0000000402107825 */ /* 0x008fc600078e0210 */
[----:B------:R-:W3:Y:S04]  /*37f50*/  LDL.LU.64 R20, [R1+0x58] ;  /* 0x0000580001147983 */ /* 0x000ee80000300a00 */
[----:B------:R-:W3:Y:S01]  /*37f60*/  LDL.LU.64 R18, [R1+0x48] ;  /* 0x0000480001127983 */ /* 0x000ee20000300a00 */
[----:B----4-:R-:W-:-:S03]  /*37f70*/  IMAD.WIDE R10, R2, 0x4, R10 ;  /* 0x00000004020a7825 */ /* 0x010fc600078e020a */
[----:B------:R-:W-:Y:S04]  /*37f80*/  STL.64 [R1+0xed8], R16 ;  /* 0x000ed81001007387 */ /* 0x000fe80000100a00 */
[----:B------:R-:W-:Y:S04]  /*37f90*/  LDGSTS.E [R0+-0x29f00], desc[UR4][R14.64], P0 ;  /* 0xd61000000e007fae */ /* 0x000fe80008121844 */
[----:B------:R4:W-:Y:S04]  /*37fa0*/  STL.64 [R1+0xee8], R10 ;  /* 0x000ee80a01007387 */ /* 0x0009e80000100a00 */
[----:B------:R2:W-:Y:S04]  /*37fb0*/  LDGSTS.E [R4+-0x29b00], desc[UR4][R16.64], P0 ;  /* 0xd650000010047fae */ /* 0x0005e80008121844 */
[----:B-1----:R-:W3:Y:S04]  /*37fc0*/  LDL.LU.64 R14, [R1+0x40] ;  /* 0x00004000010e7983 */ /* 0x002ee80000300a00 */
[----:B------:R-:W-:Y:S04]  /*37fd0*/  LDGSTS.E [R3+-0x29700], desc[UR4][R10.64], P0 ;  /* 0xd69000000a037fae */ /* 0x000fe80008121844 */
[----:B----4-:R-:W4:Y:S01]  /*37fe0*/  LDL.LU.64 R10, [R1+0x38] ;  /* 0x00003800010a7983 */ /* 0x010f220000300a00 */
[----:B--2---:R-:W-:-:S05]  /*37ff0*/  IMAD.WIDE R8, R2, 0x4, R8 ;  /* 0x0000000402087825 */ /* 0x004fca00078e0208 */
[----:B------:R1:W-:Y:S04]  /*38000*/  STL.64 [R1+0xef8], R8 ;  /* 0x000ef80801007387 */ /* 0x0003e80000100a00 */
[----:B------:R-:W-:Y:S01]  /*38010*/  LDGSTS.E [R0+-0x29300], desc[UR4][R8.64], P0 ;  /* 0xd6d0000008007fae */ /* 0x000fe20008121844 */
[----:B------:R-:W-:-:S03]  /*38020*/  IMAD.WIDE R16, R2, 0x4, R228 ;  /* 0x0000000402107825 */ /* 0x000fc600078e02e4 */
[----:B-1----:R-:W2:Y:S04]  /*38030*/  LDL.LU.64 R8, [R1+0x28] ;  /* 0x0000280001087983 */ /* 0x002ea80000300a00 */
[----:B------:R-:W2:Y:S04]  /*38040*/  LDL.LU.64 R228, [R1+0x20] ;  /* 0x0000200001e47983 */ /* 0x000ea80000300a00 */
[----:B------:R1:W-:Y:S04]  /*38050*/  STL.64 [R1+0xf08], R16 ;  /* 0x000f081001007387 */ /* 0x0003e80000100a00 */
[----:B------:R-:W2:Y:S04]  /*38060*/  LDL.LU.64 R248, [R1+0x18] ;  /* 0x0000180001f87983 */ /* 0x000ea80000300a00 */
[----:B------:R1:W-:Y:S04]  /*38070*/  LDGSTS.E [R4+-0x28f00], desc[UR4][R16.64], P0 ;  /* 0xd710000010047fae */ /* 0x0003e80008121844 */
[----:B-1----:R-:W2:Y:S01]  /*38080*/  LDL.LU.64 R16, [R1+0x8] ;  /* 0x0000080001107983 */ /* 0x002ea20000300a00 */
[----:B------:R-:W-:-:S04]  /*38090*/  IMAD.WIDE R28, R2, 0x4, R28 ;  /* 0x00000004021c7825 */ /* 0x000fc800078e021c */
[----:B------:R-:W-:Y:S01]  /*380a0*/  IMAD.WIDE R26, R2, 0x4, R26 ;  /* 0x00000004021a7825 */ /* 0x000fe200078e021a */
[----:B------:R1:W-:Y:S03]  /*380b0*/  STL.64 [R1+0xf18], R28 ;  /* 0x000f181c01007387 */ /* 0x0003e60000100a00 */
[----:B------:R-:W-:Y:S01]  /*380c0*/  VIADD R250, R250, 0x100000 ;  /* 0x00100000fafa7836 */ /* 0x000fe20000000000 */
[----:B------:R1:W-:Y:S01]  /*380d0*/  LDGSTS.E [R3+-0x28b00], desc[UR4][R28.64], P0 ;  /* 0xd75000001c037fae */ /* 0x0003e20008121844 */
[----:B------:R-:W-:-:S03]  /*380e0*/  IMAD.WIDE R24, R2, 0x4, R24 ;  /* 0x0000000402187825 */ /* 0x000fc600078e0218 */
[----:B------:R1:W-:Y:S01]  /*380f0*/  STL.64 [R1+0xf28], R26 ;  /* 0x000f281a01007387 */ /* 0x0003e20000100a00 */
[----:B------:R-:W-:-:S03]  /*38100*/  IMAD.WIDE R22, R2, 0x4, R22 ;  /* 0x0000000402167825 */ /* 0x000fc600078e0216 */
[----:B------:R1:W-:Y:S01]  /*38110*/  LDGSTS.E [R0+-0x28700], desc[UR4][R26.64], P0 ;  /* 0xd79000001a007fae */ /* 0x0003e20008121844 */
[C---:B------:R-:W-:Y:S02]  /*38120*/  VIADD R4, R251.reuse, 0x100000 ;  /* 0x00100000fb047836 */ /* 0x040fe40000000000 */
[C---:B-1----:R-:W-:Y:S01]  /*38130*/  VIADD R3, R251.reuse, 0x100000 ;  /* 0x00100000fb037836 */ /* 0x042fe20000000000 */
[----:B------:R-:W2:Y:S04]  /*38140*/  LDL.LU.64 R28, [R1+0x18a0] ;  /* 0x0018a000011c7983 */ /* 0x000ea80000300a00 */
[----:B------:R-:W-:Y:S04]  /*38150*/  LDGSTS.E [R250+-0x28300], desc[UR4][R24.64], P0 ;  /* 0xd7d0000018fa7fae */ /* 0x000fe80008121844 */
[----:B------:R-:W2:Y:S01]  /*38160*/  LDL.LU.64 R26, [R1+0x1898] ;  /* 0x00189800011a7983 */ /* 0x000ea20000300a00 */
[----:B------:R-:W-:-:S03]  /*38170*/  VIADD R0, R251, 0x100000 ;  /* 0x00100000fb007836 */ /* 0x000fc60000000000 */
[----:B------:R1:W-:Y:S04]  /*38180*/  STL.64 [R1+0xf38], R24 ;  /* 0x000f381801007387 */ /* 0x0003e80000100a00 */
[----:B------:R-:W-:Y:S01]  /*38190*/  LDGSTS.E [R3+-0x3fe00], desc[UR4][R22.64], P0 ;  /* 0xc020000016037fae */ /* 0x000fe20008121844 */
[----:B---3--:R-:W-:-:S04]  /*381a0*/  IMAD.WIDE R20, R2, 0x4, R20 ;  /* 0x0000000402147825 */ /* 0x008fc800078e0214 */
[C---:B------:R-:W-:Y:S01]  /*381b0*/  IMAD.WIDE R18, R2.reuse, 0x4, R18 ;  /* 0x0000000402127825 */ /* 0x040fe200078e0212 */
[----:B------:R-:W-:Y:S04]  /*381c0*/  LDGSTS.E [R4+-0x3fa00], desc[UR4][R20.64], P0 ;  /* 0xc060000014047fae */ /* 0x000fe80008121844 */
[----:B-1----:R-:W3:Y:S04]  /*381d0*/  LDL.LU.64 R24, [R1+0x1890] ;  /* 0x0018900001187983 */ /* 0x002ee80000300a00 */
[----:B------:R1:W-:Y:S04]  /*381e0*/  STL.64 [R1+0x658], R22 ;  /* 0x0006581601007387 */ /* 0x0003e80000100a00 */
[----:B------:R-:W-:Y:S04]  /*381f0*/  LDGSTS.E [R0+-0x3f600], desc[UR4][R18.64], P0 ;  /* 0xc0a0000012007fae */ /* 0x000fe80008121844 */
[----:B-1----:R-:W3:Y:S01]  /*38200*/  LDL.LU.64 R22, [R1+0x1888] ;  /* 0x0018880001167983 */ /* 0x002ee20000300a00 */
[----:B------:R-:W-:-:S03]  /*38210*/  IMAD.WIDE R14, R2, 0x4, R14 ;  /* 0x00000004020e7825 */ /* 0x000fc600078e020e */
[----:B------:R1:W-:Y:S04]  /*38220*/  STL.64 [R1+0x678], R20 ;  /* 0x0006781401007387 */ /* 0x0003e80000100a00 */
[----:B------:R4:W-:Y:S04]  /*38230*/  STL.64 [R1+0x698], R18 ;  /* 0x0006981201007387 */ /* 0x0009e80000100a00 */
[----:B------:R-:W-:Y:S04]  /*38240*/  LDGSTS.E [R3+-0x3f200], desc[UR4][R14.64], P0 ;  /* 0xc0e000000e037fae */ /* 0x000fe80008121844 */
[----:B-1----:R-:W3:Y:S01]  /*38250*/  LDL.LU.64 R20, [R1+0x1880] ;  /* 0x0018800001147983 */ /* 0x002ee20000300a00 */
[----:B----4-:R-:W-:-:S03]  /*38260*/  IMAD.WIDE R10, R2, 0x4, R10 ;  /* 0x00000004020a7825 */ /* 0x010fc600078e020a */
[----:B------:R-:W4:Y:S04]  /*38270*/  LDL.LU.64 R18, [R1+0x1878] ;  /* 0x0018780001127983 */ /* 0x000f280000300a00 */
[----:B------:R1:W-:Y:S04]  /*38280*/  STL.64 [R1+0x6b8], R14 ;  /* 0x0006b80e01007387 */ /* 0x0003e80000100a00 */
[----:B------:R-:W-:Y:S04]  /*38290*/  LDGSTS.E [R0+-0x3ee00], desc[UR4][R10.64], P0 ;  /* 0xc12000000a007fae */ /* 0x000fe80008121844 */
[----:B-1----:R-:W3:Y:S04]  /*382a0*/  LDL.LU.64 R14, [R1+0x1870] ;  /* 0x00187000010e7983 */ /* 0x002ee80000300a00 */
[----:B------:R1:W-:Y:S04]  /*382b0*/  STL.64 [R1+0x6d8], R10 ;  /* 0x0006d80a01007387 */ /* 0x0003e80000100a00 */
[----:B-1----:R-:W4:Y:S01]  /*382c0*/  LDL.LU.64 R10, [R1+0x1868] ;  /* 0x00186800010a7983 */ /* 0x002f220000300a00 */
[----:B--2---:R-:W-:-:S04]  /*382d0*/  IMAD.WIDE R8, R2, 0x4, R8 ;  /* 0x0000000402087825 */ /* 0x004fc800078e0208 */
[C---:B------:R-:W-:Y:S01]  /*382e0*/  IMAD.WIDE R228, R2.reuse, 0x4, R228 ;  /* 0x0000000402e47825 */ /* 0x040fe200078e02e4 */
[----:B------:R1:W-:Y:S04]  /*382f0*/  STL.64 [R1+0x6f8], R8 ;  /* 0x0006f80801007387 */ /* 0x0003e80000100a00 */
[----:B------:R2:W-:Y:S04]  /*38300*/  STL.64 [R1+0x718], R228 ;  /* 0x000718e401007387 */ /* 0x0005e80000100a00 */
[----:B------:R-:W-:Y:S01]  /*38310*/  LDGSTS.E [R4+-0x3ea00], desc[UR4][R8.64], P0 ;  /* 0xc160000008047fae */ /* 0x000fe20008121844 */
[----:B------:R-:W-:-:S03]  /*38320*/  IMAD.WIDE R248, R2, 0x4, R248 ;  /* 0x0000000402f87825 */ /* 0x000fc600078e02f8 */
[----:B------:R-:W-:Y:S04]  /*38330*/  LDGSTS.E [R3+-0x3e600], desc[UR4][R228.64], P0 ;  /* 0xc1a00000e4037fae */ /* 0x000fe80008121844 */
[----:B------:R3:W-:Y:S04]  /*38340*/  LDGSTS.E [R0+-0x3e200], desc[UR4][R248.64], P0 ;  /* 0xc1e00000f8007fae */ /* 0x0007e80008121844 */
[----:B-1----:R-:W3:Y:S01]  /*38350*/  LDL.LU.64 R8, [R1+0x1860] ;  /* 0x0018600001087983 */ /* 0x002ee20000300a00 */
[----:B------:R-:W-:-:S03]  /*38360*/  IMAD.WIDE R16, R2, 0x4, R16 ;  /* 0x0000000402107825 */ /* 0x000fc600078e0210 */
[----:B--2---:R-:W2:Y:S04]  /*38370*/  LDL.LU.64 R228, [R1+0x1858] ;  /* 0x0018580001e47983 */ /* 0x004ea80000300a00 */
[----:B------:R-:W-:Y:S04]  /*38380*/  STL.64 [R1+0x738], R248 ;  /* 0x000738f801007387 */ /* 0x000fe80000100a00 */
[----:B------:R1:W-:Y:S04]  /*38390*/  STL.64 [R1+0x758], R16 ;  /* 0x0007581001007387 */ /* 0x0003e80000100a00 */
[----:B------:R-:W-:Y:S04]  /*383a0*/  LDGSTS.E [R3+-0x3de00], desc[UR4][R16.64], P0 ;  /* 0xc220000010037fae */ /* 0x000fe80008121844 */
[----:B-1----:R-:W4:Y:S01]  /*383b0*/  LDL.LU.64 R16, [R1+0x1850] ;  /* 0x0018500001107983 */ /* 0x002f220000300a00 */
[----:B---3--:R-:W-:-:S04]  /*383c0*/  IMAD.WIDE R248, R2, 0x4, R8 ;  /* 0x0000000402f87825 */ /* 0x008fc800078e0208 */
[----:B--2---:R-:W-:-:S04]  /*383d0*/  IMAD.WIDE R228, R2, 0x4, R228 ;  /* 0x0000000402e47825 */ /* 0x004fc800078e02e4 */
[C---:B----4-:R-:W-:Y:S01]  /*383e0*/  IMAD.WIDE R8, R2.reuse, 0x4, R10 ;  /* 0x0000000402087825 */ /* 0x050fe200078e020a */
[----:B------:R-:W-:Y:S03]  /*383f0*/  STL.64 [R1+0x778], R228 ;  /* 0x000778e401007387 */ /* 0x000fe60000100a00 */
[C---:B------:R-:W-:Y:S01]  /*38400*/  IMAD.WIDE R10, R2.reuse, 0x4, R14 ;  /* 0x00000004020a7825 */ /* 0x040fe200078e020e */
[----:B------:R-:W-:Y:S04]  /*38410*/  LDGSTS.E [R0+-0x3da00], desc[UR4][R228.64], P0 ;  /* 0xc2600000e4007fae */ /* 0x000fe80008121844 */
[----:B------:R-:W-:Y:S04]  /*38420*/  STL.64 [R1+0x798], R248 ;  /* 0x000798f801007387 */ /* 0x000fe80000100a00 */
[----:B------:R-:W-:Y:S04]  /*38430*/  LDGSTS.E [R4+-0x3d600], desc[UR4][R248.64], P0 ;  /* 0xc2a00000f8047fae */ /* 0x000fe80008121844 */
[----:B------:R1:W-:Y:S01]  /*38440*/  STL.64 [R1+0x7b8], R8 ;  /* 0x0007b80801007387 */ /* 0x0003e20000100a00 */
[----:B------:R-:W-:-:S03]  /*38450*/  IMAD.WIDE R14, R2, 0x4, R16 ;  /* 0x00000004020e7825 */ /* 0x000fc600078e0210 */
[----:B------:R1:W-:Y:S04]  /*38460*/  LDGSTS.E [R3+-0x3d200], desc[UR4][R8.64], P0 ;  /* 0xc2e0000008037fae */ /* 0x0003e80008121844 */
[----:B------:R2:W-:Y:S04]  /*38470*/  STL.64 [R1+0x7d8], R10 ;  /* 0x0007d80a01007387 */ /* 0x0005e80000100a00 */
[----:B------:R2:W-:Y:S01]  /*38480*/  LDGSTS.E [R0+-0x3ce00], desc[UR4][R10.64], P0 ;  /* 0xc32000000a007fae */ /* 0x0005e20008121844 */
[----:B-1----:R-:W-:-:S03]  /*38490*/  IMAD.WIDE R8, R2, 0x4, R18 ;  /* 0x0000000402087825 */ /* 0x002fc600078e0212 */
[----:B------:R1:W-:Y:S04]  /*384a0*/  STL.64 [R1+0x7f8], R14 ;  /* 0x0007f80e01007387 */ /* 0x0003e80000100a00 */
[----:B------:R1:W-:Y:S01]  /*384b0*/  LDGSTS.E [R3+-0x3ca00], desc[UR4][R14.64], P0 ;  /* 0xc36000000e037fae */ /* 0x0003e20008121844 */
[----:B--2---:R-:W-:-:S03]  /*384c0*/  IMAD.WIDE R10, R2, 0x4, R20 ;  /* 0x00000004020a7825 */ /* 0x004fc600078e0214 */
[----:B------:R2:W-:Y:S04]  /*384d0*/  STL.64 [R1+0x818], R8 ;  /* 0x0008180801007387 */ /* 0x0005e80000100a00 */
[----:B------:R2:W-:Y:S04]  /*384e0*/  LDGSTS.E [R4+-0x3c600], desc[UR4][R8.64], P0 ;  /* 0xc3a0000008047fae */ /* 0x0005e80008121844 */
[----:B------:R3:W-:Y:S01]  /*384f0*/  STL.64 [R1+0x838], R10 ;  /* 0x0008380a01007387 */ /* 0x0007e20000100a00 */
[----:B-1----:R-:W-:-:S03]  /*38500*/  IMAD.WIDE R14, R2, 0x4, R24 ;  /* 0x00000004020e7825 */ /* 0x002fc600078e0218 */
[----:B------:R3:W-:Y:S01]  /*38510*/  LDGSTS.E [R0+-0x3c200], desc[UR4][R10.64], P0 ;  /* 0xc3e000000a007fae */ /* 0x0007e20008121844 */
        /* <DEDUP_REMOVED lines=12> */
[----:B-1----:R-:W-:-:S05]  /*385e0*/  IMAD.WIDE R10, R2, 0x4, R30 ;  /* 0x00000004020a7825 */ /* 0x002fca00078e021e */
[----:B------:R1:W-:Y:S01]  /*385f0*/  STL.64 [R1+0x8d8], R10 ;  /* 0x0008d80a01007387 */ /* 0x0003e20000100a00 */
[----:B--2---:R-:W-:-:S03]  /*38600*/  IMAD.WIDE R8, R2, 0x4, R34 ;  /* 0x0000000402087825 */ /* 0x004fc600078e0222 */
        /* <DEDUP_REMOVED lines=89> */
[----:B------:R1:W-:Y:S04]  /*38ba0*/  LDGSTS.E [R4+-0x2b600], desc[UR4][R10.64], P0 ;  /* 0xd4a000000a047fae */ /* 0x0003e80008121844 */
[----:B------:R3:W-:Y:S01]  /*38bb0*/  STL.64 [R1+0xcb8], R8 ;  /* 0x000cb80801007387 */ /* 0x0007e20000100a00 */
[----:B--2---:R-:W-:-:S03]  /*38bc0*/  IMAD.WIDE R14, R2, 0x4, R96 ;  /* 0x00000004020e7825 */ /* 0x004fc600078e0260 */
[----:B------:R3:W-:Y:S01]  /*38bd0*/  LDGSTS.E [R3+-0x2b200], desc[UR4][R8.64], P0 ;  /* 0xd4e0000008037fae */ /* 0x0007e20008121844 */
[----:B-1----:R-:W-:-:S05]  /*38be0*/  IMAD.WIDE R10, R2, 0x4, R94 ;  /* 0x00000004020a7825 */ /* 0x002fca00078e025e */
[----:B------:R1:W-:Y:S04]  /*38bf0*/  STL.64 [R1+0xcd8], R10 ;  /* 0x000cd80a01007387 */ /* 0x0003e80000100a00 */
[----:B------:R-:W2:Y:S01]  /*38c00*/  LDL.LU.64 R248, [R1] ;  /* 0x0000000001f87983 */ /* 0x000ea20000300a00 */
[----:B---3--:R-:W-:-:S03]  /*38c10*/  IMAD.WIDE R8, R2, 0x4, R98 ;  /* 0x0000000402087825 */ /* 0x008fc600078e0262 */
[----:B------:R1:W-:Y:S04]  /*38c20*/  LDGSTS.E [R0+-0x2ae00], desc[UR4][R10.64], P0 ;  /* 0xd52000000a007fae */ /* 0x0003e80008121844 */
[----:B------:R3:W-:Y:S04]  /*38c30*/  STL.64 [R1+0xcf8], R14 ;  /* 0x000cf80e01007387 */ /* 0x0007e80000100a00 */
[----:B------:R3:W-:Y:S01]  /*38c40*/  LDGSTS.E [R3+-0x2aa00], desc[UR4][R14.64], P0 ;  /* 0xd56000000e037fae */ /* 0x0007e20008121844 */
[----:B-1----:R-:W-:-:S03]  /*38c50*/  IMAD.WIDE R10, R2, 0x4, R100 ;  /* 0x00000004020a7825 */ /* 0x002fc600078e0264 */
[----:B------:R1:W-:Y:S04]  /*38c60*/  STL.64 [R1+0xd18], R8 ;  /* 0x000d180801007387 */ /* 0x0003e80000100a00 */
[----:B------:R1:W-:Y:S01]  /*38c70*/  LDGSTS.E [R4+-0x2a600], desc[UR4][R8.64], P0 ;  /* 0xd5a0000008047fae */ /* 0x0003e20008121844 */
[----:B---3--:R-:W-:-:S03]  /*38c80*/  IMAD.WIDE R14, R2, 0x4, R104 ;  /* 0x00000004020e7825 */ /* 0x008fc600078e0268 */
[----:B------:R3:W-:Y:S04]  /*38c90*/  STL.64 [R1+0xd38], R10 ;  /* 0x000d380a01007387 */ /* 0x0007e80000100a00 */
[----:B------:R3:W-:Y:S01]  /*38ca0*/  LDGSTS.E [R0+-0x2a200], desc[UR4][R10.64], P0 ;  /* 0xd5e000000a007fae */ /* 0x0007e20008121844 */
[----:B-1----:R-:W-:-:S05]  /*38cb0*/  IMAD.WIDE R8, R2, 0x4, R102 ;  /* 0x0000000402087825 */ /* 0x002fca00078e0266 */
        /* <DEDUP_REMOVED lines=8> */
[----:B------:R-:W-:Y:S02]  /*38d40*/  VIADD R251, R251, 0x100000 ;  /* 0x00100000fbfb7836 */ /* 0x000fe40000000000 */
[C---:B---3--:R-:W-:Y:S01]  /*38d50*/  IMAD.WIDE R14, R2.reuse, 0x4, R112 ;  /* 0x00000004020e7825 */ /* 0x048fe200078e0270 */
        /* <DEDUP_REMOVED lines=9> */
[----:B------:R-:W-:Y:S01]  /*38df0*/  STL.64 [R1+0xe18], R8 ;  /* 0x000e180801007387 */ /* 0x000fe20000100a00 */
[----:B------:R-:W-:-:S03]  /*38e00*/  IADD3 R0, R252, 0x100000, RZ ;  /* 0x00100000fc007810 */ /* 0x000fc60007ffe0ff */
[----:B------:R1:W-:Y:S01]  /*38e10*/  LDGSTS.E [R4+-0x28600], desc[UR4][R8.64], P0 ;  /* 0xd7a0000008047fae */ /* 0x0003e20008121844 */
[----:B------:R-:W-:-:S03]  /*38e20*/  IMAD.WIDE R16, R2, 0x4, R242 ;  /* 0x0000000402107825 */ /* 0x000fc600078e02f2 */
[----:B------:R1:W-:Y:S01]  /*38e30*/  STL.64 [R1+0xe38], R10 ;  /* 0x000e380a01007387 */ /* 0x0003e20000100a00 */
[----:B----4-:R-:W-:-:S03]  /*38e40*/  VIADD R3, R252, 0x100000 ;  /* 0x00100000fc037836 */ /* 0x010fc60000000000 */
[----:B------:R4:W-:Y:S01]  /*38e50*/  LDGSTS.E [R251+-0x28200], desc[UR4][R10.64], P0 ;  /* 0xd7e000000afb7fae */ /* 0x0009e20008121844 */
[----:B------:R-:W-:Y:S02]  /*38e60*/  VIADD R7, R252, 0x100000 ;  /* 0x00100000fc077836 */ /* 0x000fe40000000000 */
[----:B---3--:R-:W-:-:S04]  /*38e70*/  IMAD.WIDE R14, R2, 0x4, R240 ;  /* 0x00000004020e7825 */ /* 0x008fc800078e02f0 */
[----:B-1----:R-:W-:Y:S02]  /*38e80*/  VIADD R4, R252, 0x100000 ;  /* 0x00100000fc047836 */ /* 0x002fe40000000000 */
[----:B----4-:R-:W-:-:S04]  /*38e90*/  IMAD.WIDE R10, R2, 0x4, R244 ;  /* 0x00000004020a7825 */ /* 0x010fc800078e02f4 */
[----:B------:R-:W-:-:S04]  /*38ea0*/  IMAD.WIDE R244, R2, 0x4, R238 ;  /* 0x0000000402f47825 */ /* 0x000fc800078e02ee */
[----:B------:R-:W-:-:S04]  /*38eb0*/  IMAD.WIDE R238, R2, 0x4, R236 ;  /* 0x0000000402ee7825 */ /* 0x000fc800078e02ec */
[C---:B------:R-:W-:Y:S01]  /*38ec0*/  IMAD.WIDE R242, R2.reuse, 0x4, R234 ;  /* 0x0000000402f27825 */ /* 0x040fe200078e02ea */
[----:B------:R1:W-:Y:S03]  /*38ed0*/  STL.64 [R1+0x6a0], R16 ;  /* 0x0006a01001007387 */ /* 0x0003e60000100a00 */
        /* <DEDUP_REMOVED lines=13> */
[----:B--2---:R-:W-:-:S05]  /*38fb0*/  IMAD.WIDE R8, R2, 0x4, R248 ;  /* 0x0000000402087825 */ /* 0x004fca00078e02f8 */
[----:B------:R-:W-:Y:S04]  /*38fc0*/  LDGSTS.E [R0+-0x3fd00], desc[UR4][R8.64], P0 ;  /* 0xc030000008007fae */ /* 0x000fe80008121844 */
[----:B------:R-:W-:Y:S04]  /*38fd0*/  LDGSTS.E [R3+-0x3f900], desc[UR4][R10.64], P0 ;  /* 0xc07000000a037fae */ /* 0x000fe80008121844 */
[----:B------:R1:W-:Y:S04]  /*38fe0*/  LDGSTS.E [R4+-0x3f500], desc[UR4][R16.64], P0 ;  /* 0xc0b0000010047fae */ /* 0x0003e80008121844 */
[----:B------:R-:W-:Y:S04]  /*38ff0*/  LDGSTS.E [R7+-0x3f100], desc[UR4][R14.64], P0 ;  /* 0xc0f000000e077fae */ /* 0x000fe80008121844 */
[----:B------:R-:W-:Y:S04]  /*39000*/  LDGSTS.E [R0+-0x3ed00], desc[UR4][R244.64], P0 ;  /* 0xc1300000f4007fae */ /* 0x000fe80008121844 */
[----:B------:R-:W-:Y:S01]  /*39010*/  LDGSTS.E [R3+-0x3e900], desc[UR4][R238.64], P0 ;  /* 0xc1700000ee037fae */ /* 0x000fe20008121844 */
[----:B-1----:R-:W-:-:S03]  /*39020*/  IMAD.WIDE R16, R2, 0x4, R122 ;  /* 0x0000000402107825 */ /* 0x002fc600078e027a */
[----:B------:R-:W-:Y:S04]  /*39030*/  LDGSTS.E [R4+-0x3e500], desc[UR4][R242.64], P0 ;  /* 0xc1b00000f2047fae */ /* 0x000fe80008121844 */
[----:B------:R-:W-:Y:S01]  /*39040*/  LDGSTS.E [R7+-0x3e100], desc[UR4][R18.64], P0 ;  /* 0xc1f0000012077fae */ /* 0x000fe20008121844 */
[----:B------:R-:W-:-:S03]  /*39050*/  IMAD.WIDE R248, R2, 0x4, R128 ;  /* 0x0000000402f87825 */ /* 0x000fc600078e0280 */
[----:B------:R-:W-:Y:S04]  /*39060*/  LDGSTS.E [R0+-0x3dd00], desc[UR4][R228.64], P0 ;  /* 0xc2300000e4007fae */ /* 0x000fe80008121844 */
[----:B------:R-:W-:Y:S04]  /*39070*/  LDGSTS.E [R3+-0x3d900], desc[UR4][R20.64], P0 ;  /* 0xc270000014037fae */ /* 0x000fe80008121844 */
[----:B------:R-:W-:Y:S04]  /*39080*/  LDGSTS.E [R4+-0x3d500], desc[UR4][R230.64], P0 ;  /* 0xc2b00000e6047fae */ /* 0x000fe80008121844 */
[----:B------:R1:W-:Y:S04]  /*39090*/  STL.64 [R1+0x7c0], R16 ;  /* 0x0007c01001007387 */ /* 0x0003e80000100a00 */
[----:B------:R1:W-:Y:S04]  /*390a0*/  LDGSTS.E [R7+-0x3d100], desc[UR4][R16.64], P0 ;  /* 0xc2f0000010077fae */ /* 0x0003e80008121844 */
[----:B------:R-:W-:Y:S04]  /*390b0*/  LDGSTS.E [R0+-0x3cd00], desc[UR4][R236.64], P0 ;  /* 0xc3300000ec007fae */ /* 0x000fe80008121844 */
[----:B------:R2:W-:Y:S01]  /*390c0*/  STL.64 [R1+0x800], R22 ;  /* 0x0008001601007387 */ /* 0x0005e20000100a00 */
[----:B-1----:R-:W-:-:S03]  /*390d0*/  IMAD.WIDE R16, R2, 0x4, R130 ;  /* 0x0000000402107825 */ /* 0x002fc600078e0282 */
[----:B------:R2:W-:Y:S04]  /*390e0*/  LDGSTS.E [R3+-0x3c900], desc[UR4][R22.64], P0 ;  /* 0xc370000016037fae */ /* 0x0005e80008121844 */
[----:B------:R-:W-:Y:S04]  /*390f0*/  LDGSTS.E [R4+-0x3c500], desc[UR4][R248.64], P0 ;  /* 0xc3b00000f8047fae */ /* 0x000fe80008121844 */
[----:B------:R-:W-:Y:S01]  /*39100*/  LDGSTS.E [R7+-0x3c100], desc[UR4][R16.64], P0 ;  /* 0xc3f0000010077fae */ /* 0x000fe20008121844 */
[----:B--2---:R-:W-:-:S03]  /*39110*/  IMAD.WIDE R22, R2, 0x4, R134 ;  /* 0x0000000402167825 */ /* 0x004fc600078e0286 */
[----:B------:R-:W-:Y:S04]  /*39120*/  LDGSTS.E [R0+-0x3bd00], desc[UR4][R232.64], P0 ;  /* 0xc4300000e8007fae */ /* 0x000fe80008121844 */
[----:B------:R1:W-:Y:S04]  /*39130*/  LDGSTS.E [R3+-0x3b900], desc[UR4][R22.64], P0 ;  /* 0xc470000016037fae */ /* 0x0003e80008121844 */
[----:B------:R-:W-:Y:S04]  /*39140*/  LDGSTS.E [R4+-0x3b500], desc[UR4][R234.64], P0 ;  /* 0xc4b00000ea047fae */ /* 0x000fe80008121844 */
[----:B------:R1:W-:Y:S04]  /*39150*/  STL.64 [R1+0x880], R22 ;  /* 0x0008801601007387 */ /* 0x0003e80000100a00 */
[----:B------:R-:W-:Y:S04]  /*39160*/  LDGSTS.E [R7+-0x3b100], desc[UR4][R240.64], P0 ;  /* 0xc4f00000f0077fae */ /* 0x000fe80008121844 */
[----:B------:R2:W-:Y:S01]  /*39170*/  STL.64 [R1+0x8e0], R24 ;  /* 0x0008e01801007387 */ /* 0x0005e20000100a00 */
[----:B-1----:R-:W-:-:S03]  /*39180*/  IMAD.WIDE R22, R2, 0x4, R144 ;  /* 0x0000000402167825 */ /* 0x002fc600078e0290 */
[----:B------:R2:W-:Y:S04]  /*39190*/  LDGSTS.E [R0+-0x3ad00], desc[UR4][R24.64], P0 ;  /* 0xc530000018007fae */ /* 0x0005e80008121844 */
[----:B------:R-:W-:Y:S04]  /*391a0*/  LDGSTS.E [R3+-0x3a900], desc[UR4][R250.64], P0 ;  /* 0xc5700000fa037fae */ /* 0x000fe80008121844 */
[----:B------:R-:W-:Y:S01]  /*391b0*/  LDGSTS.E [R4+-0x3a500], desc[UR4][R22.64], P0 ;  /* 0xc5b0000016047fae */ /* 0x000fe20008121844 */
[----:B--2---:R-:W-:-:S05]  /*391c0*/  IMAD.WIDE R24, R2, 0x4, R146 ;  /* 0x0000000402187825 */ /* 0x004fca00078e0292 */
        /* <DEDUP_REMOVED lines=114> */
[----:B------:R3:W-:Y:S01]  /*398f0*/  STL.64 [R1+0xe20], R26 ;  /* 0x000e201a01007387 */ /* 0x0007e20000100a00 */
[----:B-1----:R-:W-:-:S03]  /*39900*/  IMAD.WIDE R24, R2, 0x4, R226 ;  /* 0x0000000402187825 */ /* 0x002fc600078e02e2 */
[----:B------:R-:W-:Y:S04]  /*39910*/  STL [R1+0x400], RZ ;  /* 0x000400ff01007387 */ /* 0x000fe80000100800 */
[----:B------:R1:W-:Y:S04]  /*39920*/  STL.64 [R1+0xe48], R24 ;  /* 0x000e481801007387 */ /* 0x0003e80000100a00 */
[----:B------:R4:W-:Y:S04]  /*39930*/  STL [R1+0x404], RZ ;  /* 0x000404ff01007387 */ /* 0x0009e80000100800 */
        /* <DEDUP_REMOVED lines=254> */
[----:B------:R4:W-:Y:S04]  /*3a920*/  STL [R1], RZ ;  /* 0x000000ff01007387 */ /* 0x0009e80000100800 */
        /* <DEDUP_REMOVED lines=121> */
[----:B------:R4:W-:Y:S01]  /*3b0c0*/  STL [R1+0x1e8], RZ ;  /* 0x0001e8ff01007387 */ /* 0x0009e20000100800 */
[----:B------:R-:W-:-:S03]  /*3b0d0*/  VIADD R252, R252, 0x100000 ;  /* 0x00100000fcfc7836 */ /* 0x000fc60000000000 */
[----:B------:R4:W-:Y:S01]  /*3b0e0*/  STL [R1+0x1ec], RZ ;  /* 0x0001ecff01007387 */ /* 0x0009e20000100800 */
[----:B------:R-:W-:-:S03]  /*3b0f0*/  VIADD R13, R13, 0x3f ;  /* 0x0000003f0d0d7836 */ /* 0x000fc60000000000 */
[----:B------:R4:W-:Y:S04]  /*3b100*/  STL [R1+0x1f0], RZ ;  /* 0x0001f0ff01007387 */ /* 0x0009e80000100800 */
[----:B------:R4:W-:Y:S04]  /*3b110*/  STL [R1+0x1f4], RZ ;  /* 0x0001f4ff01007387 */ /* 0x0009e80000100800 */
[----:B------:R4:W-:Y:S04]  /*3b120*/  STL [R1+0x1f8], RZ ;  /* 0x0001f8ff01007387 */ /* 0x0009e80000100800 */
[----:B------:R4:W-:Y:S04]  /*3b130*/  STL [R1+0x1fc], RZ ;  /* 0x0001fcff01007387 */ /* 0x0009e80000100800 */
[----:B------:R2:W-:Y:S04]  /*3b140*/  LDGSTS.E [R3+-0x28900], desc[UR4][R28.64], P0 ;  /* 0xd77000001c037fae */ /* 0x0005e80008121844 */
[----:B------:R3:W-:Y:S04]  /*3b150*/  LDGSTS.E [R4+-0x28500], desc[UR4][R26.64], P0 ;  /* 0xd7b000001a047fae */ /* 0x0007e80008121844 */
[----:B------:R1:W-:Y:S01]  /*3b160*/  LDGSTS.E [R252+-0x28100], desc[UR4][R24.64], P0 ;  /* 0xd7f0000018fc7fae */ /* 0x0003e20008121844 */
[----:B------:R-:W-:-:S03]  /*3b170*/  ISETP.GE.AND P0, PT, R13, 0x40, PT ;  /* 0x000000400d00780c */ /* 0x000fc60003f06270 */
[----:B------:R-:W0:Y:S01]  /*3b180*/  LDGDEPBAR ;  /* 0x00000000000079af */ /* 0x000e220000000000 */
[----:B--2---:R-:W-:Y:S02]  /*3b190*/  CS2R R28, SRZ ;  /* 0x00000000001c7805 */ /* 0x004fe4000001ff00 */
[----:B------:R-:W-:Y:S02]  /*3b1a0*/  CS2R R30, SRZ ;  /* 0x00000000001e7805 */ /* 0x000fe4000001ff00 */
[----:B------:R-:W-:Y:S02]  /*3b1b0*/  CS2R R32, SRZ ;  /* 0x0000000000207805 */ /* 0x000fe4000001ff00 */
[----:B---3--:R-:W-:Y:S02]  /*3b1c0*/  CS2R R26, SRZ ;  /* 0x00000000001a7805 */ /* 0x008fe4000001ff00 */
[----:B------:R-:W-:Y:S02]  /*3b1d0*/  CS2R R34, SRZ ;  /* 0x0000000000227805 */ /* 0x000fe4000001ff00 */
[----:B------:R-:W-:-:S02]  /*3b1e0*/  CS2R R36, SRZ ;  /* 0x0000000000247805 */ /* 0x000fc4000001ff00 */
[----:B------:R-:W-:Y:S02]  /*3b1f0*/  CS2R R38, SRZ ;  /* 0x0000000000267805 */ /* 0x000fe4000001ff00 */
[----:B-1----:R-:W-:Y:S02]  /*3b200*/  CS2R R24, SRZ ;  /* 0x0000000000187805 */ /* 0x002fe4000001ff00 */
[----:B------:R-:W-:Y:S02]  /*3b210*/  CS2R R40, SRZ ;  /* 0x0000000000287805 */ /* 0x000fe4000001ff00 */
[----:B------:R-:W-:Y:S02]  /*3b220*/  CS2R R42, SRZ ;  /* 0x00000000002a7805 */ /* 0x000fe4000001ff00 */
[----:B------:R-:W-:Y:S02]  /*3b230*/  CS2R R44, SRZ ;  /* 0x00000000002c7805 */ /* 0x000fe4000001ff00 */
[----:B------:R-:W-:-:S02]  /*3b240*/  CS2R R46, SRZ ;  /* 0x00000000002e7805 */ /* 0x000fc4000001ff00 */
[----:B------:R-:W-:Y:S02]  /*3b250*/  CS2R R48, SRZ ;  /* 0x0000000000307805 */ /* 0x000fe4000001ff00 */
[----:B------:R-:W-:Y:S02]  /*3b260*/  CS2R R50, SRZ ;  /* 0x0000000000327805 */ /* 0x000fe4000001ff00 */
        /* <DEDUP_REMOVED lines=49> */
[----:B------:R-:W-:Y:S01]  /*3b580*/  CS2R R150, SRZ ;  /* 0x0000000000967805 */ /* 0x000fe2000001ff00 */
[----:B----4-:R-:W-:Y:S06]  /*3b590*/  @!P0 BRA `(.L_x_0) ;  /* 0x0000016400f08947 */ /* 0x010fec0003800000 */
[----:B------:R-:W2:Y:S04]  /*3b5a0*/  LDL.LU.64 R160, [R1+0x880] ;  /* 0x0008800001a07983 */ /* 0x000ea80000300a00 */
[----:B------:R-:W3:Y:S04]  /*3b5b0*/  LDL.LU.64 R158, [R1+0x800] ;  /* 0x00080000019e7983 */ /* 0x000ee80000300a00 */
[----:B------:R-:W4:Y:S04]  /*3b5c0*/  LDL.LU.64 R154, [R1+0x8e0] ;  /* 0x0008e000019a7983 */ /* 0x000f280000300a00 */
[----:B------:R-:W4:Y:S04]  /*3b5d0*/  LDL.LU.64 R152, [R1+0x6a0] ;  /* 0x0006a00001987983 */ /* 0x000f280000300a00 */
[----:B------:R-:W4:Y:S04]  /*3b5e0*/  LDL.LU.64 R156, [R1+0x7c0] ;  /* 0x0007c000019c7983 */ /* 0x000f280000300a00 */
[----:B------:R-:W4:Y:S04]  /*3b5f0*/  LDL.LU.64 R174, [R1+0x600] ;  /* 0x0006000001ae7983 */ /* 0x000f280000300a00 */
[----:B------:R-:W4:Y:S01]  /*3b600*/  LDL.LU.64 R162, [R1+0x608] ;  /* 0x0006080001a27983 */ /* 0x000f220000300a00 */
[----:B--2---:R-:W-:Y:S01]  /*3b610*/  IMAD.MOV.U32 R172, RZ, RZ, R160 ;  /* 0x000000ffffac7224 */ /* 0x004fe200078e00a0 */
[----:B------:R-:W-:Y:S01]  /*3b620*/  MOV R173, R161 ;  /* 0x000000a100ad7202 */ /* 0x000fe20000000f00 */
[----:B------:R-:W-:Y:S01]  /*3b630*/  IMAD.MOV.U32 R161, RZ, RZ, R23 ;  /* 0x000000ffffa17224 */ /* 0x000fe200078e0017 */
[----:B------:R-:W-:Y:S01]  /*3b640*/  MOV R160, R22 ;  /* 0x0000001600a07202 */ /* 0x000fe20000000f00 */
[----:B---3--:R-:W-:-:S02]  /*3b650*/  IMAD.MOV.U32 R168, RZ, RZ, R158 ;  /* 0x000000ffffa87224 */ /* 0x008fc400078e009e */
[----:B------:R-:W-:Y:S02]  /*3b660*/  IMAD.MOV.U32 R169, RZ, RZ, R159 ;  /* 0x000000ffffa97224 */ /* 0x000fe400078e009f */
[----:B------:R-:W-:Y:S02]  /*3b670*/  IMAD.MOV.U32 R158, RZ, RZ, R20 ;  /* 0x000000ffff9e7224 */ /* 0x000fe400078e0014 */
[----:B------:R-:W-:Y:S02]  /*3b680*/  IMAD.MOV.U32 R159, RZ, RZ, R21 ;  /* 0x000000ffff9f7224 */ /* 0x000fe400078e0015 */
[----:B------:R-:W2:Y:S01]  /*3b690*/  LDL.LU.64 R20, [R1+0x610] ;  /* 0x0006100001147983 */ /* 0x000ea20000300a00 */
[----:B----4-:R-:W-:Y:S02]  /*3b6a0*/  IMAD.MOV.U32 R164, RZ, RZ, R152 ;  /* 0x000000ffffa47224 */ /* 0x010fe400078e0098 */
[----:B------:R-:W-:Y:S01]  /*3b6b0*/  IMAD.MOV.U32 R165, RZ, RZ, R153 ;  /* 0x000000ffffa57224 */ /* 0x000fe200078e0099 */
[----:B------:R-:W3:Y:S01]  /*3b6c0*/  LDL.LU.64 R22, [R1+0x618] ;  /* 0x0006180001167983 */ /* 0x000ee20000300a00 */
[----:B------:R-:W-:-:S02]  /*3b6d0*/  IMAD.MOV.U32 R166, RZ, RZ, R154 ;  /* 0x000000ffffa67224 */ /* 0x000fc400078e009a */
[----:B------:R-:W-:Y:S01]  /*3b6e0*/  IMAD.MOV.U32 R167, RZ, RZ, R155 ;  /* 0x000000ffffa77224 */ /* 0x000fe200078e009b */
[----:B------:R-:W4:Y:S04]  /*3b6f0*/  LDL.LU.64 R152, [R1+0x620] ;  /* 0x0006200001987983 */ /* 0x000f280000300a00 */
[----:B------:R-:W4:Y:S04]  /*3b700*/  LDL.LU.64 R154, [R1+0x628] ;  /* 0x00062800019a7983 */ /* 0x000f280000300a00 */
[----:B------:R-:W4:Y:S04]  /*3b710*/  LDL.LU.64 R184, [R1+0x630] ;  /* 0x0006300001b87983 */ /* 0x000f280000300a00 */
[----:B------:R-:W4:Y:S01]  /*3b720*/  LDL.LU.64 R188, [R1+0x638] ;  /* 0x0006380001bc7983 */ /* 0x000f220000300a00 */
[----:B------:R-:W-:-:S02]  /*3b730*/  IMAD.MOV.U32 R176, RZ, RZ, R158 ;  /* 0x000000ffffb07224 */ /* 0x000fc400078e009e */
[----:B------:R-:W-:Y:S01]  /*3b740*/  IMAD.MOV.U32 R177, RZ, RZ, R159 ;  /* 0x000000ffffb17224 */ /* 0x000fe200078e009f */
[----:B------:R-:W-:Y:S01]  /*3b750*/  MOV R159, R17 ;  /* 0x00000011009f7202 */ /* 0x000fe20000000f00 */
[----:B------:R-:W-:Y:S02]  /*3b760*/  IMAD.MOV.U32 R170, RZ, RZ, R156 ;  /* 0x000000ffffaa7224 */ /* 0x000fe400078e009c */
[----:B------:R-:W-:Y:S01]  /*3b770*/  IMAD.MOV.U32 R171, RZ, RZ, R157 ;  /* 0x000000ffffab7224 */ /* 0x000fe200078e009d */
[----:B------:R-:W-:Y:S01]  /*3b780*/  MOV R157, R15 ;  /* 0x0000000f009d7202 */ /* 0x000fe20000000f00 */
[----:B------:R-:W-:Y:S02]  /*3b790*/  IMAD.MOV.U32 R158, RZ, RZ, R16 ;  /* 0x000000ffff9e7224 */ /* 0x000fe400078e0010 */
[----:B------:R-:W-:Y:S02]  /*3b7a0*/  IMAD.MOV.U32 R156, RZ, RZ, R14 ;  /* 0x000000ffff9c7224 */ /* 0x000fe400078e000e */
[----:B------:R-:W-:-:S02]  /*3b7b0*/  IMAD.MOV.U32 R178, RZ, RZ, R160 ;  /* 0x000000ffffb27224 */ /* 0x000fc400078e00a0 */
[----:B------:R-:W-:Y:S02]  /*3b7c0*/  IMAD.MOV.U32 R179, RZ, RZ, R161 ;  /* 0x000000ffffb37224 */ /* 0x000fe400078e00a1 */
[----:B------:R-:W-:Y:S01]  /*3b7d0*/  IMAD.MOV.U32 R17, RZ, RZ, R162 ;  /* 0x000000ffff117224 */ /* 0x000fe200078e00a2 */
[----:B------:R-:W4:Y:S01]  /*3b7e0*/  LDL.LU.64 R160, [R1+0x640] ;  /* 0x0006400001a07983 */ /* 0x000f220000300a00 */
[----:B------:R-:W-:Y:S01]  /*3b7f0*/  IMAD.MOV.U32 R16, RZ, RZ, R163 ;  /* 0x000000ffff107224 */ /* 0x000fe200078e00a3 */
[----:B------:R-:W-:Y:S01]  /*3b800*/  MOV R180, R164 ;  /* 0x000000a400b47202 */ /* 0x000fe20000000f00 */
[----:B------:R-:W-:Y:S02]  /*3b810*/  IMAD.MOV.U32 R15, RZ, RZ, R174 ;  /* 0x000000ffff0f7224 */ /* 0x000fe400078e00ae */
[----:B------:R-:W-:Y:S02]  /*3b820*/  IMAD.MOV.U32 R14, RZ, RZ, R175 ;  /* 0x000000ffff0e7224 */ /* 0x000fe400078e00af */
[----:B------:R-:W-:Y:S01]  /*3b830*/  IMAD.MOV.U32 R162, RZ, RZ, R18 ;  /* 0x000000ffffa27224 */ /* 0x000fe200078e0012 */
[----:B------:R-:W4:Y:S01]  /*3b840*/  LDL.LU.64 R174, [R1+0x648] ;  /* 0x0006480001ae7983 */ /* 0x000f220000300a00 */
[----:B------:R-:W-:-:S02]  /*3b850*/  IMAD.MOV.U32 R163, RZ, RZ, R19 ;  /* 0x000000ffffa37224 */ /* 0x000fc400078e0013 */
[----:B------:R-:W-:Y:S02]  /*3b860*/  IMAD.MOV.U32 R181, RZ, RZ, R165 ;  /* 0x000000ffffb57224 */ /* 0x000fe400078e00a5 */
[----:B------:R-:W-:Y:S01]  /*3b870*/  IMAD.MOV.U32 R182, RZ, RZ, R166 ;  /* 0x000000ffffb67224 */ /* 0x000fe200078e00a6 */
[----:B------:R-:W4:Y:S01]  /*3b880*/  LDL.LU.64 R164, [R1+0x650] ;  /* 0x0006500001a47983 */ /* 0x000f220000300a00 */
[----:B------:R-:W-:Y:S02]  /*3b890*/  IMAD.MOV.U32 R183, RZ, RZ, R167 ;  /* 0x000000ffffb77224 */ /* 0x000fe400078e00a7 */
[----:B------:R-:W-:Y:S01]  /*3b8a0*/  IMAD.MOV.U32 R186, RZ, RZ, R168 ;  /* 0x000000ffffba7224 */ /* 0x000fe200078e00a8 */
[----:B------:R-:W4:Y:S01]  /*3b8b0*/  LDL.LU.64 R166, [R1+0x660] ;  /* 0x0006600001a67983 */ /* 0x000f220000300a00 */
[----:B------:R-:W-:-:S03]  /*3b8c0*/  IMAD.MOV.U32 R187, RZ, RZ, R169 ;  /* 0x000000ffffbb7224 */ /* 0x000fc600078e00a9 */
        /* <DEDUP_REMOVED lines=9> */
[----:B------:R-:W-:Y:S01]  /*3b960*/  MOV R196, R182 ;  /* 0x000000b600c47202 */ /* 0x000fe20000000f00 */
[----:B------:R-:W-:Y:S02]  /*3b970*/  IMAD.MOV.U32 R197, RZ, RZ, R183 ;  /* 0x000000ffffc57224 */ /* 0x000fe400078e00b7 */
[----:B--2---:R-:W-:Y:S02]  /*3b980*/  IMAD.MOV.U32 R19, RZ, RZ, R20 ;  /* 0x000000ffff137224 */ /* 0x004fe400078e0014 */
[----:B------:R-:W-:Y:S01]  /*3b990*/  IMAD.MOV.U32 R18, RZ, RZ, R21 ;  /* 0x000000ffff127224 */ /* 0x000fe200078e0015 */
[----:B---3--:R-:W-:Y:S01]  /*3b9a0*/  MOV R21, R22 ;  /* 0x0000001600157202 */ /* 0x008fe20000000f00 */
[----:B------:R-:W-:Y:S02]  /*3b9b0*/  IMAD.MOV.U32 R20, RZ, RZ, R23 ;  /* 0x000000ffff147224 */ /* 0x000fe400078e0017 */
[----:B----4-:R-:W-:-:S02]  /*3b9c0*/  IMAD.MOV.U32 R23, RZ, RZ, R152 ;  /* 0x000000ffff177224 */ /* 0x010fc400078e0098 */
[----:B------:R-:W-:Y:S02]  /*3b9d0*/  IMAD.MOV.U32 R22, RZ, RZ, R153 ;  /* 0x000000ffff167224 */ /* 0x000fe400078e0099 */
[----:B------:R-:W-:Y:S02]  /*3b9e0*/  IMAD.MOV.U32 R153, RZ, RZ, R154 ;  /* 0x000000ffff997224 */ /* 0x000fe400078e009a */
[----:B------:R-:W-:Y:S02]  /*3b9f0*/  IMAD.MOV.U32 R152, RZ, RZ, R155 ;  /* 0x000000ffff987224 */ /* 0x000fe400078e009b */
[----:B------:R-:W-:Y:S01]  /*3ba00*/  IMAD.MOV.U32 R155, RZ, RZ, R184 ;  /* 0x000000ffff9b7224 */ /* 0x000fe200078e00b8 */
[----:B------:R-:W-:Y:S01]  /*3ba10*/  MOV R154, R185 ;  /* 0x000000b9009a7202 */ /* 0x000fe20000000f00 */
[----:B------:R-:W-:Y:S02]  /*3ba20*/  IMAD.MOV.U32 R184, RZ, RZ, R156 ;  /* 0x000000ffffb87224 */ /* 0x000fe400078e009c */
[----:B------:R-:W-:-:S02]  /*3ba30*/  IMAD.MOV.U32 R185, RZ, RZ, R157 ;  /* 0x000000ffffb97224 */ /* 0x000fc400078e009d */
[----:B------:R-:W-:Y:S02]  /*3ba40*/  IMAD.MOV.U32 R157, RZ, RZ, R188 ;  /* 0x000000ffff9d7224 */ /* 0x000fe400078e00bc */
[----:B------:R-:W-:Y:S01]  /*3ba50*/  IMAD.MOV.U32 R156, RZ, RZ, R189 ;  /* 0x000000ffff9c7224 */ /* 0x000fe200078e00bd */
[----:B------:R-:W-:Y:S01]  /*3ba60*/  MOV R189, R177 ;  /* 0x000000b100bd7202 */ /* 0x000fe20000000f00 */
[----:B------:R-:W-:Y:S02]  /*3ba70*/  IMAD.MOV.U32 R188, RZ, RZ, R176 ;  /* 0x000000ffffbc7224 */ /* 0x000fe400078e00b0 */
[----:B------:R-:W-:Y:S02]  /*3ba80*/  IMAD.MOV.U32 R176, RZ, RZ, R236 ;  /* 0x000000ffffb07224 */ /* 0x000fe400078e00ec */
[----:B------:R-:W-:Y:S02]  /*3ba90*/  IMAD.MOV.U32 R177, RZ, RZ, R237 ;  /* 0x000000ffffb17224 */ /* 0x000fe400078e00ed */
[----:B------:R-:W2:Y:S04]  /*3baa0*/  LDL.LU.64 R236, [R1+0x6b0] ;  /* 0x0006b00001ec7983 */ /* 0x000ea80000300a00 */
[----:B------:R-:W3:Y:S04]  /*3bab0*/  LDL.LU.64 R180, [R1+0x6c8] ;  /* 0x0006c80001b47983 */ /* 0x000ee80000300a00 */
[----:B------:R-:W4:Y:S04]  /*3bac0*/  LDL.LU.64 R182, [R1+0x6d0] ;  /* 0x0006d00001b67983 */ /* 0x000f280000300a00 */
[----:B------:R-:W4:Y:S04]  /*3bad0*/  LDL.LU.64 R218, [R1+0x6e8] ;  /* 0x0006e80001da7983 */ /* 0x000f280000300a00 */
[----:B------:R-:W3:Y:S01]  /*3bae0*/  LDL.LU.64 R216, [R1+0x708] ;  /* 0x0007080001d87983 */ /* 0x000ee20000300a00 */
[----:B------:R-:W-:-:S02]  /*3baf0*/  IMAD.MOV.U32 R198, RZ, RZ, R186 ;  /* 0x000000ffffc67224 */ /* 0x000fc400078e00ba */
[----:B------:R-:W-:Y:S02]  /*3bb00*/  IMAD.MOV.U32 R199, RZ, RZ, R187 ;  /* 0x000000ffffc77224 */ /* 0x000fe400078e00bb */
[----:B------:R-:W-:Y:S02]  /*3bb10*/  IMAD.MOV.U32 R186, RZ, RZ, R158 ;  /* 0x000000ffffba7224 */ /* 0x000fe400078e009e */
[----:B------:R-:W-:Y:S02]  /*3bb20*/  IMAD.MOV.U32 R187, RZ, RZ, R159 ;  /* 0x000000ffffbb7224 */ /* 0x000fe400078e009f */
[----:B------:R-:W-:Y:S02]  /*3bb30*/  IMAD.MOV.U32 R159, RZ, RZ, R160 ;  /* 0x000000ffff9f7224 */ /* 0x000fe400078e00a0 */
[----:B------:R-:W-:Y:S02]  /*3bb40*/  IMAD.MOV.U32 R158, RZ, RZ, R161 ;  /* 0x000000ffff9e7224 */ /* 0x000fe400078e00a1 */
[----:B------:R-:W-:Y:S01]  /*3bb50*/  IMAD.MOV.U32 R161, RZ, RZ, R174 ;  /* 0x000000ffffa17224 */ /* 0x000fe200078e00ae */
[----:B------:R-:W-:Y:S01]  /*3bb60*/  MOV R174, R162 ;  /* 0x000000a200ae7202 */ /* 0x000fe20000000f00 */
[----:B------:R-:W-:-:S02]  /*3bb70*/  IMAD.MOV.U32 R160, RZ, RZ, R175 ;  /* 0x000000ffffa07224 */ /* 0x000fc400078e00af */
[----:B------:R-:W-:Y:S02]  /*3bb80*/  IMAD.MOV.U32 R175, RZ, RZ, R163 ;  /* 0x000000ffffaf7224 */ /* 0x000fe400078e00a3 */
[----:B------:R-:W-:Y:S01]  /*3bb90*/  IMAD.MOV.U32 R163, RZ, RZ, R164 ;  /* 0x000000ffffa37224 */ /* 0x000fe200078e00a4 */
[----:B------:R-:W-:Y:S01]  /*3bba0*/  MOV R164, R167 ;  /* 0x000000a700a47202 */ /* 0x000fe20000000f00 */
[----:B------:R-:W-:Y:S02]  /*3bbb0*/  IMAD.MOV.U32 R162, RZ, RZ, R165 ;  /* 0x000000ffffa27224 */ /* 0x000fe400078e00a5 */
[----:B------:R-:W-:Y:S02]  /*3bbc0*/  IMAD.MOV.U32 R214, RZ, RZ, R170 ;  /* 0x000000ffffd67224 */ /* 0x000fe400078e00aa */
[----:B------:R-:W-:Y:S01]  /*3bbd0*/  IMAD.MOV.U32 R215, RZ, RZ, R171 ;  /* 0x000000ffffd77224 */ /* 0x000fe200078e00ab */
[----:B------:R-:W-:Y:S01]  /*3bbe0*/  MOV R171, R200 ;  /* 0x000000c800ab7202 */ /* 0x000fe20000000f00 */
[----:B------:R-:W-:-:S02]  /*3bbf0*/  IMAD.MOV.U32 R165, RZ, RZ, R166 ;  /* 0x000000ffffa57224 */ /* 0x000fc400078e00a6 */
[----:B------:R-:W-:Y:S02]  /*3bc00*/  IMAD.MOV.U32 R170, RZ, RZ, R201 ;  /* 0x000000ffffaa7224 */ /* 0x000fe400078e00c9 */
[----:B------:R-:W-:Y:S02]  /*3bc10*/  IMAD.MOV.U32 R167, RZ, RZ, R168 ;  /* 0x000000ffffa77224 */ /* 0x000fe400078e00a8 */
[----:B------:R-:W-:Y:S02]  /*3bc20*/  IMAD.MOV.U32 R166, RZ, RZ, R169 ;  /* 0x000000ffffa67224 */ /* 0x000fe400078e00a9 */
[----:B------:R-:W-:Y:S02]  /*3bc30*/  IMAD.MOV.U32 R200, RZ, RZ, R188 ;  /* 0x000000ffffc87224 */ /* 0x000fe400078e00bc */
[----:B------:R-:W-:Y:S01]  /*3bc40*/  IMAD.MOV.U32 R201, RZ, RZ, R189 ;  /* 0x000000ffffc97224 */ /* 0x000fe200078e00bd */
[----:B------:R-:W-:Y:S01]  /*3bc50*/  MOV R207, R195 ;  /* 0x000000c300cf7202 */ /* 0x000fe20000000f00 */
[----:B------:R-:W-:Y:S01]  /*3bc60*/  IMAD.MOV.U32 R169, RZ, RZ, R202 ;  /* 0x000000ffffa97224 */ /* 0x000fe200078e00ca */
[----:B------:R-:W4:Y:S01]  /*3bc70*/  LDL.LU.64 R188, [R1+0x710] ;  /* 0x0007100001bc7983 */ /* 0x000f220000300a00 */
[----:B------:R-:W-:-:S02]  /*3bc80*/  IMAD.MOV.U32 R168, RZ, RZ, R203 ;  /* 0x000000ffffa87224 */ /* 0x000fc400078e00cb */
[----:B------:R-:W-:Y:S01]  /*3bc90*/  IMAD.MOV.U32 R204, RZ, RZ, R192 ;  /* 0x000000ffffcc7224 */ /* 0x000fe200078e00c0 */
[----:B------:R-:W4:Y:S01]  /*3bca0*/  LDL.LU.64 R202, [R1+0x728] ;  /* 0x0007280001ca7983 */ /* 0x000f220000300a00 */
[----:B------:R-:W-:Y:S02]  /*3bcb0*/  IMAD.MOV.U32 R205, RZ, RZ, R193 ;  /* 0x000000ffffcd7224 */ /* 0x000fe400078e00c1 */
[----:B------:R-:W-:Y:S02]  /*3bcc0*/  IMAD.MOV.U32 R206, RZ, RZ, R194 ;  /* 0x000000ffffce7224 */ /* 0x000fe400078e00c2 */
[----:B------:R-:W-:Y:S01]  /*3bcd0*/  IMAD.MOV.U32 R192, RZ, RZ, R176 ;  /* 0x000000ffffc07224 */ /* 0x000fe200078e00b0 */
[----:B------:R-:W4:Y:S01]  /*3bce0*/  LDL.LU.64 R194, [R1+0x730] ;  /* 0x0007300001c27983 */ /* 0x000f220000300a00 */
[----:B------:R-:W-:Y:S02]  /*3bcf0*/  IMAD.MOV.U32 R193, RZ, RZ, R177 ;  /* 0x000000ffffc17224 */ /* 0x000fe400078e00b1 */
[----:B------:R-:W-:-:S02]  /*3bd00*/  IMAD.MOV.U32 R208, RZ, RZ, R196 ;  /* 0x000000ffffd07224 */ /* 0x000fc400078e00c4 */
[----:B------:R-:W-:Y:S02]  /*3bd10*/  IMAD.MOV.U32 R209, RZ, RZ, R197 ;  /* 0x000000ffffd17224 */ /* 0x000fe400078e00c5 */
        /* <DEDUP_REMOVED lines=8> */
[----:B------:R-:W-:Y:S01]  /*3bda0*/  MOV R205, R251 ;  /* 0x000000fb00cd7202 */ /* 0x000fe20000000f00 */
[----:B------:R-:W-:Y:S02]  /*3bdb0*/  IMAD.MOV.U32 R204, RZ, RZ, R250 ;  /* 0x000000ffffcc7224 */ /* 0x000fe400078e00fa */
[----:B--2---:R-:W-:Y:S02]  /*3bdc0*/  IMAD.MOV.U32 R177, RZ, RZ, R236 ;  /* 0x000000ffffb17224 */ /* 0x004fe400078e00ec */
[----:B------:R-:W-:Y:S02]  /*3bdd0*/  IMAD.MOV.U32 R176, RZ, RZ, R237 ;  /* 0x000000ffffb07224 */ /* 0x000fe400078e00ed */
[----:B------:R-:W2:Y:S04]  /*3bde0*/  LDL.LU.64 R236, [R1+0x768] ;  /* 0x0007680001ec7983 */ /* 0x000ea80000300a00 */
[----:B------:R-:W2:Y:S04]  /*3bdf0*/  LDL.LU.64 R196, [R1+0x788] ;  /* 0x0007880001c47983 */ /* 0x000ea80000300a00 */
[----:B------:R-:W2:Y:S01]  /*3be00*/  LDL.LU.64 R212, [R1+0x790] ;  /* 0x0007900001d47983 */ /* 0x000ea20000300a00 */
[----:B---3--:R-:W-:-:S02]  /*3be10*/  IMAD.MOV.U32 R185, RZ, RZ, R216 ;  /* 0x000000ffffb97224 */ /* 0x008fc400078e00d8 */
[----:B------:R-:W-:Y:S02]  /*3be20*/  IMAD.MOV.U32 R184, RZ, RZ, R217 ;  /* 0x000000ffffb87224 */ /* 0x000fe400078e00d9 */
[----:B------:R-:W3:Y:S04]  /*3be30*/  LDL.LU.64 R216, [R1+0x748] ;  /* 0x0007480001d87983 */ /* 0x000ee80000300a00 */
[----:B------:R-:W3:Y:S04]  /*3be40*/  LDL.LU.64 R208, [R1+0x750] ;  /* 0x0007500001d07983 */ /* 0x000ee80000300a00 */
[----:B------:R-:W3:Y:S01]  /*3be50*/  LDL.LU.64 R250, [R1+0x770] ;  /* 0x0007700001fa7983 */ /* 0x000ee20000300a00 */
[----:B------:R-:W-:-:S02]  /*3be60*/  IMAD.MOV.U32 R210, RZ, RZ, R198 ;  /* 0x000000ffffd27224 */ /* 0x000fc400078e00c6 */
[----:B------:R-:W-:Y:S02]  /*3be70*/  IMAD.MOV.U32 R211, RZ, RZ, R199 ;  /* 0x000000ffffd37224 */ /* 0x000fe400078e00c7 */
[----:B------:R-:W-:Y:S01]  /*3be80*/  IMAD.MOV.U32 R198, RZ, RZ, R186 ;  /* 0x000000ffffc67224 */ /* 0x000fe200078e00ba */
[----:B------:R-:W-:Y:S01]  /*3be90*/  MOV R186, R172 ;  /* 0x000000ac00ba7202 */ /* 0x000fe20000000f00 */
[----:B------:R-:W-:Y:S02]  /*3bea0*/  IMAD.MOV.U32 R199, RZ, RZ, R187 ;  /* 0x000000ffffc77224 */ /* 0x000fe400078e00bb */
[----:B------:R-:W-:Y:S02]  /*3beb0*/  IMAD.MOV.U32 R187, RZ, RZ, R173 ;  /* 0x000000ffffbb7224 */ /* 0x000fe400078e00ad */
[----:B------:R-:W-:Y:S02]  /*3bec0*/  IMAD.MOV.U32 R173, RZ, RZ, R190 ;  /* 0x000000ffffad7224 */ /* 0x000fe400078e00be */
[----:B------:R-:W-:-:S02]  /*3bed0*/  IMAD.MOV.U32 R172, RZ, RZ, R191 ;  /* 0x000000ffffac7224 */ /* 0x000fc400078e00bf */
[----:B------:R-:W-:Y:S01]  /*3bee0*/  IMAD.MOV.U32 R190, RZ, RZ, R174 ;  /* 0x000000ffffbe7224 */ /* 0x000fe200078e00ae */
[----:B------:R-:W-:Y:S01]  /*3bef0*/  MOV R174, R179 ;  /* 0x000000b300ae7202 */ /* 0x000fe20000000f00 */
[----:B------:R-:W-:Y:S02]  /*3bf00*/  IMAD.MOV.U32 R191, RZ, RZ, R175 ;  /* 0x000000ffffbf7224 */ /* 0x000fe400078e00af */
[----:B------:R-:W-:Y:S02]  /*3bf10*/  IMAD.MOV.U32 R175, RZ, RZ, R178 ;  /* 0x000000ffffaf7224 */ /* 0x000fe400078e00b2 */
[----:B------:R-:W-:Y:S02]  /*3bf20*/  IMAD.MOV.U32 R179, RZ, RZ, R180 ;  /* 0x000000ffffb37224 */ /* 0x000fe400078e00b4 */
[----:B------:R-:W-:Y:S01]  /*3bf30*/  IMAD.MOV.U32 R178, RZ, RZ, R181 ;  /* 0x000000ffffb27224 */ /* 0x000fe200078e00b5 */
[----:B----4-:R-:W-:Y:S01]  /*3bf40*/  MOV R181, R182 ;  /* 0x000000b600b57202 */ /* 0x010fe20000000f00 */
[----:B------:R-:W-:-:S02]  /*3bf50*/  IMAD.MOV.U32 R180, RZ, RZ, R183 ;  /* 0x000000ffffb47224 */ /* 0x000fc400078e00b7 */
[----:B------:R-:W-:Y:S02]  /*3bf60*/  IMAD.MOV.U32 R183, RZ, RZ, R218 ;  /* 0x000000ffffb77224 */ /* 0x000fe400078e00da */
[----:B------:R-:W-:Y:S02]  /*3bf70*/  IMAD.MOV.U32 R182, RZ, RZ, R219 ;  /* 0x000000ffffb67224 */ /* 0x000fe400078e00db */
[----:B------:R-:W-:Y:S02]  /*3bf80*/  IMAD.MOV.U32 R218, RZ, RZ, R200 ;  /* 0x000000ffffda7224 */ /* 0x000fe400078e00c8 */
[----:B------:R-:W-:Y:S01]  /*3bf90*/  IMAD.MOV.U32 R219, RZ, RZ, R201 ;  /* 0x000000ffffdb7224 */ /* 0x000fe200078e00c9 */
[----:B------:R-:W-:Y:S01]  /*3bfa0*/  MOV R201, R199 ;  /* 0x000000c700c97202 */ /* 0x000fe20000000f00 */
        /* <DEDUP_REMOVED lines=14> */
[----:B------:R-:W-:Y:S02]  /*3c090*/  IMAD.MOV.U32 R203, RZ, RZ, R191 ;  /* 0x000000ffffcb7224 */ /* 0x000fe400078e00bf */
[----:B------:R-:W-:-:S02]  /*3c0a0*/  IMAD.MOV.U32 R191, RZ, RZ, R194 ;  /* 0x000000ffffbf7224 */ /* 0x000fc400078e00c2 */
[----:B------:R-:W-:Y:S01]  /*3c0b0*/  IMAD.MOV.U32 R190, RZ, RZ, R195 ;  /* 0x000000ffffbe7224 */ /* 0x000fe200078e00c3 */
[----:B------:R-:W-:Y:S01]  /*3c0c0*/  MOV R140, R150 ;  /* 0x00000096008c7202 */ /* 0x000fe20000000f00 */
[----:B------:R-:W-:Y:S01]  /*3c0d0*/  IMAD.MOV.U32 R141, RZ, RZ, R151 ;  /* 0x000000ffff8d7224 */ /* 0x000fe200078e0097 */
[----:B------:R-:W-:Y:S01]  /*3c0e0*/  MOV R143, R221 ;  /* 0x000000dd008f7202 */ /* 0x000fe20000000f00 */
[----:B------:R-:W-:Y:S02]  /*3c0f0*/  IMAD.MOV.U32 R142, RZ, RZ, R220 ;  /* 0x000000ffff8e7224 */ /* 0x000fe400078e00dc */
[----:B------:R-:W-:Y:S02]  /*3c100*/  IMAD.MOV.U32 R136, RZ, RZ, R222 ;  /* 0x000000ffff887224 */ /* 0x000fe400078e00de */
[----:B------:R-:W-:Y:S02]  /*3c110*/  IMAD.MOV.U32 R137, RZ, RZ, R223 ;  /* 0x000000ffff897224 */ /* 0x000fe400078e00df */
[----:B------:R-:W-:-:S02]  /*3c120*/  IMAD.MOV.U32 R220, RZ, RZ, R204 ;  /* 0x000000ffffdc7224 */ /* 0x000fc400078e00cc */
[----:B------:R-:W-:Y:S02]  /*3c130*/  IMAD.MOV.U32 R221, RZ, RZ, R205 ;  /* 0x000000ffffdd7224 */ /* 0x000fe400078e00cd */
[----:B--2---:R-:W-:Y:S02]  /*3c140*/  IMAD.MOV.U32 R193, RZ, RZ, R236 ;  /* 0x000000ffffc17224 */ /* 0x004fe400078e00ec */
[----:B------:R-:W-:Y:S02]  /*3c150*/  IMAD.MOV.U32 R192, RZ, RZ, R237 ;  /* 0x000000ffffc07224 */ /* 0x000fe400078e00ed */
[----:B------:R-:W2:Y:S01]  /*3c160*/  LDL.LU.64 R236, [R1+0x9b8] ;  /* 0x0009b80001ec7983 */ /* 0x000ea20000300a00 */
[----:B------:R-:W-:Y:S02]  /*3c170*/  IMAD.MOV.U32 R195, RZ, RZ, R196 ;  /* 0x000000ffffc37224 */ /* 0x000fe400078e00c4 */
[----:B------:R-:W-:Y:S01]  /*3c180*/  IMAD.MOV.U32 R194, RZ, RZ, R197 ;  /* 0x000000ffffc27224 */ /* 0x000fe200078e00c5 */
[----:B------:R-:W4:Y:S01]  /*3c190*/  LDL.LU.64 R210, [R1+0x9d8] ;  /* 0x0009d80001d27983 */ /* 0x000f220000300a00 */
[----:B------:R-:W-:-:S02]  /*3c1a0*/  IMAD.MOV.U32 R197, RZ, RZ, R212 ;  /* 0x000000ffffc57224 */ /* 0x000fc400078e00d4 */
[----:B------:R-:W-:Y:S02]  /*3c1b0*/  IMAD.MOV.U32 R196, RZ, RZ, R213 ;  /* 0x000000ffffc47224 */ /* 0x000fe400078e00d5 */
[----:B------:R-:W4:Y:S04]  /*3c1c0*/  LDL.LU.64 R212, [R1+0x9f8] ;  /* 0x0009f80001d47983 */ /* 0x000f280000300a00 */
[----:B------:R-:W4:Y:S04]  /*3c1d0*/  LDL.LU.64 R134, [R1+0xa18] ;  /* 0x000a180001867983 */ /* 0x000f280000300a00 */
[----:B------:R-:W4:Y:S01]  /*3c1e0*/  LDL.LU.64 R150, [R1+0x988] ;  /* 0x0009880001967983 */ /* 0x000f220000300a00 */
[----:B---3--:R-:W-:-:S03]  /*3c1f0*/  IMAD.MOV.U32 R205, RZ, RZ, R250 ;  /* 0x000000ffffcd7224 */ /* 0x008fc600078e00fa */
[----:B------:R-:W3:Y:S01]  /*3c200*/  LDL.LU.64 R222, [R1+0x9b0] ;  /* 0x0009b00001de7983 */ /* 0x000ee20000300a00 */
[----:B------:R-:W-:-:S03]  /*3c210*/  IMAD.MOV.U32 R204, RZ, RZ, R251 ;  /* 0x000000ffffcc7224 */ /* 0x000fc600078e00fb */
[----:B------:R-:W3:Y:S01]  /*3c220*/  LDL.LU.64 R250, [R1+0x9d0] ;  /* 0x0009d00001fa7983 */ /* 0x000ee20000300a00 */
[----:B------:R-:W-:Y:S02]  /*3c230*/  IMAD.MOV.U32 R138, RZ, RZ, R218 ;  /* 0x000000ffff8a7224 */ /* 0x000fe400078e00da */
[----:B------:R-:W-:Y:S02]  /*3c240*/  IMAD.MOV.U32 R139, RZ, RZ, R219 ;  /* 0x000000ffff8b7224 */ /* 0x000fe400078e00db */
[----:B------:R-:W-:Y:S02]  /*3c250*/  IMAD.MOV.U32 R218, RZ, RZ, R206 ;  /* 0x000000ffffda7224 */ /* 0x000fe400078e00ce */
[----:B------:R-:W-:Y:S02]  /*3c260*/  IMAD.MOV.U32 R219, RZ, RZ, R207 ;  /* 0x000000ffffdb7224 */ /* 0x000fe400078e00cf */
[----:B------:R-:W-:Y:S02]  /*3c270*/  IMAD.MOV.U32 R146, RZ, RZ, R200 ;  /* 0x000000ffff927224 */ /* 0x000fe400078e00c8 */
        /* <DEDUP_REMOVED lines=15> */
[----:B--2---:R-:W-:Y:S01]  /*3c370*/  MOV R207, R236 ;  /* 0x000000ec00cf7202 */ /* 0x004fe20000000f00 */
[----:B------:R-:W-:Y:S02]  /*3c380*/  IMAD.MOV.U32 R206, RZ, RZ, R237 ;  /* 0x000000ffffce7224 */ /* 0x000fe400078e00ed */
[----:B------:R-:W2:Y:S01]  /*3c390*/  LDL.LU.64 R236, [R1+0x9f0] ;  /* 0x0009f00001ec7983 */ /* 0x000ea20000300a00 */
[----:B----4-:R-:W-:-:S03]  /*3c3a0*/  IMAD.MOV.U32 R209, RZ, RZ, R210 ;  /* 0x000000ffffd17224 */ /* 0x010fc600078e00d2 */
[----:B------:R-:W4:Y:S01]  /*3c3b0*/  LDL.LU.64 R224, [R1+0x948] ;  /* 0x0009480001e07983 */ /* 0x000f220000300a00 */
[----:B------:R-:W-:-:S03]  /*3c3c0*/  IMAD.MOV.U32 R208, RZ, RZ, R211 ;  /* 0x000000ffffd07224 */ /* 0x000fc600078e00d3 */
[----:B------:R-:W4:Y:S01]  /*3c3d0*/  LDL.LU.64 R122, [R1+0x970] ;  /* 0x00097000017a7983 */ /* 0x000f220000300a00 */
[----:B------:R-:W-:Y:S01]  /*3c3e0*/  IMAD.MOV.U32 R211, RZ, RZ, R212 ;  /* 0x000000ffffd37224 */ /* 0x000fe200078e00d4 */
[----:B------:R-:W-:Y:S01]  /*3c3f0*/  MOV R212, R135 ;  /* 0x0000008700d47202 */ /* 0x000fe20000000f00 */
[----:B------:R-:W-:Y:S01]  /*3c400*/  IMAD.MOV.U32 R210, RZ, RZ, R213 ;  /* 0x000000ffffd27224 */ /* 0x000fe200078e00d5 */
[----:B------:R-:W4:Y:S01]  /*3c410*/  LDL.LU.64 R128, [R1+0x9a8] ;  /* 0x0009a80001807983 */ /* 0x000f220000300a00 */
[----:B------:R-:W-:-:S03]  /*3c420*/  IMAD.MOV.U32 R213, RZ, RZ, R134 ;  /* 0x000000ffffd57224 */ /* 0x000fc600078e0086 */
[----:B------:R-:W4:Y:S01]  /*3c430*/  LDL.LU.64 R134, [R1+0x9c8] ;  /* 0x0009c80001867983 */ /* 0x000f220000300a00 */
[----:B---3--:R-:W-:Y:S02]  /*3c440*/  IMAD.MOV.U32 R219, RZ, RZ, R250 ;  /* 0x000000ffffdb7224 */ /* 0x008fe400078e00fa */
[----:B------:R-:W-:Y:S02]  /*3c450*/  IMAD.MOV.U32 R218, RZ, RZ, R251 ;  /* 0x000000ffffda7224 */ /* 0x000fe400078e00fb */
[----:B------:R-:W3:Y:S01]  /*3c460*/  LDL.LU.64 R250, [R1+0x908] ;  /* 0x0009080001fa7983 */ /* 0x000ee20000300a00 */
[----:B------:R-:W-:Y:S01]  /*3c470*/  MOV R130, R226 ;  /* 0x000000e200827202 */ /* 0x000fe20000000f00 */
        /* <DEDUP_REMOVED lines=12> */
[----:B------:R-:W-:Y:S02]  /*3c540*/  IMAD.MOV.U32 R151, RZ, RZ, R235 ;  /* 0x000000ffff977224 */ /* 0x000fe400078e00eb */
[----:B------:R-:W-:Y:S01]  /*3c550*/  IMAD.MOV.U32 R217, RZ, RZ, R222 ;  /* 0x000000ffffd97224 */ /* 0x000fe200078e00de */
[----:B------:R-:W3:Y:S01]  /*3c560*/  LDL.LU.64 R234, [R1+0x930] ;  /* 0x0009300001ea7983 */ /* 0x000ee20000300a00 */
[----:B------:R-:W-:Y:S02]  /*3c570*/  IMAD.MOV.U32 R216, RZ, RZ, R223 ;  /* 0x000000ffffd87224 */ /* 0x000fe400078e00df */
[----:B------:R-:W-:Y:S02]  /*3c580*/  IMAD.MOV.U32 R118, RZ, RZ, R124 ;  /* 0x000000ffff767224 */ /* 0x000fe400078e007c */
[----:B------:R-:W-:Y:S02]  /*3c590*/  IMAD.MOV.U32 R119, RZ, RZ, R125 ;  /* 0x000000ffff777224 */ /* 0x000fe400078e007d */
[----:B--2---:R-:W-:-:S02]  /*3c5a0*/  IMAD.MOV.U32 R221, RZ, RZ, R236 ;  /* 0x000000ffffdd7224 */ /* 0x004fc400078e00ec */
[----:B------:R-:W-:Y:S02]  /*3c5b0*/  IMAD.MOV.U32 R220, RZ, RZ, R237 ;  /* 0x000000ffffdc7224 */ /* 0x000fe400078e00ed */
[----:B------:R-:W2:Y:S01]  /*3c5c0*/  LDL.LU.64 R236, [R1+0x968] ;  /* 0x0009680001ec7983 */ /* 0x000ea20000300a00 */
[----:B----4-:R-:W-:Y:S01]  /*3c5d0*/  IMAD.MOV.U32 R223, RZ, RZ, R224 ;  /* 0x000000ffffdf7224 */ /* 0x010fe200078e00e0 */
[----:B------:R-:W-:Y:S02]  /*3c5e0*/  MOV R222, R225 ;  /* 0x000000e100de7202 */ /* 0x000fe40000000f00 */
[----:B------:R-:W4:Y:S01]  /*3c5f0*/  LDL.LU.64 R116, [R1+0x990] ;  /* 0x0009900001747983 */ /* 0x000f220000300a00 */
[----:B------:R-:W-:Y:S01]  /*3c600*/  IMAD.MOV.U32 R225, RZ, RZ, R122 ;  /* 0x000000ffffe17224 */ /* 0x000fe200078e007a */
[----:B------:R-:W-:Y:S01]  /*3c610*/  MOV R122, R226 ;  /* 0x000000e2007a7202 */ /* 0x000fe20000000f00 */
[----:B------:R-:W-:Y:S01]  /*3c620*/  IMAD.MOV.U32 R224, RZ, RZ, R123 ;  /* 0x000000ffffe07224 */ /* 0x000fe200078e007b */
[----:B------:R-:W4:Y:S01]  /*3c630*/  LDL.LU.64 R124, [R1+0x8c8] ;  /* 0x0008c800017c7983 */ /* 0x000f220000300a00 */
[----:B------:R-:W-:-:S02]  /*3c640*/  IMAD.MOV.U32 R123, RZ, RZ, R227 ;  /* 0x000000ffff7b7224 */ /* 0x000fc400078e00e3 */
[----:B------:R-:W-:Y:S02]  /*3c650*/  IMAD.MOV.U32 R227, RZ, RZ, R128 ;  /* 0x000000ffffe37224 */ /* 0x000fe400078e0080 */
[----:B------:R-:W-:Y:S02]  /*3c660*/  IMAD.MOV.U32 R226, RZ, RZ, R129 ;  /* 0x000000ffffe27224 */ /* 0x000fe400078e0081 */
[----:B------:R-:W-:Y:S02]  /*3c670*/  IMAD.MOV.U32 R128, RZ, RZ, R132 ;  /* 0x000000ffff807224 */ /* 0x000fe400078e0084 */
[----:B------:R-:W-:Y:S02]  /*3c680*/  IMAD.MOV.U32 R129, RZ, RZ, R133 ;  /* 0x000000ffff817224 */ /* 0x000fe400078e0085 */
[----:B------:R-:W-:Y:S02]  /*3c690*/  IMAD.MOV.U32 R132, RZ, RZ, R230 ;  /* 0x000000ffff847224 */ /* 0x000fe400078e00e6 */
[----:B------:R-:W-:-:S02]  /*3c6a0*/  IMAD.MOV.U32 R133, RZ, RZ, R231 ;  /* 0x000000ffff857224 */ /* 0x000fc400078e00e7 */
[----:B---3--:R-:W-:Y:S02]  /*3c6b0*/  IMAD.MOV.U32 R231, RZ, RZ, R250 ;  /* 0x000000ffffe77224 */ /* 0x008fe400078e00fa */
[----:B------:R-:W-:Y:S02]  /*3c6c0*/  IMAD.MOV.U32 R230, RZ, RZ, R251 ;  /* 0x000000ffffe67224 */ /* 0x000fe400078e00fb */
[----:B------:R-:W3:Y:S04]  /*3c6d0*/  LDL.LU.64 R250, [R1+0x8f0] ;  /* 0x0008f00001fa7983 */ /* 0x000ee80000300a00 */
[----:B------:R-:W3:Y:S04]  /*3c6e0*/  LDL.LU.64 R110, [R1+0x928] ;  /* 0x00092800016e7983 */ /* 0x000ee80000300a00 */
[----:B------:R-:W3:Y:S01]  /*3c6f0*/  LDL.LU.64 R106, [R1+0x950] ;  /* 0x00095000016a7983 */ /* 0x000ee20000300a00 */
[----:B------:R-:W-:-:S02]  /*3c700*/  IMAD.MOV.U32 R120, RZ, RZ, R126 ;  /* 0x000000ffff787224 */ /* 0x000fc400078e007e */
[----:B------:R-:W-:Y:S01]  /*3c710*/  IMAD.MOV.U32 R121, RZ, RZ, R127 ;  /* 0x000000ffff797224 */ /* 0x000fe200078e007f */
[----:B------:R-:W-:Y:S01]  /*3c720*/  MOV R127, R229 ;  /* 0x000000e5007f7202 */ /* 0x000fe20000000f00 */
        /* <DEDUP_REMOVED lines=12> */
[----:B------:R-:W-:Y:S02]  /*3c7f0*/  IMAD.MOV.U32 R119, RZ, RZ, R121 ;  /* 0x000000ffff777224 */ /* 0x000fe400078e0079 */
[----:B------:R-:W3:Y:S04]  /*3c800*/  LDL.LU.64 R120, [R1+0x868] ;  /* 0x0008680001787983 */ /* 0x000ee80000300a00 */
[----:B------:R-:W3:Y:S01]  /*3c810*/  LDL.LU.64 R108, [R1+0x850] ;  /* 0x00085000016c7983 */ /* 0x000ee20000300a00 */
[----:B------:R-:W-:Y:S01]  /*3c820*/  MOV R114, R122 ;  /* 0x0000007a00727202 */ /* 0x000fe20000000f00 */
[----:B------:R-:W-:Y:S02]  /*3c830*/  IMAD.MOV.U32 R115, RZ, RZ, R123 ;  /* 0x000000ffff737224 */ /* 0x000fe400078e007b */
[----:B------:R-:W-:-:S02]  /*3c840*/  IMAD.MOV.U32 R122, RZ, RZ, R242 ;  /* 0x000000ffff7a7224 */ /* 0x000fc400078e00f2 */
[----:B------:R-:W-:Y:S02]  /*3c850*/  IMAD.MOV.U32 R123, RZ, RZ, R243 ;  /* 0x000000ffff7b7224 */ /* 0x000fe400078e00f3 */
[----:B--2---:R-:W-:Y:S01]  /*3c860*/  IMAD.MOV.U32 R235, RZ, RZ, R236 ;  /* 0x000000ffffeb7224 */ /* 0x004fe200078e00ec */
[----:B------:R-:W-:Y:S01]  /*3c870*/  MOV R234, R237 ;  /* 0x000000ed00ea7202 */ /* 0x000fe20000000f00 */
[----:B----4-:R-:W-:Y:S02]  /*3c880*/  IMAD.MOV.U32 R237, RZ, RZ, R116 ;  /* 0x000000ffffed7224 */ /* 0x010fe400078e0074 */
[----:B------:R-:W-:Y:S02]  /*3c890*/  IMAD.MOV.U32 R236, RZ, RZ, R117 ;  /* 0x000000ffffec7224 */ /* 0x000fe400078e0075 */
        /* <DEDUP_REMOVED lines=10> */
[----:B---3--:R-:W-:Y:S01]  /*3c940*/  MOV R241, R250 ;  /* 0x000000fa00f17202 */ /* 0x008fe20000000f00 */
[----:B------:R-:W-:Y:S02]  /*3c950*/  IMAD.MOV.U32 R240, RZ, RZ, R251 ;  /* 0x000000fffff07224 */ /* 0x000fe400078e00fb */
[----:B------:R-:W2:Y:S04]  /*3c960*/  LDL.LU.64 R250, [R1+0x8b0] ;  /* 0x0008b00001fa7983 */ /* 0x000ea80000300a00 */
[----:B------:R-:W3:Y:S04]  /*3c970*/  LDL.LU.64 R102, [R1+0x8e8] ;  /* 0x0008e80001667983 */ /* 0x000ee80000300a00 */
[----:B------:R-:W4:Y:S01]  /*3c980*/  LDL.LU.64 R104, [R1+0x910] ;  /* 0x0009100001687983 */ /* 0x000f220000300a00 */
        /* <DEDUP_REMOVED lines=9> */
[----:B------:R-:W-:Y:S02]  /*3ca20*/  IMAD.MOV.U32 R244, RZ, RZ, R107 ;  /* 0x000000fffff47224 */ /* 0x000fe400078e006b */
[----:B------:R-:W2:Y:S04]  /*3ca30*/  LDL.LU.64 R106, [R1+0x830] ;  /* 0x00083000016a7983 */ /* 0x000ea80000300a00 */
[----:B----4-:R1:W-:Y:S01]  /*3ca40*/  STL [R1+0x600], R104 ;  /* 0x0006006801007387 */ /* 0x0103e20000100800 */
[----:B------:R-:W-:-:S03]  /*3ca50*/  IMAD.MOV.U32 R252, RZ, RZ, R105 ;  /* 0x000000fffffc7224 */ /* 0x000fc600078e0069 */
[----:B-1----:R-:W4:Y:S04]  /*3ca60*/  LDL.LU.64 R104, [R1+0x8a8] ;  /* 0x0008a80001687983 */ /* 0x002f280000300a00 */
[----:B------:R-:W4:Y:S01]  /*3ca70*/  LDL.LU.64 R96, [R1+0x8d0] ;  /* 0x0008d00001607983 */ /* 0x000f220000300a00 */
[----:B--2---:R-:W-:-:S03]  /*3ca80*/  IMAD.MOV.U32 R0, RZ, RZ, R107 ;  /* 0x000000ffff007224 */ /* 0x004fc600078e006b */
[----:B------:R1:W-:Y:S04]  /*3ca90*/  STL [R1+0x608], R106 ;  /* 0x0006086a01007387 */ /* 0x0003e80000100800 */
[----:B------:R-:W-:Y:S04]  /*3caa0*/  STL [R1+0x610], R108 ;  /* 0x0006106c01007387 */ /* 0x000fe80000100800 */
[----:B------:R2:W-:Y:S04]  /*3cab0*/  STL [R1+0x604], R0 ;  /* 0x0006040001007387 */ /* 0x0005e80000100800 */
[----:B------:R-:W4:Y:S04]  /*3cac0*/  LDL.LU.64 R98, [R1+0x810] ;  /* 0x0008100001627983 */ /* 0x000f280000300a00 */
[----:B-1----:R-:W4:Y:S04]  /*3cad0*/  LDL.LU.64 R106, [R1+0x828] ;  /* 0x00082800016a7983 */ /* 0x002f280000300a00 */
        /* <DEDUP_REMOVED lines=9> */
[----:B--2---:R-:W-:-:S02]  /*3cb70*/  IMAD.MOV.U32 R0, RZ, RZ, R109 ;  /* 0x000000ffff007224 */ /* 0x004fc400078e006d */
[----:B------:R-:W-:Y:S02]  /*3cb80*/  IMAD.MOV.U32 R128, RZ, RZ, R248 ;  /* 0x000000ffff807224 */ /* 0x000fe400078e00f8 */
[----:B------:R-:W-:Y:S02]  /*3cb90*/  IMAD.MOV.U32 R129, RZ, RZ, R249 ;  /* 0x000000ffff817224 */ /* 0x000fe400078e00f9 */
[----:B------:R-:W-:Y:S01]  /*3cba0*/  IMAD.MOV.U32 R249, RZ, RZ, R250 ;  /* 0x000000fffff97224 */ /* 0x000fe200078e00fa */
[----:B---3--:R-:W-:Y:S01]  /*3cbb0*/  MOV R250, R103 ;  /* 0x0000006700fa7202 */ /* 0x008fe20000000f00 */
[----:B------:R-:W-:Y:S02]  /*3cbc0*/  IMAD.MOV.U32 R248, RZ, RZ, R251 ;  /* 0x000000fffff87224 */ /* 0x000fe400078e00fb */
[----:B------:R-:W-:Y:S02]  /*3cbd0*/  IMAD.MOV.U32 R251, RZ, RZ, R102 ;  /* 0x000000fffffb7224 */ /* 0x000fe400078e0066 */
[----:B------:R-:W2:Y:S04]  /*3cbe0*/  LDL.LU.64 R102, [R1+0x888] ;  /* 0x0008880001667983 */ /* 0x000ea80000300a00 */
[----:B------:R1:W-:Y:S04]  /*3cbf0*/  STL [R1+0x60c], R0 ;  /* 0x00060c0001007387 */ /* 0x0003e80000100800 */
[----:B------:R-:W3:Y:S04]  /*3cc00*/  LDL.LU.64 R108, [R1+0x6a8] ;  /* 0x0006a800016c7983 */ /* 0x000ee80000300a00 */
[----:B----4-:R4:W-:Y:S01]  /*3cc10*/  STL [R1+0x618], R104 ;  /* 0x0006186801007387 */ /* 0x0109e20000100800 */
[----:B-1----:R-:W-:-:S03]  /*3cc20*/  IMAD.MOV.U32 R0, RZ, RZ, R105 ;  /* 0x000000ffff007224 */ /* 0x002fc600078e0069 */
[----:B----4-:R-:W4:Y:S04]  /*3cc30*/  LDL.LU.64 R104, [R1+0x890] ;  /* 0x0008900001687983 */ /* 0x010f280000300a00 */
[----:B------:R1:W-:Y:S04]  /*3cc40*/  STL [R1+0x614], R0 ;  /* 0x0006140001007387 */ /* 0x0003e80000100800 */
[----:B------:R-:W-:Y:S01]  /*3cc50*/  STL [R1+0x620], R96 ;  /* 0x0006206001007387 */ /* 0x000fe20000100800 */
[----:B-1----:R-:W-:-:S05]  /*3cc60*/  IMAD.MOV.U32 R0, RZ, RZ, R97 ;  /* 0x000000ffff007224 */ /* 0x002fca00078e0061 */
[----:B------:R1:W-:Y:S04]  /*3cc70*/  STL [R1+0x61c], R0 ;  /* 0x00061c0001007387 */ /* 0x0003e80000100800 */
[----:B------:R-:W-:Y:S01]  /*3cc80*/  STL [R1+0x628], R98 ;  /* 0x0006286201007387 */ /* 0x000fe20000100800 */
[----:B-1----:R-:W-:-:S03]  /*3cc90*/  IMAD.MOV.U32 R0, RZ, RZ, R99 ;  /* 0x000000ffff007224 */ /* 0x002fc600078e0063 */
[----:B------:R-:W-:Y:S04]  /*3cca0*/  STL [R1+0x630], R106 ;  /* 0x0006306a01007387 */ /* 0x000fe80000100800 */
[----:B------:R1:W-:Y:S02]  /*3ccb0*/  STL [R1+0x624], R0 ;  /* 0x0006240001007387 */ /* 0x0003e40000100800 */
[----:B-1----:R-:W-:Y:S01]  /*3ccc0*/  MOV R0, R107 ;  /* 0x0000006b00007202 */ /* 0x002fe20000000f00 */
[----:B------:R-:W-:Y:S02]  /*3ccd0*/  IMAD.MOV.U32 R106, RZ, RZ, R110 ;  /* 0x000000ffff6a7224 */ /* 0x000fe400078e006e */
[----:B------:R-:W-:Y:S02]  /*3cce0*/  IMAD.MOV.U32 R107, RZ, RZ, R111 ;  /* 0x000000ffff6b7224 */ /* 0x000fe400078e006f */
[----:B------:R-:W-:Y:S01]  /*3ccf0*/  IMAD.MOV.U32 R110, RZ, RZ, R112 ;  /* 0x000000ffff6e7224 */ /* 0x000fe200078e0070 */
[----:B------:R1:W-:Y:S01]  /*3cd00*/  STL [R1+0x62c], R0 ;  /* 0x00062c0001007387 */ /* 0x0003e20000100800 */
[----:B------:R-:W-:-:S02]  /*3cd10*/  IMAD.MOV.U32 R111, RZ, RZ, R113 ;  /* 0x000000ffff6f7224 */ /* 0x000fc400078e0071 */
[----:B------:R-:W-:Y:S01]  /*3cd20*/  IMAD.MOV.U32 R112, RZ, RZ, R114 ;  /* 0x000000ffff707224 */ /* 0x000fe200078e0072 */
[----:B------:R-:W-:Y:S01]  /*3cd30*/  STL [R1+0x638], R100 ;  /* 0x0006386401007387 */ /* 0x000fe20000100800 */
[----:B------:R-:W-:Y:S01]  /*3cd40*/  IMAD.MOV.U32 R113, RZ, RZ, R115 ;  /* 0x000000ffff717224 */ /* 0x000fe200078e0073 */
[----:B------:R-:W-:Y:S01]  /*3cd50*/  MOV R114, R116 ;  /* 0x0000007400727202 */ /* 0x000fe20000000f00 */
[----:B------:R-:W-:Y:S02]  /*3cd60*/  IMAD.MOV.U32 R115, RZ, RZ, R117 ;  /* 0x000000ffff737224 */ /* 0x000fe400078e0075 */
[----:B------:R-:W3:Y:S01]  /*3cd70*/  LDL.LU.64 R116, [R1+0x658] ;  /* 0x0006580001747983 */ /* 0x000ee20000300a00 */
[----:B-1----:R-:W-:-:S05]  /*3cd80*/  IMAD.MOV.U32 R0, RZ, RZ, R101 ;  /* 0x000000ffff007224 */ /* 0x002fca00078e0065 */
[----:B------:R4:W-:Y:S02]  /*3cd90*/  STL [R1+0x634], R0 ;  /* 0x0006340001007387 */ /* 0x0009e40000100800 */
[----:B----4-:R-:W-:Y:S02]  /*3cda0*/  IMAD.MOV.U32 R0, RZ, RZ, R105 ;  /* 0x000000ffff007224 */ /* 0x010fe400078e0069 */
[----:B------:R1:W-:Y:S04]  /*3cdb0*/  STL [R1+0x640], R104 ;  /* 0x0006406801007387 */ /* 0x0003e80000100800 */
[----:B------:R4:W-:Y:S04]  /*3cdc0*/  STL [R1+0x63c], R0 ;  /* 0x00063c0001007387 */ /* 0x0009e80000100800 */
[----:B--2---:R-:W-:Y:S04]  /*3cdd0*/  STL [R1+0x648], R102 ;  /* 0x0006486601007387 */ /* 0x004fe80000100800 */
[----:B-1----:R-:W2:Y:S04]  /*3cde0*/  LDL.LU.64 R104, [R1+0xa10] ;  /* 0x000a100001687983 */ /* 0x002ea80000300a00 */
[----:B------:R-:W2:Y:S01]  /*3cdf0*/  LDL.LU.64 R100, [R1+0x6f0] ;  /* 0x0006f00001647983 */ /* 0x000ea20000300a00 */
[----:B----4-:R-:W-:-:S03]  /*3ce00*/  IMAD.MOV.U32 R0, RZ, RZ, R103 ;  /* 0x000000ffff007224 */ /* 0x010fc600078e0067 */
[----:B---3--:R-:W-:Y:S04]  /*3ce10*/  STL [R1+0x650], R108 ;  /* 0x0006506c01007387 */ /* 0x008fe80000100800 */
[----:B------:R1:W-:Y:S02]  /*3ce20*/  STL [R1+0x644], R0 ;  /* 0x0006440001007387 */ /* 0x0003e40000100800 */
[----:B-1----:R-:W-:-:S05]  /*3ce30*/  IMAD.MOV.U32 R0, RZ, RZ, R109 ;  /* 0x000000ffff007224 */ /* 0x002fca00078e006d */
[----:B------:R1:W-:Y:S04]  /*3ce40*/  STL [R1+0x64c], R0 ;  /* 0x00064c0001007387 */ /* 0x0003e80000100800 */
[----:B------:R3:W-:Y:S01]  /*3ce50*/  STL [R1+0x658], R116 ;  /* 0x0006587401007387 */ /* 0x0007e20000100800 */
[----:B-1----:R-:W-:-:S03]  /*3ce60*/  IMAD.MOV.U32 R0, RZ, RZ, R117 ;  /* 0x000000ffff007224 */ /* 0x002fc600078e0075 */
[----:B---3--:R-:W3:Y:S04]  /*3ce70*/  LDL.LU.64 R116, [R1+0x678] ;  /* 0x0006780001747983 */ /* 0x008ee80000300a00 */
[----:B------:R2:W-:Y:S04]  /*3ce80*/  STL [R1+0x654], R0 ;  /* 0x0006540001007387 */ /* 0x0005e80000100800 */
[----:B------:R-:W-:Y:S04]  /*3ce90*/  STL [R1+0x660], R8 ;  /* 0x0006600801007387 */ /* 0x000fe80000100800 */
[----:B------:R-:W-:Y:S04]  /*3cea0*/  STL [R1+0x65c], R9 ;  /* 0x00065c0901007387 */ /* 0x000fe80000100800 */
[----:B------:R-:W4:Y:S01]  /*3ceb0*/  LDL.LU.64 R102, [R1+0xa38] ;  /* 0x000a380001667983 */ /* 0x000f220000300a00 */
[----:B------:R-:W-:Y:S01]  /*3cec0*/  IMAD.MOV.U32 R108, RZ, RZ, R112 ;  /* 0x000000ffff6c7224 */ /* 0x000fe200078e0070 */
[----:B------:R-:W-:Y:S01]  /*3ced0*/  MOV R109, R113 ;  /* 0x00000071006d7202 */ /* 0x000fe20000000f00 */
[----:B------:R-:W-:-:S02]  /*3cee0*/  IMAD.MOV.U32 R112, RZ, RZ, R114 ;  /* 0x000000ffff707224 */ /* 0x000fc400078e0072 */
[----:B------:R-:W-:Y:S02]  /*3cef0*/  IMAD.MOV.U32 R113, RZ, RZ, R115 ;  /* 0x000000ffff717224 */ /* 0x000fe400078e0073 */
[----:B--2---:R-:W-:Y:S01]  /*3cf00*/  IMAD.MOV.U32 R0, RZ, RZ, R105 ;  /* 0x000000ffff007224 */ /* 0x004fe200078e0069 */
[----:B------:R1:W-:Y:S04]  /*3cf10*/  STL [R1+0x668], R104 ;  /* 0x0006686801007387 */ /* 0x0003e80000100800 */
[----:B------:R-:W2:Y:S04]  /*3cf20*/  LDL.LU.64 R114, [R1+0x7a8] ;  /* 0x0007a80001727983 */ /* 0x000ea80000300a00 */
[----:B------:R1:W-:Y:S02]  /*3cf30*/  STL [R1+0x664], R0 ;  /* 0x0006640001007387 */ /* 0x0003e40000100800 */
[----:B-1----:R-:W-:-:S02]  /*3cf40*/  IMAD.MOV.U32 R104, RZ, RZ, R106 ;  /* 0x000000ffff687224 */ /* 0x002fc400078e006a */
[----:B------:R-:W-:Y:S01]  /*3cf50*/  STL [R1+0x670], R100 ;  /* 0x0006706401007387 */ /* 0x000fe20000100800 */
[----:B------:R-:W-:Y:S01]  /*3cf60*/  IMAD.MOV.U32 R105, RZ, RZ, R107 ;  /* 0x000000ffff697224 */ /* 0x000fe200078e006b */
[----:B------:R-:W-:Y:S01]  /*3cf70*/  MOV R106, R108 ;  /* 0x0000006c006a7202 */ /* 0x000fe20000000f00 */
[----:B------:R-:W-:Y:S02]  /*3cf80*/  IMAD.MOV.U32 R107, RZ, RZ, R109 ;  /* 0x000000ffff6b7224 */ /* 0x000fe400078e006d */
[----:B------:R-:W2:Y:S01]  /*3cf90*/  LDL.LU.64 R108, [R1+0x698] ;  /* 0x00069800016c7983 */ /* 0x000ea20000300a00 */
[----:B------:R-:W-:-:S05]  /*3cfa0*/  IMAD.MOV.U32 R0, RZ, RZ, R101 ;  /* 0x000000ffff007224 */ /* 0x000fca00078e0065 */
[----:B------:R3:W-:Y:S02]  /*3cfb0*/  STL [R1+0x66c], R0 ;  /* 0x00066c0001007387 */ /* 0x0007e40000100800 */
[----:B---3--:R-:W-:Y:S02]  /*3cfc0*/  IMAD.MOV.U32 R0, RZ, RZ, R117 ;  /* 0x000000ffff007224 */ /* 0x008fe400078e0075 */
[----:B------:R1:W-:Y:S04]  /*3cfd0*/  STL [R1+0x678], R116 ;  /* 0x0006787401007387 */ /* 0x0003e80000100800 */
[----:B------:R3:W-:Y:S04]  /*3cfe0*/  STL [R1+0x674], R0 ;  /* 0x0006740001007387 */ /* 0x0007e80000100800 */
[----:B------:R-:W-:Y:S04]  /*3cff0*/  STL [R1+0x680], R10 ;  /* 0x0006800a01007387 */ /* 0x000fe80000100800 */
[----:B------:R-:W-:Y:S04]  /*3d000*/  STL [R1+0x67c], R11 ;  /* 0x00067c0b01007387 */ /* 0x000fe80000100800 */
[----:B----4-:R-:W-:Y:S04]  /*3d010*/  STL [R1+0x688], R102 ;  /* 0x0006886601007387 */ /* 0x010fe80000100800 */
[----:B-1----:R-:W4:Y:S01]  /*3d020*/  LDL.LU.64 R116, [R1+0xa58] ;  /* 0x000a580001747983 */ /* 0x002f220000300a00 */
[----:B---3--:R-:W-:-:S03]  /*3d030*/  IMAD.MOV.U32 R0, RZ, RZ, R103 ;  /* 0x000000ffff007224 */ /* 0x008fc600078e0067 */
[----:B------:R-:W3:Y:S04]  /*3d040*/  LDL.LU.64 R100, [R1+0x7b0] ;  /* 0x0007b00001647983 */ /* 0x000ee80000300a00 */
[----:B------:R2:W-:Y:S02]  /*3d050*/  STL [R1+0x684], R0 ;  /* 0x0006840001007387 */ /* 0x0005e40000100800 */
[----:B--2---:R-:W-:Y:S02]  /*3d060*/  IMAD.MOV.U32 R0, RZ, RZ, R115 ;  /* 0x000000ffff007224 */ /* 0x004fe400078e0073 */
[----:B------:R1:W-:Y:S04]  /*3d070*/  STL [R1+0x690], R114 ;  /* 0x0006907201007387 */ /* 0x0003e80000100800 */
[----:B------:R-:W-:Y:S04]  /*3d080*/  STL [R1+0x698], R108 ;  /* 0x0006986c01007387 */ /* 0x000fe80000100800 */
[----:B------:R2:W-:Y:S04]  /*3d090*/  STL [R1+0x68c], R0 ;  /* 0x00068c0001007387 */ /* 0x0005e80000100800 */
[----:B-1----:R-:W3:Y:S01]  /*3d0a0*/  LDL.LU.64 R114, [R1+0x6b8] ;  /* 0x0006b80001727983 */ /* 0x002ee20000300a00 */
[----:B--2---:R-:W-:-:S05]  /*3d0b0*/  IMAD.MOV.U32 R0, RZ, RZ, R109 ;  /* 0x000000ffff007224 */ /* 0x004fca00078e006d */
[----:B------:R1:W-:Y:S04]  /*3d0c0*/  STL [R1+0x694], R0 ;  /* 0x0006940001007387 */ /* 0x0003e80000100800 */
[----:B------:R-:W-:Y:S04]  /*3d0d0*/  STL [R1+0x6a0], R104 ;  /* 0x0006a06801007387 */ /* 0x000fe80000100800 */
[----:B------:R-:W2:Y:S01]  /*3d0e0*/  LDL.LU.64 R102, [R1+0xa88] ;  /* 0x000a880001667983 */ /* 0x000ea20000300a00 */
[----:B-1----:R-:W-:-:S03]  /*3d0f0*/  MOV R0, R105 ;  /* 0x0000006900007202 */ /* 0x002fc60000000f00 */
[----:B------:R-:W2:Y:S04]  /*3d100*/  LDL.LU.64 R108, [R1+0x7c8] ;  /* 0x0007c800016c7983 */ /* 0x000ea80000300a00 */
[----:B------:R4:W-:Y:S02]  /*3d110*/  STL [R1+0x69c], R0 ;  /* 0x00069c0001007387 */ /* 0x0009e40000100800 */
[----:B----4-:R-:W-:Y:S02]  /*3d120*/  IMAD.MOV.U32 R0, RZ, RZ, R117 ;  /* 0x000000ffff007224 */ /* 0x010fe400078e0075 */
[----:B------:R1:W-:Y:S04]  /*3d130*/  STL [R1+0x6a8], R116 ;  /* 0x0006a87401007387 */ /* 0x0003e80000100800 */
[----:B------:R3:W-:Y:S04]  /*3d140*/  STL [R1+0x6a4], R0 ;  /* 0x0006a40001007387 */ /* 0x0007e80000100800 */
[----:B-1----:R-:W4:Y:S01]  /*3d150*/  LDL.LU.64 R116, [R1+0x6d8] ;  /* 0x0006d80001747983 */ /* 0x002f220000300a00 */
[----:B---3--:R-:W-:-:S03]  /*3d160*/  IMAD.MOV.U32 R0, RZ, RZ, R101 ;  /* 0x000000ffff007224 */ /* 0x008fc600078e0065 */
[----:B------:R-:W-:Y:S04]  /*3d170*/  STL [R1+0x6b0], R100 ;  /* 0x0006b06401007387 */ /* 0x000fe80000100800 */
[----:B------:R-:W3:Y:S04]  /*3d180*/  LDL.LU.64 R104, [R1+0xaa8] ;  /* 0x000aa80001687983 */ /* 0x000ee80000300a00 */
[----:B------:R1:W-:Y:S02]  /*3d190*/  STL [R1+0x6ac], R0 ;  /* 0x0006ac0001007387 */ /* 0x0003e40000100800 */
[----:B-1----:R-:W-:-:S02]  /*3d1a0*/  IMAD.MOV.U32 R0, RZ, RZ, R115 ;  /* 0x000000ffff007224 */ /* 0x002fc400078e0073 */
[----:B------:R1:W-:Y:S04]  /*3d1b0*/  STL [R1+0x6b8], R114 ;  /* 0x0006b87201007387 */ /* 0x0003e80000100800 */
[----:B------:R1:W-:Y:S04]  /*3d1c0*/  STL [R1+0x6b4], R0 ;  /* 0x0006b40001007387 */ /* 0x0003e80000100800 */
[----:B------:R2:W-:Y:S04]  /*3d1d0*/  STL [R1+0x6c0], R110 ;  /* 0x0006c06e01007387 */ /* 0x0005e80000100800 */
[----:B-1----:R-:W3:Y:S01]  /*3d1e0*/  LDL.LU.64 R114, [R1+0x6f8] ;  /* 0x0006f80001727983 */ /* 0x002ee20000300a00 */
[----:B------:R-:W-:-:S03]  /*3d1f0*/  IMAD.MOV.U32 R0, RZ, RZ, R111 ;  /* 0x000000ffff007224 */ /* 0x000fc600078e006f */
[----:B--2---:R-:W-:Y:S04]  /*3d200*/  STL [R1+0x6c8], R102 ;  /* 0x0006c86601007387 */ /* 0x004fe80000100800 */
[----:B------:R1:W-:Y:S04]  /*3d210*/  STL [R1+0x6bc], R0 ;  /* 0x0006bc0001007387 */ /* 0x0003e80000100800 */
[----:B------:R-:W2:Y:S01]  /*3d220*/  LDL.LU.64 R110, [R1+0x7d0] ;  /* 0x0007d000016e7983 */ /* 0x000ea20000300a00 */
[----:B-1----:R-:W-:-:S05]  /*3d230*/  IMAD.MOV.U32 R0, RZ, RZ, R103 ;  /* 0x000000ffff007224 */ /* 0x002fca00078e0067 */
[----:B------:R1:W-:Y:S04]  /*3d240*/  STL [R1+0x6c4], R0 ;  /* 0x0006c40001007387 */ /* 0x0003e80000100800 */
[----:B------:R1:W-:Y:S02]  /*3d250*/  STL [R1+0x6d0], R108 ;  /* 0x0006d06c01007387 */ /* 0x0003e40000100800 */
[----:B-1----:R-:W-:Y:S01]  /*3d260*/  IMAD.MOV.U32 R0, RZ, RZ, R109 ;  /* 0x000000ffff007224 */ /* 0x002fe200078e006d */
[----:B------:R-:W-:Y:S01]  /*3d270*/  MOV R108, R112 ;  /* 0x00000070006c7202 */ /* 0x000fe20000000f00 */
[----:B------:R-:W-:Y:S01]  /*3d280*/  IMAD.MOV.U32 R109, RZ, RZ, R113 ;  /* 0x000000ffff6d7224 */ /* 0x000fe200078e0071 */
[----:B----4-:R1:W-:Y:S04]  /*3d290*/  STL [R1+0x6d8], R116 ;  /* 0x0006d87401007387 */ /* 0x0103e80000100800 */
[----:B------:R4:W-:Y:S04]  /*3d2a0*/  STL [R1+0x6cc], R0 ;  /* 0x0006cc0001007387 */ /* 0x0009e80000100800 */
[----:B------:R-:W2:Y:S01]  /*3d2b0*/  LDL.LU.64 R112, [R1+0x7e8] ;  /* 0x0007e80001707983 */ /* 0x000ea20000300a00 */
[----:B-1----:R-:W-:-:S02]  /*3d2c0*/  IMAD.MOV.U32 R116, RZ, RZ, R124 ;  /* 0x000000ffff747224 */ /* 0x002fc400078e007c */
[----:B----4-:R-:W-:Y:S02]  /*3d2d0*/  IMAD.MOV.U32 R0, RZ, RZ, R117 ;  /* 0x000000ffff007224 */ /* 0x010fe400078e0075 */
[----:B------:R-:W-:Y:S02]  /*3d2e0*/  IMAD.MOV.U32 R117, RZ, RZ, R125 ;  /* 0x000000ffff757224 */ /* 0x000fe400078e007d */
[----:B------:R-:W4:Y:S04]  /*3d2f0*/  LDL.LU.64 R124, [R1+0xac8] ;  /* 0x000ac800017c7983 */ /* 0x000f280000300a00 */
[----:B------:R1:W-:Y:S04]  /*3d300*/  STL [R1+0x6d4], R0 ;  /* 0x0006d40001007387 */ /* 0x0003e80000100800 */
[----:B------:R3:W-:Y:S01]  /*3d310*/  STL [R1+0x6e0], R106 ;  /* 0x0006e06a01007387 */ /* 0x0007e20000100800 */
[----:B-1----:R-:W-:-:S03]  /*3d320*/  IMAD.MOV.U32 R0, RZ, RZ, R107 ;  /* 0x000000ffff007224 */ /* 0x002fc600078e006b */
[----:B---3--:R-:W-:Y:S04]  /*3d330*/  STL [R1+0x6e8], R104 ;  /* 0x0006e86801007387 */ /* 0x008fe80000100800 */
[----:B------:R1:W-:Y:S04]  /*3d340*/  STL [R1+0x6dc], R0 ;  /* 0x0006dc0001007387 */ /* 0x0003e80000100800 */
[----:B------:R-:W3:Y:S01]  /*3d350*/  LDL.LU.64 R106, [R1+0x718] ;  /* 0x00071800016a7983 */ /* 0x000ee20000300a00 */
[----:B-1----:R-:W-:-:S05]  /*3d360*/  IMAD.MOV.U32 R0, RZ, RZ, R105 ;  /* 0x000000ffff007224 */ /* 0x002fca00078e0069 */
[----:B------:R2:W-:Y:S02]  /*3d370*/  STL [R1+0x6e4], R0 ;  /* 0x0006e40001007387 */ /* 0x0005e40000100800 */
[----:B--2---:R-:W-:Y:S02]  /*3d380*/  MOV R0, R111 ;  /* 0x0000006f00007202 */ /* 0x004fe40000000f00 */
[----:B------:R1:W-:Y:S04]  /*3d390*/  STL [R1+0x6f0], R110 ;  /* 0x0006f06e01007387 */ /* 0x0003e80000100800 */
[----:B------:R2:W-:Y:S04]  /*3d3a0*/  STL [R1+0x6ec], R0 ;  /* 0x0006ec0001007387 */ /* 0x0005e80000100800 */
[----:B------:R2:W-:Y:S04]  /*3d3b0*/  STL [R1+0x6f8], R114 ;  /* 0x0006f87201007387 */ /* 0x0005e80000100800 */
[----:B-1----:R-:W3:Y:S01]  /*3d3c0*/  LDL.LU.64 R110, [R1+0xaf0] ;  /* 0x000af000016e7983 */ /* 0x002ee20000300a00 */
[----:B--2---:R-:W-:-:S05]  /*3d3d0*/  IMAD.MOV.U32 R0, RZ, RZ, R115 ;  /* 0x000000ffff007224 */ /* 0x004fca00078e0073 */
[----:B------:R1:W-:Y:S04]  /*3d3e0*/  STL [R1+0x6f4], R0 ;  /* 0x0006f40001007387 */ /* 0x0003e80000100800 */
[----:B------:R-:W-:Y:S04]  /*3d3f0*/  STL [R1+0x700], R108 ;  /* 0x0007006c01007387 */ /* 0x000fe80000100800 */
[----:B------:R-:W2:Y:S01]  /*3d400*/  LDL.LU.64 R114, [R1+0x7f0] ;  /* 0x0007f00001727983 */ /* 0x000ea20000300a00 */
[----:B-1----:R-:W-:-:S05]  /*3d410*/  IMAD.MOV.U32 R0, RZ, RZ, R109 ;  /* 0x000000ffff007224 */ /* 0x002fca00078e006d */
[----:B------:R4:W-:Y:S02]  /*3d420*/  STL [R1+0x6fc], R0 ;  /* 0x0006fc0001007387 */ /* 0x0009e40000100800 */
[----:B----4-:R-:W-:Y:S02]  /*3d430*/  IMAD.MOV.U32 R0, RZ, RZ, R125 ;  /* 0x000000ffff007224 */ /* 0x010fe400078e007d */
[----:B------:R1:W-:Y:S04]  /*3d440*/  STL [R1+0x708], R124 ;  /* 0x0007087c01007387 */ /* 0x0003e80000100800 */
[----:B------:R4:W-:Y:S01]  /*3d450*/  STL [R1+0x704], R0 ;  /* 0x0007040001007387 */ /* 0x0009e20000100800 */
[----:B-1----:R-:W-:Y:S02]  /*3d460*/  IMAD.MOV.U32 R124, RZ, RZ, R126 ;  /* 0x000000ffff7c7224 */ /* 0x002fe400078e007e */
[----:B------:R-:W-:-:S02]  /*3d470*/  IMAD.MOV.U32 R125, RZ, RZ, R127 ;  /* 0x000000ffff7d7224 */ /* 0x000fc400078e007f */
[----:B------:R-:W2:Y:S01]  /*3d480*/  LDL.LU.64 R126, [R1+0x738] ;  /* 0x00073800017e7983 */ /* 0x000ea20000300a00 */
[----:B----4-:R-:W-:Y:S01]  /*3d490*/  IMAD.MOV.U32 R0, RZ, RZ, R113 ;  /* 0x000000ffff007224 */ /* 0x010fe200078e0071 */
[----:B------:R-:W-:Y:S01]  /*3d4a0*/  MOV R109, R121 ;  /* 0x00000079006d7202 */ /* 0x000fe20000000f00 */
[----:B------:R-:W-:Y:S01]  /*3d4b0*/  IMAD.MOV.U32 R108, RZ, RZ, R120 ;  /* 0x000000ffff6c7224 */ /* 0x000fe200078e0078 */
[----:B------:R1:W-:Y:S04]  /*3d4c0*/  STL [R1+0x710], R112 ;  /* 0x0007107001007387 */ /* 0x0003e80000100800 */
[----:B------:R-:W4:Y:S04]  /*3d4d0*/  LDL.LU.64 R120, [R1+0x808] ;  /* 0x0008080001787983 */ /* 0x000f280000300a00 */
[----:B---3--:R-:W-:Y:S04]  /*3d4e0*/  STL [R1+0x718], R106 ;  /* 0x0007186a01007387 */ /* 0x008fe80000100800 */
[----:B------:R3:W-:Y:S04]  /*3d4f0*/  STL [R1+0x70c], R0 ;  /* 0x00070c0001007387 */ /* 0x0007e80000100800 */
[----:B-1----:R-:W4:Y:S01]  /*3d500*/  LDL.LU.64 R112, [R1+0xb50] ;  /* 0x000b500001707983 */ /* 0x002f220000300a00 */
[----:B---3--:R-:W-:-:S05]  /*3d510*/  IMAD.MOV.U32 R0, RZ, RZ, R107 ;  /* 0x000000ffff007224 */ /* 0x008fca00078e006b */
[----:B------:R1:W-:Y:S04]  /*3d520*/  STL [R1+0x714], R0 ;  /* 0x0007140001007387 */ /* 0x0003e80000100800 */
[----:B------:R3:W-:Y:S01]  /*3d530*/  STL [R1+0x720], R122 ;  /* 0x0007207a01007387 */ /* 0x0007e20000100800 */
[----:B-1----:R-:W-:-:S03]  /*3d540*/  IMAD.MOV.U32 R0, RZ, RZ, R123 ;  /* 0x000000ffff007224 */ /* 0x002fc600078e007b */
[----:B------:R-:W-:Y:S04]  /*3d550*/  STL [R1+0x728], R110 ;  /* 0x0007286e01007387 */ /* 0x000fe80000100800 */
[----:B------:R1:W-:Y:S04]  /*3d560*/  STL [R1+0x71c], R0 ;  /* 0x00071c0001007387 */ /* 0x0003e80000100800 */
[----:B---3--:R-:W3:Y:S01]  /*3d570*/  LDL.LU.64 R122, [R1+0x758] ;  /* 0x00075800017a7983 */ /* 0x008ee20000300a00 */
[----:B-1----:R-:W-:-:S03]  /*3d580*/  IMAD.MOV.U32 R0, RZ, RZ, R111 ;  /* 0x000000ffff007224 */ /* 0x002fc600078e006f */
[----:B--2---:R-:W-:Y:S01]  /*3d590*/  STL [R1+0x730], R114 ;  /* 0x0007307201007387 */ /* 0x004fe20000100800 */
[----:B------:R-:W-:Y:S02]  /*3d5a0*/  IMAD.MOV.U32 R110, RZ, RZ, R116 ;  /* 0x000000ffff6e7224 */ /* 0x000fe400078e0074 */
[----:B------:R-:W-:Y:S01]  /*3d5b0*/  IMAD.MOV.U32 R111, RZ, RZ, R117 ;  /* 0x000000ffff6f7224 */ /* 0x000fe200078e0075 */
[----:B------:R1:W-:Y:S04]  /*3d5c0*/  STL [R1+0x724], R0 ;  /* 0x0007240001007387 */ /* 0x0003e80000100800 */
[----:B------:R-:W2:Y:S01]  /*3d5d0*/  LDL.LU.64 R116, [R1+0xb70] ;  /* 0x000b700001747983 */ /* 0x000ea20000300a00 */
[----:B-1----:R-:W-:-:S05]  /*3d5e0*/  MOV R0, R115 ;  /* 0x0000007300007202 */ /* 0x002fca0000000f00 */
[----:B------:R1:W-:Y:S04]  /*3d5f0*/  STL [R1+0x72c], R0 ;  /* 0x00072c0001007387 */ /* 0x0003e80000100800 */
[----:B------:R-:W2:Y:S01]  /*3d600*/  LDL.LU.64 R114, [R1+0x870] ;  /* 0x0008700001727983 */ /* 0x000ea20000300a00 */
[----:B-1----:R-:W-:-:S03]  /*3d610*/  IMAD.MOV.U32 R0, RZ, RZ, R127 ;  /* 0x000000ffff007224 */ /* 0x002fc600078e007f */
[----:B------:R1:W-:Y:S04]  /*3d620*/  STL [R1+0x738], R126 ;  /* 0x0007387e01007387 */ /* 0x0003e80000100800 */
[----:B------:R1:W-:Y:S04]  /*3d630*/  STL [R1+0x734], R0 ;  /* 0x0007340001007387 */ /* 0x0003e80000100800 */
[----:B------:R-:W-:Y:S04]  /*3d640*/  STL [R1+0x740], R108 ;  /* 0x0007406c01007387 */ /* 0x000fe80000100800 */
[----:B-1----:R-:W2:Y:S01]  /*3d650*/  LDL.LU.64 R126, [R1+0x778] ;  /* 0x00077800017e7983 */ /* 0x002ea20000300a00 */
[----:B------:R-:W-:-:S05]  /*3d660*/  IMAD.MOV.U32 R0, RZ, RZ, R109 ;  /* 0x000000ffff007224 */ /* 0x000fca00078e006d */
[----:B------:R1:W-:Y:S04]  /*3d670*/  STL [R1+0x73c], R0 ;  /* 0x00073c0001007387 */ /* 0x0003e80000100800 */
[----:B----4-:R4:W-:Y:S01]  /*3d680*/  STL [R1+0x748], R112 ;  /* 0x0007487001007387 */ /* 0x0109e20000100800 */
[----:B-1----:R-:W-:-:S05]  /*3d690*/  IMAD.MOV.U32 R0, RZ, RZ, R113 ;  /* 0x000000ffff007224 */ /* 0x002fca00078e0071 */
[----:B------:R1:W-:Y:S01]  /*3d6a0*/  STL [R1+0x744], R0 ;  /* 0x0007440001007387 */ /* 0x0003e20000100800 */
[----:B----4-:R-:W-:Y:S02]  /*3d6b0*/  IMAD.MOV.U32 R112, RZ, RZ, R118 ;  /* 0x000000ffff707224 */ /* 0x010fe400078e0076 */
[----:B------:R-:W-:Y:S01]  /*3d6c0*/  IMAD.MOV.U32 R113, RZ, RZ, R119 ;  /* 0x000000ffff717224 */ /* 0x000fe200078e0077 */
[----:B------:R-:W-:Y:S04]  /*3d6d0*/  STL [R1+0x750], R120 ;  /* 0x0007507801007387 */ /* 0x000fe80000100800 */
[----:B------:R-:W4:Y:S01]  /*3d6e0*/  LDL.LU.64 R118, [R1+0xba8] ;  /* 0x000ba80001767983 */ /* 0x000f220000300a00 */
[----:B-1----:R-:W-:-:S05]  /*3d6f0*/  IMAD.MOV.U32 R0, RZ, RZ, R121 ;  /* 0x000000ffff007224 */ /* 0x002fca00078e0079 */
[----:B------:R1:W-:Y:S04]  /*3d700*/  STL [R1+0x74c], R0 ;  /* 0x00074c0001007387 */ /* 0x0003e80000100800 */
[----:B---3--:R3:W-:Y:S01]  /*3d710*/  STL [R1+0x758], R122 ;  /* 0x0007587a01007387 */ /* 0x0087e20000100800 */
[----:B-1----:R-:W-:-:S03]  /*3d720*/  MOV R0, R123 ;  /* 0x0000007b00007202 */ /* 0x002fc60000000f00 */
[----:B---3--:R-:W3:Y:S04]  /*3d730*/  LDL.LU.64 R122, [R1+0xa08] ;  /* 0x000a0800017a7983 */ /* 0x008ee80000300a00 */
[----:B------:R1:W-:Y:S04]  /*3d740*/  STL [R1+0x754], R0 ;  /* 0x0007540001007387 */ /* 0x0003e80000100800 */
[----:B------:R-:W-:Y:S04]  /*3d750*/  STL [R1+0x760], R110 ;  /* 0x0007606e01007387 */ /* 0x000fe80000100800 */
[----:B------:R-:W3:Y:S01]  /*3d760*/  LDL.LU.64 R120, [R1+0x798] ;  /* 0x0007980001787983 */ /* 0x000ee20000300a00 */
[----:B-1----:R-:W-:-:S05]  /*3d770*/  IMAD.MOV.U32 R0, RZ, RZ, R111 ;  /* 0x000000ffff007224 */ /* 0x002fca00078e006f */
[----:B------:R1:W-:Y:S04]  /*3d780*/  STL [R1+0x75c], R0 ;  /* 0x00075c0001007387 */ /* 0x0003e80000100800 */
[----:B--2---:R2:W-:Y:S01]  /*3d790*/  STL [R1+0x768], R116 ;  /* 0x0007687401007387 */ /* 0x0045e20000100800 */
[----:B-1----:R-:W-:-:S05]  /*3d7a0*/  IMAD.MOV.U32 R0, RZ, RZ, R117 ;  /* 0x000000ffff007224 */ /* 0x002fca00078e0075 */
[----:B------:R1:W-:Y:S04]  /*3d7b0*/  STL [R1+0x764], R0 ;  /* 0x0007640001007387 */ /* 0x0003e80000100800 */
[----:B------:R-:W-:Y:S04]  /*3d7c0*/  STL [R1+0x770], R114 ;  /* 0x0007707201007387 */ /* 0x000fe80000100800 */
[----:B--2---:R-:W2:Y:S01]  /*3d7d0*/  LDL.LU.64 R116, [R1+0xbd0] ;  /* 0x000bd00001747983 */ /* 0x004ea20000300a00 */
[----:B-1----:R-:W-:-:S03]  /*3d7e0*/  IMAD.MOV.U32 R0, RZ, RZ, R115 ;  /* 0x000000ffff007224 */ /* 0x002fc600078e0073 */
[----:B------:R-:W-:Y:S04]  /*3d7f0*/  STL [R1+0x778], R126 ;  /* 0x0007787e01007387 */ /* 0x000fe80000100800 */
[----:B------:R1:W-:Y:S02]  /*3d800*/  STL [R1+0x76c], R0 ;  /* 0x00076c0001007387 */ /* 0x0003e40000100800 */
[----:B-1----:R-:W-:Y:S02]  /*3d810*/  IMAD.MOV.U32 R0, RZ, RZ, R127 ;  /* 0x000000ffff007224 */ /* 0x002fe400078e007f */
[----:B------:R-:W2:Y:S04]  /*3d820*/  LDL.LU.64 R126, [R1+0xa30] ;  /* 0x000a3000017e7983 */ /* 0x000ea80000300a00 */
[----:B------:R1:W-:Y:S04]  /*3d830*/  STL [R1+0x774], R0 ;  /* 0x0007740001007387 */ /* 0x0003e80000100800 */
[----:B------:R-:W2:Y:S01]  /*3d840*/  LDL.LU.64 R114, [R1+0x7b8] ;  /* 0x0007b80001727983 */ /* 0x000ea20000300a00 */
[----:B-1----:R-:W-:-:S03]  /*3d850*/  IMAD.MOV.U32 R0, RZ, RZ, R113 ;  /* 0x000000ffff007224 */ /* 0x002fc600078e0071 */
[----:B------:R-:W-:Y:S04]  /*3d860*/  STL [R1+0x780], R112 ;  /* 0x0007807001007387 */ /* 0x000fe80000100800 */
[----:B------:R1:W-:Y:S04]  /*3d870*/  STL [R1+0x77c], R0 ;  /* 0x00077c0001007387 */ /* 0x0003e80000100800 */
[----:B----4-:R4:W-:Y:S01]  /*3d880*/  STL [R1+0x788], R118 ;  /* 0x0007887601007387 */ /* 0x0109e20000100800 */
[----:B-1----:R-:W-:-:S03]  /*3d890*/  IMAD.MOV.U32 R0, RZ, RZ, R119 ;  /* 0x000000ffff007224 */ /* 0x002fc600078e0077 */
[----:B----4-:R-:W4:Y:S04]  /*3d8a0*/  LDL.LU.64 R118, [R1+0xbf0] ;  /* 0x000bf00001767983 */ /* 0x010f280000300a00 */
[----:B------:R1:W-:Y:S04]  /*3d8b0*/  STL [R1+0x784], R0 ;  /* 0x0007840001007387 */ /* 0x0003e80000100800 */
[----:B---3--:R3:W-:Y:S01]  /*3d8c0*/  STL [R1+0x790], R122 ;  /* 0x0007907a01007387 */ /* 0x0087e20000100800 */
[----:B-1----:R-:W-:-:S03]  /*3d8d0*/  MOV R0, R123 ;  /* 0x0000007b00007202 */ /* 0x002fc60000000f00 */
[----:B---3--:R-:W3:Y:S04]  /*3d8e0*/  LDL.LU.64 R122, [R1+0xa50] ;  /* 0x000a5000017a7983 */ /* 0x008ee80000300a00 */
[----:B------:R1:W-:Y:S04]  /*3d8f0*/  STL [R1+0x78c], R0 ;  /* 0x00078c0001007387 */ /* 0x0003e80000100800 */
[----:B------:R1:W-:Y:S02]  /*3d900*/  STL [R1+0x798], R120 ;  /* 0x0007987801007387 */ /* 0x0003e40000100800 */
[----:B-1----:R-:W-:-:S02]  /*3d910*/  IMAD.MOV.U32 R0, RZ, RZ, R121 ;  /* 0x000000ffff007224 */ /* 0x002fc400078e0079 */
[----:B------:R-:W3:Y:S04]  /*3d920*/  LDL.LU.64 R120, [R1+0x7d8] ;  /* 0x0007d80001787983 */ /* 0x000ee80000300a00 */
[----:B------:R1:W-:Y:S04]  /*3d930*/  STL [R1+0x794], R0 ;  /* 0x0007940001007387 */ /* 0x0003e80000100800 */
[----:B------:R2:W-:Y:S01]  /*3d940*/  STL [R1+0x7a0], R124 ;  /* 0x0007a07c01007387 */ /* 0x0005e20000100800 */
[----:B-1----:R-:W-:-:S05]  /*3d950*/  IMAD.MOV.U32 R0, RZ, RZ, R125 ;  /* 0x000000ffff007224 */ /* 0x002fca00078e007d */
[----:B------:R1:W-:Y:S04]  /*3d960*/  STL [R1+0x79c], R0 ;  /* 0x00079c0001007387 */ /* 0x0003e80000100800 */
[----:B--2---:R2:W-:Y:S04]  /*3d970*/  STL [R1+0x7a8], R116 ;  /* 0x0007a87401007387 */ /* 0x0045e80000100800 */
[----:B------:R-:W3:Y:S01]  /*3d980*/  LDL.LU.64 R124, [R1+0xc28] ;  /* 0x000c2800017c7983 */ /* 0x000ee20000300a00 */
[----:B-1----:R-:W-:-:S03]  /*3d990*/  IMAD.MOV.U32 R0, RZ, RZ, R117 ;  /* 0x000000ffff007224 */ /* 0x002fc600078e0075 */
[----:B--2---:R-:W2:Y:S04]  /*3d9a0*/  LDL.LU.64 R116, [R1+0xa78] ;  /* 0x000a780001747983 */ /* 0x004ea80000300a00 */
[----:B------:R1:W-:Y:S04]  /*3d9b0*/  STL [R1+0x7a4], R0 ;  /* 0x0007a40001007387 */ /* 0x0003e80000100800 */
[----:B------:R1:W-:Y:S02]  /*3d9c0*/  STL [R1+0x7b0], R126 ;  /* 0x0007b07e01007387 */ /* 0x0003e40000100800 */
[----:B-1----:R-:W-:-:S05]  /*3d9d0*/  IMAD.MOV.U32 R0, RZ, RZ, R127 ;  /* 0x000000ffff007224 */ /* 0x002fca00078e007f */
[----:B------:R1:W-:Y:S04]  /*3d9e0*/  STL [R1+0x7ac], R0 ;  /* 0x0007ac0001007387 */ /* 0x0003e80000100800 */
[----:B------:R-:W-:Y:S04]  /*3d9f0*/  STL [R1+0x7b8], R114 ;  /* 0x0007b87201007387 */ /* 0x000fe80000100800 */
[----:B------:R-:W2:Y:S01]  /*3da00*/  LDL.LU.64 R126, [R1+0x7f8] ;  /* 0x0007f800017e7983 */ /* 0x000ea20000300a00 */
[----:B-1----:R-:W-:-:S05]  /*3da10*/  IMAD.MOV.U32 R0, RZ, RZ, R115 ;  /* 0x000000ffff007224 */ /* 0x002fca00078e0073 */
[----:B------:R1:W-:Y:S04]  /*3da20*/  STL [R1+0x7b4], R0 ;  /* 0x0007b40001007387 */ /* 0x0003e80000100800 */
[----:B------:R4:W-:Y:S01]  /*3da30*/  STL [R1+0x7c0], R130 ;  /* 0x0007c08201007387 */ /* 0x0009e20000100800 */
[----:B-1----:R-:W-:-:S03]  /*3da40*/  IMAD.MOV.U32 R0, RZ, RZ, R131 ;  /* 0x000000ffff007224 */ /* 0x002fc600078e0083 */
[----:B----4-:R-:W-:Y:S04]  /*3da50*/  STL [R1+0x7c8], R118 ;  /* 0x0007c87601007387 */ /* 0x010fe80000100800 */
[----:B------:R1:W-:Y:S04]  /*3da60*/  STL [R1+0x7bc], R0 ;  /* 0x0007bc0001007387 */ /* 0x0003e80000100800 */
[----:B------:R-:W4:Y:S01]  /*3da70*/  LDL.LU.64 R130, [R1+0xc48] ;  /* 0x000c480001827983 */ /* 0x000f220000300a00 */
[----:B-1----:R-:W-:-:S03]  /*3da80*/  MOV R0, R119 ;  /* 0x0000007700007202 */ /* 0x002fc60000000f00 */
[----:B------:R-:W4:Y:S04]  /*3da90*/  LDL.LU.64 R118, [R1+0xa98] ;  /* 0x000a980001767983 */ /* 0x000f280000300a00 */
[----:B------:R1:W-:Y:S04]  /*3daa0*/  STL [R1+0x7c4], R0 ;  /* 0x0007c40001007387 */ /* 0x0003e80000100800 */
[----:B---3--:R3:W-:Y:S01]  /*3dab0*/  STL [R1+0x7d0], R122 ;  /* 0x0007d07a01007387 */ /* 0x0087e20000100800 */
[----:B-1----:R-:W-:-:S03]  /*3dac0*/  IMAD.MOV.U32 R0, RZ, RZ, R123 ;  /* 0x000000ffff007224 */ /* 0x002fc600078e007b */
[----:B---3--:R-:W3:Y:S04]  /*3dad0*/  LDL.LU.64 R122, [R1+0x818] ;  /* 0x00081800017a7983 */ /* 0x008ee80000300a00 */
[----:B------:R1:W-:Y:S04]  /*3dae0*/  STL [R1+0x7cc], R0 ;  /* 0x0007cc0001007387 */ /* 0x0003e80000100800 */
[----:B------:R-:W-:Y:S01]  /*3daf0*/  STL [R1+0x7d8], R120 ;  /* 0x0007d87801007387 */ /* 0x000fe20000100800 */
[----:B-1----:R-:W-:-:S05]  /*3db00*/  IMAD.MOV.U32 R0, RZ, RZ, R121 ;  /* 0x000000ffff007224 */ /* 0x002fca00078e0079 */
[----:B------:R1:W-:Y:S04]  /*3db10*/  STL [R1+0x7d4], R0 ;  /* 0x0007d40001007387 */ /* 0x0003e80000100800 */
[----:B------:R1:W-:Y:S02]  /*3db20*/  STL [R1+0x7e0], R134 ;  /* 0x0007e08601007387 */ /* 0x0003e40000100800 */
[----:B-1----:R-:W-:Y:S02]  /*3db30*/  IMAD.MOV.U32 R0, RZ, RZ, R135 ;  /* 0x000000ffff007224 */ /* 0x002fe400078e0087 */
[----:B------:R-:W3:Y:S04]  /*3db40*/  LDL.LU.64 R134, [R1+0xc70] ;  /* 0x000c700001867983 */ /* 0x000ee80000300a00 */
[----:B------:R1:W-:Y:S04]  /*3db50*/  STL [R1+0x7dc], R0 ;  /* 0x0007dc0001007387 */ /* 0x0003e80000100800 */
[----:B------:R2:W-:Y:S01]  /*3db60*/  STL [R1+0x7e8], R124 ;  /* 0x0007e87c01007387 */ /* 0x0005e20000100800 */
[----:B-1----:R-:W-:-:S03]  /*3db70*/  IMAD.MOV.U32 R0, RZ, RZ, R125 ;  /* 0x000000ffff007224 */ /* 0x002fc600078e007d */
[----:B--2---:R-:W-:Y:S04]  /*3db80*/  STL [R1+0x7f0], R116 ;  /* 0x0007f07401007387 */ /* 0x004fe80000100800 */
[----:B------:R1:W-:Y:S04]  /*3db90*/  STL [R1+0x7e4], R0 ;  /* 0x0007e40001007387 */ /* 0x0003e80000100800 */
[----:B------:R-:W2:Y:S04]  /*3dba0*/  LDL.LU.64 R120, [R1+0xab8] ;  /* 0x000ab80001787983 */ /* 0x000ea80000300a00 */
[----:B------:R-:W2:Y:S01]  /*3dbb0*/  LDL.LU.64 R124, [R1+0x838] ;  /* 0x00083800017c7983 */ /* 0x000ea20000300a00 */
[----:B-1----:R-:W-:-:S05]  /*3dbc0*/  IMAD.MOV.U32 R0, RZ, RZ, R117 ;  /* 0x000000ffff007224 */ /* 0x002fca00078e0075 */
[----:B------:R1:W-:Y:S04]  /*3dbd0*/  STL [R1+0x7ec], R0 ;  /* 0x0007ec0001007387 */ /* 0x0003e80000100800 */
[----:B------:R-:W-:Y:S01]  /*3dbe0*/  STL [R1+0x7f8], R126 ;  /* 0x0007f87e01007387 */ /* 0x000fe20000100800 */
[----:B-1----:R-:W-:-:S03]  /*3dbf0*/  IMAD.MOV.U32 R0, RZ, RZ, R127 ;  /* 0x000000ffff007224 */ /* 0x002fc600078e007f */
[----:B------:R-:W-:Y:S04]  /*3dc00*/  STL [R1+0x800], R136 ;  /* 0x0008008801007387 */ /* 0x000fe80000100800 */
[----:B------:R1:W-:Y:S02]  /*3dc10*/  STL [R1+0x7f4], R0 ;  /* 0x0007f40001007387 */ /* 0x0003e40000100800 */
[----:B-1----:R-:W-:Y:S02]  /*3dc20*/  MOV R0, R137 ;  /* 0x0000008900007202 */ /* 0x002fe40000000f00 */
[----:B------:R-:W2:Y:S04]  /*3dc30*/  LDL.LU.64 R136, [R1+0xc90] ;  /* 0x000c900001887983 */ /* 0x000ea80000300a00 */
[----:B------:R1:W-:Y:S04]  /*3dc40*/  STL [R1+0x7fc], R0 ;  /* 0x0007fc0001007387 */ /* 0x0003e80000100800 */
[----:B----4-:R4:W-:Y:S04]  /*3dc50*/  STL [R1+0x808], R130 ;  /* 0x0008088201007387 */ /* 0x0109e80000100800 */
[----:B------:R-:W2:Y:S01]  /*3dc60*/  LDL.LU.64 R126, [R1+0xae8] ;  /* 0x000ae800017e7983 */ /* 0x000ea20000300a00 */
[----:B-1----:R-:W-:-:S05]  /*3dc70*/  IMAD.MOV.U32 R0, RZ, RZ, R131 ;  /* 0x000000ffff007224 */ /* 0x002fca00078e0083 */
[----:B------:R1:W-:Y:S04]  /*3dc80*/  STL [R1+0x804], R0 ;  /* 0x0008040001007387 */ /* 0x0003e80000100800 */
[----:B------:R-:W-:Y:S04]  /*3dc90*/  STL [R1+0x810], R118 ;  /* 0x0008107601007387 */ /* 0x000fe80000100800 */
[----:B----4-:R-:W4:Y:S01]  /*3dca0*/  LDL.LU.64 R130, [R1+0x858] ;  /* 0x0008580001827983 */ /* 0x010f220000300a00 */
[----:B-1----:R-:W-:-:S05]  /*3dcb0*/  IMAD.MOV.U32 R0, RZ, RZ, R119 ;  /* 0x000000ffff007224 */ /* 0x002fca00078e0077 */
[----:B------:R3:W-:Y:S02]  /*3dcc0*/  STL [R1+0x80c], R0 ;  /* 0x00080c0001007387 */ /* 0x0007e40000100800 */
[----:B---3--:R-:W-:Y:S02]  /*3dcd0*/  IMAD.MOV.U32 R0, RZ, RZ, R123 ;  /* 0x000000ffff007224 */ /* 0x008fe400078e007b */
[----:B------:R1:W-:Y:S04]  /*3dce0*/  STL [R1+0x818], R122 ;  /* 0x0008187a01007387 */ /* 0x0003e80000100800 */
[----:B------:R-:W-:Y:S04]  /*3dcf0*/  STL [R1+0x820], R128 ;  /* 0x0008208001007387 */ /* 0x000fe80000100800 */
[----:B------:R3:W-:Y:S04]  /*3dd00*/  STL [R1+0x814], R0 ;  /* 0x0008140001007387 */ /* 0x0007e80000100800 */
[----:B-1----:R-:W4:Y:S01]  /*3dd10*/  LDL.LU.64 R122, [R1+0xcc8] ;  /* 0x000cc800017a7983 */ /* 0x002f220000300a00 */
[----:B---3--:R-:W-:-:S03]  /*3dd20*/  IMAD.MOV.U32 R0, RZ, RZ, R129 ;  /* 0x000000ffff007224 */ /* 0x008fc600078e0081 */
[----:B------:R-:W3:Y:S04]  /*3dd30*/  LDL.LU.64 R128, [R1+0xb10] ;  /* 0x000b100001807983 */ /* 0x000ee80000300a00 */
[----:B------:R1:W-:Y:S04]  /*3dd40*/  STL [R1+0x81c], R0 ;  /* 0x00081c0001007387 */ /* 0x0003e80000100800 */
[----:B------:R1:W-:Y:S02]  /*3dd50*/  STL [R1+0x828], R134 ;  /* 0x0008288601007387 */ /* 0x0003e40000100800 */
[----:B-1----:R-:W-:-:S02]  /*3dd60*/  IMAD.MOV.U32 R0, RZ, RZ, R135 ;  /* 0x000000ffff007224 */ /* 0x002fc400078e0087 */
[----:B------:R-:W3:Y:S04]  /*3dd70*/  LDL.LU.64 R134, [R1+0x878] ;  /* 0x0008780001867983 */ /* 0x000ee80000300a00 */
[----:B------:R2:W-:Y:S02]  /*3dd80*/  STL [R1+0x824], R0 ;  /* 0x0008240001007387 */ /* 0x0005e40000100800 */
[----:B--2---:R-:W-:Y:S02]  /*3dd90*/  IMAD.MOV.U32 R0, RZ, RZ, R121 ;  /* 0x000000ffff007224 */ /* 0x004fe400078e0079 */
[----:B------:R-:W-:Y:S04]  /*3dda0*/  STL [R1+0x830], R120 ;  /* 0x0008307801007387 */ /* 0x000fe80000100800 */
[----:B------:R1:W-:Y:S04]  /*3ddb0*/  STL [R1+0x82c], R0 ;  /* 0x00082c0001007387 */ /* 0x0003e80000100800 */
[----:B------:R2:W-:Y:S01]  /*3ddc0*/  STL [R1+0x838], R124 ;  /* 0x0008387c01007387 */ /* 0x0005e20000100800 */
[----:B-1----:R-:W-:-:S03]  /*3ddd0*/  MOV R0, R125 ;  /* 0x0000007d00007202 */ /* 0x002fc60000000f00 */
[----:B------:R1:W-:Y:S04]  /*3dde0*/  STL [R1+0x840], R146 ;  /* 0x0008409201007387 */ /* 0x0003e80000100800 */
[----:B------:R1:W-:Y:S04]  /*3ddf0*/  STL [R1+0x834], R0 ;  /* 0x0008340001007387 */ /* 0x0003e80000100800 */
[----:B--2---:R-:W2:Y:S01]  /*3de00*/  LDL.LU.64 R124, [R1+0xcf0] ;  /* 0x000cf000017c7983 */ /* 0x004ea20000300a00 */
[----:B-1----:R-:W-:Y:S02]  /*3de10*/  IMAD.MOV.U32 R146, RZ, RZ, R148 ;  /* 0x000000ffff927224 */ /* 0x002fe400078e0094 */
[----:B------:R-:W-:-:S02]  /*3de20*/  IMAD.MOV.U32 R0, RZ, RZ, R147 ;  /* 0x000000ffff007224 */ /* 0x000fc400078e0093 */
[----:B------:R-:W-:Y:S02]  /*3de30*/  IMAD.MOV.U32 R147, RZ, RZ, R149 ;  /* 0x000000ffff937224 */ /* 0x000fe400078e0095 */
[----:B------:R-:W2:Y:S04]  /*3de40*/  LDL.LU.64 R148, [R1+0xb28] ;  /* 0x000b280001947983 */ /* 0x000ea80000300a00 */
[----:B------:R1:W-:Y:S04]  /*3de50*/  STL [R1+0x83c], R0 ;  /* 0x00083c0001007387 */ /* 0x0003e80000100800 */
[----:B------:R1:W-:Y:S02]  /*3de60*/  STL [R1+0x848], R136 ;  /* 0x0008488801007387 */ /* 0x0003e40000100800 */
[----:B-1----:R-:W-:-:S02]  /*3de70*/  IMAD.MOV.U32 R0, RZ, RZ, R137 ;  /* 0x000000ffff007224 */ /* 0x002fc400078e0089 */
[----:B------:R-:W2:Y:S04]  /*3de80*/  LDL.LU.64 R136, [R1+0x898] ;  /* 0x0008980001887983 */ /* 0x000ea80000300a00 */
[----:B------:R1:W-:Y:S04]  /*3de90*/  STL [R1+0x844], R0 ;  /* 0x0008440001007387 */ /* 0x0003e80000100800 */
[----:B------:R4:W-:Y:S01]  /*3dea0*/  STL [R1+0x850], R126 ;  /* 0x0008507e01007387 */ /* 0x0009e20000100800 */
[----:B-1----:R-:W-:-:S05]  /*3deb0*/  IMAD.MOV.U32 R0, RZ, RZ, R127 ;  /* 0x000000ffff007224 */ /* 0x002fca00078e007f */
[----:B------:R1:W-:Y:S04]  /*3dec0*/  STL [R1+0x84c], R0 ;  /* 0x00084c0001007387 */ /* 0x0003e80000100800 */
[----:B----4-:R4:W-:Y:S04]  /*3ded0*/  STL [R1+0x858], R130 ;  /* 0x0008588201007387 */ /* 0x0109e80000100800 */
[----:B------:R-:W2:Y:S01]  /*3dee0*/  LDL.LU.64 R126, [R1+0xd10] ;  /* 0x000d1000017e7983 */ /* 0x000ea20000300a00 */
[----:B-1----:R-:W-:-:S05]  /*3def0*/  IMAD.MOV.U32 R0, RZ, RZ, R131 ;  /* 0x000000ffff007224 */ /* 0x002fca00078e0083 */
[----:B------:R1:W-:Y:S01]  /*3df00*/  STL [R1+0x854], R0 ;  /* 0x0008540001007387 */ /* 0x0003e20000100800 */
[----:B----4-:R-:W-:Y:S01]  /*3df10*/  MOV R130, R138 ;  /* 0x0000008a00827202 */ /* 0x010fe20000000f00 */
[----:B------:R-:W-:Y:S02]  /*3df20*/  IMAD.MOV.U32 R131, RZ, RZ, R139 ;  /* 0x000000ffff837224 */ /* 0x000fe400078e008b */
[----:B------:R4:W-:Y:S04]  /*3df30*/  STL [R1+0x860], R140 ;  /* 0x0008608c01007387 */ /* 0x0009e80000100800 */
[----:B------:R-:W2:Y:S01]  /*3df40*/  LDL.LU.64 R138, [R1+0xb30] ;  /* 0x000b3000018a7983 */ /* 0x000ea20000300a00 */
[----:B-1----:R-:W-:-:S03]  /*3df50*/  IMAD.MOV.U32 R0, RZ, RZ, R141 ;  /* 0x000000ffff007224 */ /* 0x002fc600078e008d */
[----:B------:R-:W-:Y:S04]  /*3df60*/  STL [R1+0x868], R122 ;  /* 0x0008687a01007387 */ /* 0x000fe80000100800 */
[----:B------:R1:W-:Y:S04]  /*3df70*/  STL [R1+0x85c], R0 ;  /* 0x00085c0001007387 */ /* 0x0003e80000100800 */
[----:B----4-:R-:W4:Y:S01]  /*3df80*/  LDL.LU.64 R140, [R1+0x8b8] ;  /* 0x0008b800018c7983 */ /* 0x010f220000300a00 */
[----:B-1----:R-:W-:-:S03]  /*3df90*/  IMAD.MOV.U32 R0, RZ, RZ, R123 ;  /* 0x000000ffff007224 */ /* 0x002fc600078e007b */
[----:B---3--:R-:W-:Y:S04]  /*3dfa0*/  STL [R1+0x870], R128 ;  /* 0x0008708001007387 */ /* 0x008fe80000100800 */
[----:B------:R1:W-:Y:S02]  /*3dfb0*/  STL [R1+0x864], R0 ;  /* 0x0008640001007387 */ /* 0x0003e40000100800 */
[----:B-1----:R-:W-:Y:S02]  /*3dfc0*/  IMAD.MOV.U32 R0, RZ, RZ, R129 ;  /* 0x000000ffff007224 */ /* 0x002fe400078e0081 */
[----:B------:R1:W-:Y:S04]  /*3dfd0*/  STL [R1+0x878], R134 ;  /* 0x0008788601007387 */ /* 0x0003e80000100800 */
[----:B------:R3:W-:Y:S04]  /*3dfe0*/  STL [R1+0x86c], R0 ;  /* 0x00086c0001007387 */ /* 0x0007e80000100800 */
[----:B------:R-:W4:Y:S01]  /*3dff0*/  LDL.LU.64 R128, [R1+0xd48] ;  /* 0x000d480001807983 */ /* 0x000f220000300a00 */
[----:B-1----:R-:W-:-:S02]  /*3e000*/  IMAD.MOV.U32 R134, RZ, RZ, R142 ;  /* 0x000000ffff867224 */ /* 0x002fc400078e008e */
[----:B---3--:R-:W-:Y:S01]  /*3e010*/  IMAD.MOV.U32 R0, RZ, RZ, R135 ;  /* 0x000000ffff007224 */ /* 0x008fe200078e0087 */
[----:B------:R-:W-:Y:S02]  /*3e020*/  MOV R135, R143 ;  /* 0x0000008f00877202 */ /* 0x000fe40000000f00 */
[----:B------:R-:W3:Y:S04]  /*3e030*/  LDL.LU.64 R142, [R1+0xb48] ;  /* 0x000b4800018e7983 */ /* 0x000ee80000300a00 */
[----:B------:R1:W-:Y:S04]  /*3e040*/  STL [R1+0x874], R0 ;  /* 0x0008740001007387 */ /* 0x0003e80000100800 */
[----:B------:R1:W-:Y:S02]  /*3e050*/  STL [R1+0x880], R144 ;  /* 0x0008809001007387 */ /* 0x0003e40000100800 */
[----:B-1----:R-:W-:-:S02]  /*3e060*/  IMAD.MOV.U32 R0, RZ, RZ, R145 ;  /* 0x000000ffff007224 */ /* 0x002fc400078e0091 */
[----:B------:R-:W3:Y:S04]  /*3e070*/  LDL.LU.64 R144, [R1+0x8d8] ;  /* 0x0008d80001907983 */ /* 0x000ee80000300a00 */
[----:B------:R1:W-:Y:S04]  /*3e080*/  STL [R1+0x87c], R0 ;  /* 0x00087c0001007387 */ /* 0x0003e80000100800 */
[----:B--2---:R-:W-:Y:S01]  /*3e090*/  STL [R1+0x888], R124 ;  /* 0x0008887c01007387 */ /* 0x004fe20000100800 */
[----:B-1----:R-:W-:-:S05]  /*3e0a0*/  IMAD.MOV.U32 R0, RZ, RZ, R125 ;  /* 0x000000ffff007224 */ /* 0x002fca00078e007d */
[----:B------:R1:W-:Y:S04]  /*3e0b0*/  STL [R1+0x884], R0 ;  /* 0x0008840001007387 */ /* 0x0003e80000100800 */
[----:B------:R2:W-:Y:S01]  /*3e0c0*/  STL [R1+0x890], R148 ;  /* 0x0008909401007387 */ /* 0x0005e20000100800 */
[----:B-1----:R-:W-:-:S03]  /*3e0d0*/  IMAD.MOV.U32 R0, RZ, RZ, R149 ;  /* 0x000000ffff007224 */ /* 0x002fc600078e0095 */
[----:B--2---:R-:W2:Y:S04]  /*3e0e0*/  LDL.LU.64 R148, [R1+0xd68] ;  /* 0x000d680001947983 */ /* 0x004ea80000300a00 */
[----:B------:R1:W-:Y:S04]  /*3e0f0*/  STL [R1+0x88c], R0 ;  /* 0x00088c0001007387 */ /* 0x0003e80000100800 */
[----:B------:R1:W-:Y:S02]  /*3e100*/  STL [R1+0x898], R136 ;  /* 0x0008988801007387 */ /* 0x0003e40000100800 */
[----:B-1----:R-:W-:-:S02]  /*3e110*/  IMAD.MOV.U32 R0, RZ, RZ, R137 ;  /* 0x000000ffff007224 */ /* 0x002fc400078e0089 */
[----:B------:R-:W2:Y:S04]  /*3e120*/  LDL.LU.64 R136, [R1+0xb68] ;  /* 0x000b680001887983 */ /* 0x000ea80000300a00 */
[----:B------:R1:W-:Y:S04]  /*3e130*/  STL [R1+0x894], R0 ;  /* 0x0008940001007387 */ /* 0x0003e80000100800 */
[----:B------:R1:W-:Y:S02]  /*3e140*/  STL [R1+0x8a0], R150 ;  /* 0x0008a09601007387 */ /* 0x0003e40000100800 */
[----:B-1----:R-:W-:-:S02]  /*3e150*/  IMAD.MOV.U32 R0, RZ, RZ, R151 ;  /* 0x000000ffff007224 */ /* 0x002fc400078e0097 */
[----:B------:R-:W2:Y:S04]  /*3e160*/  LDL.LU.64 R150, [R1+0x8f8] ;  /* 0x0008f80001967983 */ /* 0x000ea80000300a00 */
[----:B------:R1:W-:Y:S04]  /*3e170*/  STL [R1+0x89c], R0 ;  /* 0x00089c0001007387 */ /* 0x0003e80000100800 */
[----:B------:R-:W-:Y:S01]  /*3e180*/  STL [R1+0x8a8], R126 ;  /* 0x0008a87e01007387 */ /* 0x000fe20000100800 */
[----:B-1----:R-:W-:-:S05]  /*3e190*/  IMAD.MOV.U32 R0, RZ, RZ, R127 ;  /* 0x000000ffff007224 */ /* 0x002fca00078e007f */
[----:B------:R1:W-:Y:S04]  /*3e1a0*/  STL [R1+0x8a4], R0 ;  /* 0x0008a40001007387 */ /* 0x0003e80000100800 */
[----:B------:R1:W-:Y:S02]  /*3e1b0*/  STL [R1+0x8b0], R138 ;  /* 0x0008b08a01007387 */ /* 0x0003e40000100800 */
[----:B-1----:R-:W-:Y:S02]  /*3e1c0*/  MOV R0, R139 ;  /* 0x0000008b00007202 */ /* 0x002fe40000000f00 */
[----:B------:R-:W2:Y:S04]  /*3e1d0*/  LDL.LU.64 R138, [R1+0xd90] ;  /* 0x000d9000018a7983 */ /* 0x000ea80000300a00 */
[----:B------:R1:W-:Y:S04]  /*3e1e0*/  STL [R1+0x8ac], R0 ;  /* 0x0008ac0001007387 */ /* 0x0003e80000100800 */
[----:B----4-:R4:W-:Y:S01]  /*3e1f0*/  STL [R1+0x8b8], R140 ;  /* 0x0008b88c01007387 */ /* 0x0109e20000100800 */
[----:B-1----:R-:W-:-:S03]  /*3e200*/  IMAD.MOV.U32 R0, RZ, RZ, R141 ;  /* 0x000000ffff007224 */ /* 0x002fc600078e008d */
[----:B----4-:R-:W4:Y:S04]  /*3e210*/  LDL.LU.64 R140, [R1+0xb88] ;  /* 0x000b8800018c7983 */ /* 0x010f280000300a00 */
[----:B------:R1:W-:Y:S04]  /*3e220*/  STL [R1+0x8b4], R0 ;  /* 0x0008b40001007387 */ /* 0x0003e80000100800 */
[----:B------:R1:W-:Y:S02]  /*3e230*/  STL [R1+0x8c0], R132 ;  /* 0x0008c08401007387 */ /* 0x0003e40000100800 */
[----:B-1----:R-:W-:-:S02]  /*3e240*/  IMAD.MOV.U32 R0, RZ, RZ, R133 ;  /* 0x000000ffff007224 */ /* 0x002fc400078e0085 */
[----:B------:R-:W4:Y:S04]  /*3e250*/  LDL.LU.64 R132, [R1+0x918] ;  /* 0x0009180001847983 */ /* 0x000f280000300a00 */
[----:B------:R1:W-:Y:S04]  /*3e260*/  STL [R1+0x8bc], R0 ;  /* 0x0008bc0001007387 */ /* 0x0003e80000100800 */
[----:B------:R-:W-:Y:S01]  /*3e270*/  STL [R1+0x8c8], R128 ;  /* 0x0008c88001007387 */ /* 0x000fe20000100800 */
[----:B-1----:R-:W-:-:S05]  /*3e280*/  IMAD.MOV.U32 R0, RZ, RZ, R129 ;  /* 0x000000ffff007224 */ /* 0x002fca00078e0081 */
[----:B------:R1:W-:Y:S04]  /*3e290*/  STL [R1+0x8c4], R0 ;  /* 0x0008c40001007387 */ /* 0x0003e80000100800 */
[----:B---3--:R3:W-:Y:S01]  /*3e2a0*/  STL [R1+0x8d0], R142 ;  /* 0x0008d08e01007387 */ /* 0x0087e20000100800 */
[----:B-1----:R-:W-:-:S03]  /*3e2b0*/  IMAD.MOV.U32 R0, RZ, RZ, R143 ;  /* 0x000000ffff007224 */ /* 0x002fc600078e008f */
[----:B---3--:R-:W3:Y:S04]  /*3e2c0*/  LDL.LU.64 R142, [R1+0xdb0] ;  /* 0x000db000018e7983 */ /* 0x008ee80000300a00 */
[----:B------:R1:W-:Y:S04]  /*3e2d0*/  STL [R1+0x8cc], R0 ;  /* 0x0008cc0001007387 */ /* 0x0003e80000100800 */
[----:B------:R1:W-:Y:S02]  /*3e2e0*/  STL [R1+0x8d8], R144 ;  /* 0x0008d89001007387 */ /* 0x0003e40000100800 */
[----:B-1----:R-:W-:-:S02]  /*3e2f0*/  IMAD.MOV.U32 R0, RZ, RZ, R145 ;  /* 0x000000ffff007224 */ /* 0x002fc400078e0091 */
[----:B------:R-:W3:Y:S04]  /*3e300*/  LDL.LU.64 R144, [R1+0xb90] ;  /* 0x000b900001907983 */ /* 0x000ee80000300a00 */
[----:B------:R1:W-:Y:S04]  /*3e310*/  STL [R1+0x8d4], R0 ;  /* 0x0008d40001007387 */ /* 0x0003e80000100800 */
[----:B------:R1:W-:Y:S02]  /*3e320*/  STL [R1+0x8e0], R146 ;  /* 0x0008e09201007387 */ /* 0x0003e40000100800 */
[----:B-1----:R-:W-:-:S02]  /*3e330*/  IMAD.MOV.U32 R0, RZ, RZ, R147 ;  /* 0x000000ffff007224 */ /* 0x002fc400078e0093 */
[----:B------:R-:W3:Y:S04]  /*3e340*/  LDL.LU.64 R146, [R1+0x938] ;  /* 0x0009380001927983 */ /* 0x000ee80000300a00 */
[----:B------:R1:W-:Y:S04]  /*3e350*/  STL [R1+0x8dc], R0 ;  /* 0x0008dc0001007387 */ /* 0x0003e80000100800 */
[----:B--2---:R2:W-:Y:S01]  /*3e360*/  STL [R1+0x8e8], R148 ;  /* 0x0008e89401007387 */ /* 0x0045e20000100800 */
[----:B-1----:R-:W-:-:S03]  /*3e370*/  MOV R0, R149 ;  /* 0x0000009500007202 */ /* 0x002fc60000000f00 */
        /* <DEDUP_REMOVED lines=26> */
[----:B------:R1:W-:Y:S02]  /*3e520*/  STL [R1+0x920], R134 ;  /* 0x0009208601007387 */ /* 0x0003e40000100800 */
[----:B-1----:R-:W-:-:S02]  /*3e530*/  MOV R0, R135 ;  /* 0x0000008700007202 */ /* 0x002fc40000000f00 */
[----:B------:R-:W4:Y:S04]  /*3e540*/  LDL.LU.64 R134, [R1+0x978] ;  /* 0x0009780001867983 */ /* 0x000f280000300a00 */
        /* <DEDUP_REMOVED lines=23> */
[----:B------:R-:W2:Y:S04]  /*3e6c0*/  LDL.64 R150, [R1+0xe50] ;  /* 0x000e500001967983 */ /* 0x000ea80000100a00 */
[----:B------:R1:W-:Y:S04]  /*3e6d0*/  STL [R1+0x94c], R0 ;  /* 0x00094c0001007387 */ /* 0x0003e80000100800 */
[----:B------:R1:W-:Y:S02]  /*3e6e0*/  STL [R1+0x958], R130 ;  /* 0x0009588201007387 */ /* 0x0003e40000100800 */
[----:B-1----:R-:W-:-:S02]  /*3e6f0*/  MOV R0, R131 ;  /* 0x0000008300007202 */ /* 0x002fc40000000f00 */
        /* <DEDUP_REMOVED lines=15> */
[----:B-1----:R-:W-:-:S02]  /*3e7f0*/  IMAD.MOV.U32 R0, RZ, RZ, R135 ;  /* 0x000000ffff007224 */ /* 0x002fc400078e0087 */
        /* <DEDUP_REMOVED lines=11> */
[----:B-1----:R-:W-:-:S02]  /*3e8b0*/  MOV R0, R147 ;  /* 0x0000009300007202 */ /* 0x002fc40000000f00 */
        /* <DEDUP_REMOVED lines=27> */
[----:B-1----:R-:W-:-:S02]  /*3ea70*/  MOV R0, R133 ;  /* 0x0000008500007202 */ /* 0x002fc40000000f00 */
        /* <DEDUP_REMOVED lines=55> */
[----:B-1----:R-:W-:-:S02]  /*3edf0*/  MOV R0, R145 ;  /* 0x0000009100007202 */ /* 0x002fc40000000f00 */
        /* <DEDUP_REMOVED lines=27> */
[----:B-1----:R-:W-:-:S03]  /*3efb0*/  MOV R0, R141 ;  /* 0x0000008d00007202 */ /* 0x002fc60000000f00 */
        /* <DEDUP_REMOVED lines=226> */
[----:B------:R-:W-:Y:S04]  /*3fde0*/  STL [R1+0xc38], R134 ;  /* 0x000c388601007387 */ /* 0x000fe80000100800 */
[----:B------:R-:W4:Y:S01]  /*3fdf0*/  LDL.LU.64 R128, [R1+0xe68] ;  /* 0x000e680001807983 */ /* 0x000f220000300a00 */
        /* <DEDUP_REMOVED lines=18> */
[----:B------:R-:W-:Y:S04]  /*3ff20*/  STL [R1+0xc60], R136 ;  /* 0x000c608801007387 */ /* 0x000fe80000100800 */
[----:B------:R-:W2:Y:S01]  /*3ff30*/  LDL.LU.64 R134, [R1+0xcb8] ;  /* 0x000cb80001867983 */ /* 0x000ea20000300a00 */
[----:B-1----:R-:W-:-:S05]  /*3ff40*/  IMAD.MOV.U32 R0, RZ, RZ, R137 ;  /* 0x000000ffff007224 */ /* 0x002fca00078e0089 */
[----:B------:R1:W-:Y:S02]  /*3ff50*/  STL [R1+0xc5c], R0 ;  /* 0x000c5c0001007387 */ /* 0x0003e40000100800 */
[----:B-1----:R-:W-:Y:S02]  /*3ff60*/  MOV R0, R151 ;  /* 0x0000009700007202 */ /* 0x002fe40000000f00 */
[----:B------:R1:W-:Y:S04]  /*3ff70*/  STL [R1+0xc68], R150 ;  /* 0x000c689601007387 */ /* 0x0003e80000100800 */
[----:B-1----:R-:W2:Y:S04]  /*3ff80*/  LDL.LU.64 R150, [R1+0xcc0] ;  /* 0x000cc00001967983 */ /* 0x002ea80000300a00 */
[----:B------:R1:W-:Y:S04]  /*3ff90*/  STL [R1+0xc64], R0 ;  /* 0x000c640001007387 */ /* 0x0003e80000100800 */
[----:B------:R1:W-:Y:S04]  /*3ffa0*/  STL [R1+0xc70], R130 ;  /* 0x000c708201007387 */ /* 0x0003e80000100800 */
[----:B------:R-:W2:Y:S01]  /*3ffb0*/  LDL.LU.64 R136, [R1+0xf90] ;  /* 0x000f900001887983 */ /* 0x000ea20000300a00 */
[----:B-1----:R-:W-:-:S03]  /*3ffc0*/  IMAD.MOV.U32 R0, RZ, RZ, R131 ;  /* 0x000000ffff007224 */ /* 0x002fc600078e0083 */
[----:B------:R-:W-:Y:S04]  /*3ffd0*/  STL [R1+0xc78], R138 ;  /* 0x000c788a01007387 */ /* 0x000fe80000100800 */
[----:B------:R1:W-:Y:S04]  /*3ffe0*/  STL [R1+0xc6c], R0 ;  /* 0x000c6c0001007387 */ /* 0x0003e80000100800 */
[----:B------:R-:W2:Y:S01]  /*3fff0*/  LDL.LU.64 R130, [R1+0xe88] ;  /* 0x000e880001827983 */ /* 0x000ea20000300a00 */
[----:B-1----:R-:W-:-:S03]  /*40000*/  IMAD.MOV.U32 R0, RZ, RZ, R139 ;  /* 0x000000ffff007224 */ /* 0x002fc600078e008b */
[----:B----4-:R-:W-:Y:S04]  /*40010*/  STL [R1+0xc80], R140 ;  /* 0x000c808c01007387 */ /* 0x010fe80000100800 */
[----:B------:R1:W-:Y:S04]  /*40020*/  STL [R1+0xc74], R0 ;  /* 0x000c740001007387 */ /* 0x0003e80000100800 */
[----:B------:R-:W4:Y:S01]  /*40030*/  LDL.LU.64 R138, [R1+0xcd8] ;  /* 0x000cd800018a7983 */ /* 0x000f220000300a00 */
[----:B-1----:R-:W-:-:S03]  /*40040*/  IMAD.MOV.U32 R0, RZ, RZ, R141 ;  /* 0x000000ffff007224 */ /* 0x002fc600078e008d */
[----:B------:R-:W-:Y:S04]  /*40050*/  STL [R1+0xc88], R132 ;  /* 0x000c888401007387 */ /* 0x000fe80000100800 */
[----:B------:R1:W-:Y:S04]  /*40060*/  STL [R1+0xc7c], R0 ;  /* 0x000c7c0001007387 */ /* 0x0003e80000100800 */
[----:B------:R-:W4:Y:S01]  /*40070*/  LDL.LU.64 R140, [R1+0xce0] ;  /* 0x000ce000018c7983 */ /* 0x000f220000300a00 */
[----:B-1----:R-:W-:-:S03]  /*40080*/  IMAD.MOV.U32 R0, RZ, RZ, R133 ;  /* 0x000000ffff007224 */ /* 0x002fc600078e0085 */
[----:B------:R-:W-:Y:S04]  /*40090*/  STL [R1+0xc90], R128 ;  /* 0x000c908001007387 */ /* 0x000fe80000100800 */
[----:B------:R1:W-:Y:S04]  /*400a0*/  STL [R1+0xc84], R0 ;  /* 0x000c840001007387 */ /* 0x0003e80000100800 */
[----:B------:R-:W4:Y:S01]  /*400b0*/  LDL.LU.64 R132, [R1+0xf98] ;  /* 0x000f980001847983 */ /* 0x000f220000300a00 */
[----:B-1----:R-:W-:-:S03]  /*400c0*/  IMAD.MOV.U32 R0, RZ, RZ, R129 ;  /* 0x000000ffff007224 */ /* 0x002fc600078e0081 */
[----:B---3--:R-:W-:Y:S04]  /*400d0*/  STL [R1+0xc98], R142 ;  /* 0x000c988e01007387 */ /* 0x008fe80000100800 */
[----:B------:R1:W-:Y:S02]  /*400e0*/  STL [R1+0xc8c], R0 ;  /* 0x000c8c0001007387 */ /* 0x0003e40000100800 */
[----:B-1----:R-:W-:Y:S02]  /*400f0*/  IMAD.MOV.U32 R0, RZ, RZ, R143 ;  /* 0x000000ffff007224 */ /* 0x002fe400078e008f */
[----:B------:R-:W3:Y:S04]  /*40100*/  LDL.LU.64 R142, [R1+0xe98] ;  /* 0x000e9800018e7983 */ /* 0x000ee80000300a00 */
        /* <DEDUP_REMOVED lines=19> */
[----:B------:R-:W-:Y:S04]  /*40240*/  STL [R1+0xcc8], R136 ;  /* 0x000cc88801007387 */ /* 0x000fe80000100800 */
        /* <DEDUP_REMOVED lines=10> */
[----:B-1----:R-:W-:-:S03]  /*402f0*/  MOV R0, R139 ;  /* 0x0000008b00007202 */ /* 0x002fc60000000f00 */
[----:B------:R-:W-:Y:S04]  /*40300*/  STL [R1+0xce0], R140 ;  /* 0x000ce08c01007387 */ /* 0x000fe80000100800 */
[----:B------:R1:W-:Y:S04]  /*40310*/  STL [R1+0xcd4], R0 ;  /* 0x000cd40001007387 */ /* 0x0003e80000100800 */
[----:B------:R-:W4:Y:S01]  /*40320*/  LDL.LU.64 R138, [R1+0xeb8] ;  /* 0x000eb800018a7983 */ /* 0x000f220000300a00 */
[----:B-1----:R-:W-:-:S03]  /*40330*/  IMAD.MOV.U32 R0, RZ, RZ, R141 ;  /* 0x000000ffff007224 */ /* 0x002fc600078e008d */
[----:B------:R-:W-:Y:S04]  /*40340*/  STL [R1+0xce8], R132 ;  /* 0x000ce88401007387 */ /* 0x000fe80000100800 */
[----:B------:R1:W-:Y:S04]  /*40350*/  STL [R1+0xcdc], R0 ;  /* 0x000cdc0001007387 */ /* 0x0003e80000100800 */
[----:B------:R-:W4:Y:S04]  /*40360*/  LDL.LU.64 R140, [R1+0xd38] ;  /* 0x000d3800018c7983 */ /* 0x000f280000300a00 */
        /* <DEDUP_REMOVED lines=11> */
[----:B------:R2:W-:Y:S04]  /*40420*/  STL [R1+0xd00], R146 ;  /* 0x000d009201007387 */ /* 0x0005e80000100800 */
[----:B------:R-:W3:Y:S01]  /*40430*/  LDL.LU.64 R130, [R1+0xd58] ;  /* 0x000d580001827983 */ /* 0x000ee20000300a00 */
[----:B-1----:R-:W-:-:S03]  /*40440*/  IMAD.MOV.U32 R0, RZ, RZ, R147 ;  /* 0x000000ffff007224 */ /* 0x002fc600078e0093 */
[----:B--2---:R-:W-:Y:S04]  /*40450*/  STL [R1+0xd08], R148 ;  /* 0x000d089401007387 */ /* 0x004fe80000100800 */
[----:B------:R1:W-:Y:S04]  /*40460*/  STL [R1+0xcfc], R0 ;  /* 0x000cfc0001007387 */ /* 0x0003e80000100800 */
[----:B------:R-:W2:Y:S01]  /*40470*/  LDL.LU.64 R146, [R1+0xd60] ;  /* 0x000d600001927983 */ /* 0x000ea20000300a00 */
[----:B-1----:R-:W-:-:S03]  /*40480*/  IMAD.MOV.U32 R0, RZ, RZ, R149 ;  /* 0x000000ffff007224 */ /* 0x002fc600078e0095 */
[----:B------:R-:W-:Y:S04]  /*40490*/  STL [R1+0xd10], R134 ;  /* 0x000d108601007387 */ /* 0x000fe80000100800 */
[----:B------:R1:W-:Y:S04]  /*404a0*/  STL [R1+0xd04], R0 ;  /* 0x000d040001007387 */ /* 0x0003e80000100800 */
[----:B------:R-:W2:Y:S04]  /*404b0*/  LDL.LU.64 R148, [R1+0xfb8] ;  /* 0x000fb80001947983 */ /* 0x000ea80000300a00 */
[----:B------:R-:W2:Y:S01]  /*404c0*/  LDL.LU.64 R132, [R1+0xed8] ;  /* 0x000ed80001847983 */ /* 0x000ea20000300a00 */
[----:B-1----:R-:W-:-:S05]  /*404d0*/  MOV R0, R135 ;  /* 0x0000008700007202 */ /* 0x002fca0000000f00 */
[----:B------:R1:W-:Y:S04]  /*404e0*/  STL [R1+0xd0c], R0 ;  /* 0x000d0c0001007387 */ /* 0x0003e80000100800 */
[----:B------:R1:W-:Y:S02]  /*404f0*/  STL [R1+0xd18], R150 ;  /* 0x000d189601007387 */ /* 0x0003e40000100800 */
[----:B-1----:R-:W-:Y:S02]  /*40500*/  IMAD.MOV.U32 R0, RZ, RZ, R151 ;  /* 0x000000ffff007224 */ /* 0x002fe400078e0097 */
[----:B------:R-:W2:Y:S04]  /*40510*/  LDL.LU.64 R150, [R1+0xd78] ;  /* 0x000d780001967983 */ /* 0x000ea80000300a00 */
[----:B------:R1:W-:Y:S04]  /*40520*/  STL [R1+0xd14], R0 ;  /* 0x000d140001007387 */ /* 0x0003e80000100800 */
[----:B------:R4:W-:Y:S01]  /*40530*/  STL [R1+0xd20], R136 ;  /* 0x000d208801007387 */ /* 0x0009e20000100800 */
[----:B-1----:R-:W-:-:S03]  /*40540*/  IMAD.MOV.U32 R0, RZ, RZ, R137 ;  /* 0x000000ffff007224 */ /* 0x002fc600078e0089 */
[----:B------:R-:W2:Y:S04]  /*40550*/  LDL.LU.64 R134, [R1+0xd80] ;  /* 0x000d800001867983 */ /* 0x000ea80000300a00 */
[----:B------:R1:W-:Y:S04]  /*40560*/  STL [R1+0xd1c], R0 ;  /* 0x000d1c0001007387 */ /* 0x0003e80000100800 */
[----:B----4-:R-:W-:Y:S04]  /*40570*/  STL [R1+0xd28], R126 ;  /* 0x000d287e01007387 */ /* 0x010fe80000100800 */
[----:B------:R-:W4:Y:S01]  /*40580*/  LDL.LU.64 R136, [R1+0xfc0] ;  /* 0x000fc00001887983 */ /* 0x000f220000300a00 */
[----:B-1----:R-:W-:-:S03]  /*40590*/  IMAD.MOV.U32 R0, RZ, RZ, R127 ;  /* 0x000000ffff007224 */ /* 0x002fc600078e007f */
[----:B------:R-:W-:Y:S04]  /*405a0*/  STL [R1+0xd30], R138 ;  /* 0x000d308a01007387 */ /* 0x000fe80000100800 */
[----:B------:R1:W-:Y:S02]  /*405b0*/  STL [R1+0xd24], R0 ;  /* 0x000d240001007387 */ /* 0x0003e40000100800 */
[----:B-1----:R-:W-:Y:S02]  /*405c0*/  IMAD.MOV.U32 R0, RZ, RZ, R139 ;  /* 0x000000ffff007224 */ /* 0x002fe400078e008b */
[----:B------:R-:W4:Y:S04]  /*405d0*/  LDL.LU.64 R138, [R1+0xee8] ;  /* 0x000ee800018a7983 */ /* 0x000f280000300a00 */
[----:B------:R1:W-:Y:S04]  /*405e0*/  STL [R1+0xd2c], R0 ;  /* 0x000d2c0001007387 */ /* 0x0003e80000100800 */
[----:B------:R1:W-:Y:S02]  /*405f0*/  STL [R1+0xd38], R140 ;  /* 0x000d388c01007387 */ /* 0x0003e40000100800 */
[----:B-1----:R-:W-:-:S02]  /*40600*/  IMAD.MOV.U32 R0, RZ, RZ, R141 ;  /* 0x000000ffff007224 */ /* 0x002fc400078e008d */
[----:B------:R-:W-:Y:S04]  /*40610*/  STL [R1+0xd40], R128 ;  /* 0x000d408001007387 */ /* 0x000fe80000100800 */
[----:B------:R1:W-:Y:S04]  /*40620*/  STL [R1+0xd34], R0 ;  /* 0x000d340001007387 */ /* 0x0003e80000100800 */
[----:B------:R-:W4:Y:S01]  /*40630*/  LDL.LU.64 R140, [R1+0xd98] ;  /* 0x000d9800018c7983 */ /* 0x000f220000300a00 */
[----:B-1----:R-:W-:-:S03]  /*40640*/  IMAD.MOV.U32 R0, RZ, RZ, R129 ;  /* 0x000000ffff007224 */ /* 0x002fc600078e0081 */
[----:B---3--:R-:W-:Y:S04]  /*40650*/  STL [R1+0xd48], R142 ;  /* 0x000d488e01007387 */ /* 0x008fe80000100800 */
[----:B------:R1:W-:Y:S02]  /*40660*/  STL [R1+0xd3c], R0 ;  /* 0x000d3c0001007387 */ /* 0x0003e40000100800 */
[----:B-1----:R-:W-:Y:S02]  /*40670*/  MOV R0, R143 ;  /* 0x0000008f00007202 */ /* 0x002fe40000000f00 */
[----:B------:R-:W3:Y:S04]  /*40680*/  LDL.LU.64 R142, [R1+0xda0] ;  /* 0x000da000018e7983 */ /* 0x000ee80000300a00 */
[----:B------:R1:W-:Y:S04]  /*40690*/  STL [R1+0xd44], R0 ;  /* 0x000d440001007387 */ /* 0x0003e80000100800 */
[----:B------:R1:W-:Y:S02]  /*406a0*/  STL [R1+0xd50], R144 ;  /* 0x000d509001007387 */ /* 0x0003e40000100800 */
[----:B-1----:R-:W-:-:S02]  /*406b0*/  IMAD.MOV.U32 R0, RZ, RZ, R145 ;  /* 0x000000ffff007224 */ /* 0x002fc400078e0091 */
[----:B------:R-:W-:Y:S04]  /*406c0*/  STL [R1+0xd58], R130 ;  /* 0x000d588201007387 */ /* 0x000fe80000100800 */
[----:B------:R1:W-:Y:S04]  /*406d0*/  STL [R1+0xd4c], R0 ;  /* 0x000d4c0001007387 */ /* 0x0003e80000100800 */
[----:B------:R-:W3:Y:S01]  /*406e0*/  LDL.LU.64 R144, [R1+0xfc8] ;  /* 0x000fc80001907983 */ /* 0x000ee20000300a00 */
[----:B-1----:R-:W-:-:S03]  /*406f0*/  IMAD.MOV.U32 R0, RZ, RZ, R131 ;  /* 0x000000ffff007224 */ /* 0x002fc600078e0083 */
[----:B--2---:R-:W-:Y:S04]  /*40700*/  STL [R1+0xd60], R146 ;  /* 0x000d609201007387 */ /* 0x004fe80000100800 */
[----:B------:R1:W-:Y:S02]  /*40710*/  STL [R1+0xd54], R0 ;  /* 0x000d540001007387 */ /* 0x0003e40000100800 */
[----:B-1----:R-:W-:Y:S02]  /*40720*/  IMAD.MOV.U32 R0, RZ, RZ, R147 ;  /* 0x000000ffff007224 */ /* 0x002fe400078e0093 */
        /* <DEDUP_REMOVED lines=9> */
[----:B------:R1:W-:Y:S02]  /*407c0*/  STL [R1+0xd6c], R0 ;  /* 0x000d6c0001007387 */ /* 0x0003e40000100800 */
[----:B-1----:R-:W-:Y:S02]  /*407d0*/  IMAD.MOV.U32 R0, RZ, RZ, R151 ;  /* 0x000000ffff007224 */ /* 0x002fe400078e0097 */
[----:B------:R-:W2:Y:S04]  /*407e0*/  LDL.LU.64 R150, [R1+0xdc0] ;  /* 0x000dc00001967983 */ /* 0x000ea80000300a00 */
[----:B------:R1:W-:Y:S04]  /*407f0*/  STL [R1+0xd74], R0 ;  /* 0x000d740001007387 */ /* 0x0003e80000100800 */
[----:B------:R-:W-:Y:S01]  /*40800*/  STL [R1+0xd80], R134 ;  /* 0x000d808601007387 */ /* 0x000fe20000100800 */
[----:B-1----:R-:W-:-:S03]  /*40810*/  MOV R0, R135 ;  /* 0x0000008700007202 */ /* 0x002fc60000000f00 */
[----:B----4-:R-:W-:Y:S04]  /*40820*/  STL [R1+0xd88], R136 ;  /* 0x000d888801007387 */ /* 0x010fe80000100800 */
[----:B------:R1:W-:Y:S04]  /*40830*/  STL [R1+0xd7c], R0 ;  /* 0x000d7c0001007387 */ /* 0x0003e80000100800 */
[----:B------:R-:W4:Y:S04]  /*40840*/  LDL.LU.64 R120, [R1+0xfd0] ;  /* 0x000fd00001787983 */ /* 0x000f280000300a00 */
[----:B------:R-:W4:Y:S01]  /*40850*/  LDL.LU.64 R122, [R1+0xf08] ;  /* 0x000f0800017a7983 */ /* 0x000f220000300a00 */
[----:B-1----:R-:W-:-:S05]  /*40860*/  IMAD.MOV.U32 R0, RZ, RZ, R137 ;  /* 0x000000ffff007224 */ /* 0x002fca00078e0089 */
[----:B------:R1:W-:Y:S04]  /*40870*/  STL [R1+0xd84], R0 ;  /* 0x000d840001007387 */ /* 0x0003e80000100800 */
[----:B------:R-:W-:Y:S04]  /*40880*/  STL [R1+0xd90], R138 ;  /* 0x000d908a01007387 */ /* 0x000fe80000100800 */
[----:B------:R-:W4:Y:S01]  /*40890*/  LDL.LU.64 R124, [R1+0xdd8] ;  /* 0x000dd800017c7983 */ /* 0x000f220000300a00 */
[----:B-1----:R-:W-:-:S03]  /*408a0*/  IMAD.MOV.U32 R0, RZ, RZ, R139 ;  /* 0x000000ffff007224 */ /* 0x002fc600078e008b */
[----:B------:R-:W4:Y:S04]  /*408b0*/  LDL.LU.64 R126, [R1+0xde0] ;  /* 0x000de000017e7983 */ /* 0x000f280000300a00 */
[----:B------:R1:W-:Y:S04]  /*408c0*/  STL [R1+0xd8c], R0 ;  /* 0x000d8c0001007387 */ /* 0x0003e80000100800 */
[----:B------:R-:W-:Y:S04]  /*408d0*/  STL [R1+0xd98], R140 ;  /* 0x000d988c01007387 */ /* 0x000fe80000100800 */
[----:B------:R-:W4:Y:S01]  /*408e0*/  LDL.LU.64 R128, [R1+0xfd8] ;  /* 0x000fd80001807983 */ /* 0x000f220000300a00 */
[----:B-1----:R-:W-:-:S03]  /*408f0*/  IMAD.MOV.U32 R0, RZ, RZ, R141 ;  /* 0x000000ffff007224 */ /* 0x002fc600078e008d */
[----:B------:R-:W4:Y:S04]  /*40900*/  LDL.LU.64 R130, [R1+0xf18] ;  /* 0x000f180001827983 */ /* 0x000f280000300a00 */
[----:B------:R1:W-:Y:S04]  /*40910*/  STL [R1+0xd94], R0 ;  /* 0x000d940001007387 */ /* 0x0003e80000100800 */
[----:B---3--:R-:W-:Y:S04]  /*40920*/  STL [R1+0xda0], R142 ;  /* 0x000da08e01007387 */ /* 0x008fe80000100800 */
[----:B------:R-:W3:Y:S01]  /*40930*/  LDL.LU.64 R132, [R1+0xdf8] ;  /* 0x000df80001847983 */ /* 0x000ee20000300a00 */
[----:B-1----:R-:W-:-:S03]  /*40940*/  IMAD.MOV.U32 R0, RZ, RZ, R143 ;  /* 0x000000ffff007224 */ /* 0x002fc600078e008f */
[----:B------:R-:W3:Y:S04]  /*40950*/  LDL.LU.64 R134, [R1+0xe00] ;  /* 0x000e000001867983 */ /* 0x000ee80000300a00 */
[----:B------:R1:W-:Y:S04]  /*40960*/  STL [R1+0xd9c], R0 ;  /* 0x000d9c0001007387 */ /* 0x0003e80000100800 */
[----:B------:R-:W-:Y:S04]  /*40970*/  STL [R1+0xda8], R144 ;  /* 0x000da89001007387 */ /* 0x000fe80000100800 */
[----:B------:R-:W3:Y:S01]  /*40980*/  LDL.LU.64 R136, [R1+0xfe0] ;  /* 0x000fe00001887983 */ /* 0x000ee20000300a00 */
[----:B-1----:R-:W-:-:S03]  /*40990*/  IMAD.MOV.U32 R0, RZ, RZ, R145 ;  /* 0x000000ffff007224 */ /* 0x002fc600078e0091 */
[----:B------:R-:W3:Y:S04]  /*409a0*/  LDL.LU.64 R138, [R1+0xf28] ;  /* 0x000f2800018a7983 */ /* 0x000ee80000300a00 */
[----:B------:R1:W-:Y:S04]  /*409b0*/  STL [R1+0xda4], R0 ;  /* 0x000da40001007387 */ /* 0x0003e80000100800 */
[----:B--2---:R-:W-:Y:S04]  /*409c0*/  STL [R1+0xdb0], R146 ;  /* 0x000db09201007387 */ /* 0x004fe80000100800 */
[----:B------:R-:W2:Y:S01]  /*409d0*/  LDL.LU.64 R140, [R1+0xe18] ;  /* 0x000e1800018c7983 */ /* 0x000ea20000300a00 */
[----:B-1----:R-:W-:-:S03]  /*409e0*/  IMAD.MOV.U32 R0, RZ, RZ, R147 ;  /* 0x000000ffff007224 */ /* 0x002fc600078e0093 */
[----:B------:R-:W2:Y:S04]  /*409f0*/  LDL.LU.64 R142, [R1+0xe20] ;  /* 0x000e2000018e7983 */ /* 0x000ea80000300a00 */
[----:B------:R1:W-:Y:S04]  /*40a00*/  STL [R1+0xdac], R0 ;  /* 0x000dac0001007387 */ /* 0x0003e80000100800 */
[----:B------:R-:W-:Y:S04]  /*40a10*/  STL [R1+0xdb8], R148 ;  /* 0x000db89401007387 */ /* 0x000fe80000100800 */
[----:B------:R-:W2:Y:S01]  /*40a20*/  LDL.LU.64 R144, [R1+0xfe8] ;  /* 0x000fe80001907983 */ /* 0x000ea20000300a00 */
[----:B-1----:R-:W-:-:S03]  /*40a30*/  MOV R0, R149 ;  /* 0x0000009500007202 */ /* 0x002fc60000000f00 */
[----:B------:R-:W2:Y:S04]  /*40a40*/  LDL.LU.64 R146, [R1+0xf38] ;  /* 0x000f380001927983 */ /* 0x000ea80000300a00 */
[----:B------:R1:W-:Y:S04]  /*40a50*/  STL [R1+0xdb4], R0 ;  /* 0x000db40001007387 */ /* 0x0003e80000100800 */
[----:B------:R1:W-:Y:S02]  /*40a60*/  STL [R1+0xdc0], R150 ;  /* 0x000dc09601007387 */ /* 0x0003e40000100800 */
[----:B-1----:R-:W-:-:S02]  /*40a70*/  IMAD.MOV.U32 R0, RZ, RZ, R151 ;  /* 0x000000ffff007224 */ /* 0x002fc400078e0097 */
[----:B------:R-:W2:Y:S04]  /*40a80*/  LDL.LU.64 R148, [R1+0xe38] ;  /* 0x000e380001947983 */ /* 0x000ea80000300a00 */
[----:B------:R-:W2:Y:S04]  /*40a90*/  LDL.64 R150, [R1+0xe48] ;  /* 0x000e480001967983 */ /* 0x000ea80000100a00 */
[----:B------:R4:W-:Y:S02]  /*40aa0*/  STL [R1+0xdbc], R0 ;  /* 0x000dbc0001007387 */ /* 0x0009e40000100800 */
[----:B----4-:R-:W-:-:S02]  /*40ab0*/  IMAD.MOV.U32 R0, RZ, RZ, R121 ;  /* 0x000000ffff007224 */ /* 0x010fc400078e0079 */
[----:B------:R-:W-:Y:S04]  /*40ac0*/  STL [R1+0xdc8], R120 ;  /* 0x000dc87801007387 */ /* 0x000fe80000100800 */
[----:B------:R-:W-:Y:S04]  /*40ad0*/  STL [R1+0xdd0], R122 ;  /* 0x000dd07a01007387 */ /* 0x000fe80000100800 */
[----:B------:R1:W-:Y:S02]  /*40ae0*/  STL [R1+0xdc4], R0 ;  /* 0x000dc40001007387 */ /* 0x0003e40000100800 */
[----:B-1----:R-:W-:-:S02]  /*40af0*/  IMAD.MOV.U32 R0, RZ, RZ, R123 ;  /* 0x000000ffff007224 */ /* 0x002fc400078e007b */
[----:B------:R-:W-:Y:S04]  /*40b00*/  STL [R1+0xdd8], R124 ;  /* 0x000dd87c01007387 */ /* 0x000fe80000100800 */
[----:B------:R1:W-:Y:S04]  /*40b10*/  STL [R1+0xdcc], R0 ;  /* 0x000dcc0001007387 */ /* 0x0003e80000100800 */
[----:B------:R-:W-:Y:S01]  /*40b20*/  STL [R1+0xde0], R126 ;  /* 0x000de07e01007387 */ /* 0x000fe20000100800 */
[----:B-1----:R-:W-:-:S05]  /*40b30*/  IMAD.MOV.U32 R0, RZ, RZ, R125 ;  /* 0x000000ffff007224 */ /* 0x002fca00078e007d */
[----:B------:R1:W-:Y:S04]  /*40b40*/  STL [R1+0xdd4], R0 ;  /* 0x000dd40001007387 */ /* 0x0003e80000100800 */
[----:B------:R-:W-:Y:S01]  /*40b50*/  STL [R1+0xde8], R128 ;  /* 0x000de88001007387 */ /* 0x000fe20000100800 */
[----:B-1----:R-:W-:-:S05]  /*40b60*/  IMAD.MOV.U32 R0, RZ, RZ, R127 ;  /* 0x000000ffff007224 */ /* 0x002fca00078e007f */
[----:B------:R1:W-:Y:S04]  /*40b70*/  STL [R1+0xddc], R0 ;  /* 0x000ddc0001007387 */ /* 0x0003e80000100800 */
[----:B------:R-:W-:Y:S01]  /*40b80*/  STL [R1+0xdf0], R130 ;  /* 0x000df08201007387 */ /* 0x000fe20000100800 */
[----:B-1----:R-:W-:-:S05]  /*40b90*/  IMAD.MOV.U32 R0, RZ, RZ, R129 ;  /* 0x000000ffff007224 */ /* 0x002fca00078e0081 */
[----:B------:R1:W-:Y:S04]  /*40ba0*/  STL [R1+0xde4], R0 ;  /* 0x000de40001007387 */ /* 0x0003e80000100800 */
[----:B---3--:R-:W-:Y:S01]  /*40bb0*/  STL [R1+0xdf8], R132 ;  /* 0x000df88401007387 */ /* 0x008fe20000100800 */
[----:B-1----:R-:W-:-:S05]  /*40bc0*/  MOV R0, R131 ;  /* 0x0000008300007202 */ /* 0x002fca0000000f00 */
        /* <DEDUP_REMOVED lines=10> */
[----:B--2---:R-:W-:Y:S01]  /*40c70*/  STL [R1+0xe18], R140 ;  /* 0x000e188c01007387 */ /* 0x004fe20000100800 */
        /* <DEDUP_REMOVED lines=9> */
[----:B-1----:R-:W-:-:S05]  /*40d10*/  MOV R0, R145 ;  /* 0x0000009100007202 */ /* 0x002fca0000000f00 */
[----:B------:R1:W-:Y:S01]  /*40d20*/  STL [R1+0xe24], R0 ;  /* 0x000e240001007387 */ /* 0x0003e20000100800 */
[----:B------:R-:W-:-:S03]  /*40d30*/  IMAD.MOV.U32 R7, RZ, RZ, R151 ;  /* 0x000000ffff077224 */ /* 0x000fc600078e0097 */
[----:B------:R-:W-:Y:S01]  /*40d40*/  STL [R1+0xe38], R148 ;  /* 0x000e389401007387 */ /* 0x000fe20000100800 */
[----:B-1----:R-:W-:-:S05]  /*40d50*/  IMAD.MOV.U32 R0, RZ, RZ, R147 ;  /* 0x000000ffff007224 */ /* 0x002fca00078e0093 */
[----:B------:R1:W-:Y:S04]  /*40d60*/  STL [R1+0xe2c], R0 ;  /* 0x000e2c0001007387 */ /* 0x0003e80000100800 */
[----:B------:R-:W-:Y:S01]  /*40d70*/  STL [R1+0xe40], R150 ;  /* 0x000e409601007387 */ /* 0x000fe20000100800 */
[----:B-1----:R-:W-:-:S05]  /*40d80*/  IMAD.MOV.U32 R0, RZ, RZ, R149 ;  /* 0x000000ffff007224 */ /* 0x002fca00078e0095 */
[----:B------:R1:W-:Y:S04]  /*40d90*/  STL [R1+0xe34], R0 ;  /* 0x000e340001007387 */ /* 0x0003e80000100800 */
[----:B------:R2:W-:Y:S04]  /*40da0*/  STL [R1+0xe3c], R7 ;  /* 0x000e3c0701007387 */ /* 0x0005e80000100800 */
        /* <DEDUP_REMOVED lines=384> */
[----:B------:R-:W-:-:S04]  /*425b0*/  SHF.R.S32.HI R3, RZ, 0x1f, R13 ;  /* 0x0000001fff037819 */ /* 0x000fc8000001140d */
[----:B------:R-:W-:Y:S02]  /*425c0*/  LEA.HI R3, R3, R13, RZ, 0x6 ;  /* 0x0000000d03037211 */ /* 0x000fe400078f30ff */
[----:B------:R-:W-:Y:S02]  /*425d0*/  SHF.R.S32.HI R4, RZ, 0x1f, R5 ;  /* 0x0000001fff047819 */ /* 0x000fe40000011405 */
[----:B-1----:R-:W-:Y:S02]  /*425e0*/  SHF.R.S32.HI R0, RZ, 0x1f, R2 ;  /* 0x0000001fff007819 */ /* 0x002fe40000011402 */
[----:B------:R-:W-:Y:S01]  /*425f0*/  SHF.R.S32.HI R3, RZ, 0x6, R3 ;  /* 0x00000006ff037819 */ /* 0x000fe20000011403 */
[----:B--2---:R-:W-:Y:S01]  /*42600*/  IMAD.MOV.U32 R7, RZ, RZ, 0x6 ;  /* 0x00000006ff077424 */ /* 0x004fe200078e00ff */
[C---:B------:R-:W-:Y:S01]  /*42610*/  SHF.L.U64.HI R4, R5.reuse, 0x2, R4 ;  /* 0x0000000205047819 */ /* 0x040fe20000010204 */
[----:B------:R-:W-:Y:S01]  /*42620*/  IMAD.SHL.U32 R5, R5, 0x4, RZ ;  /* 0x0000000405057824 */ /* 0x000fe200078e00ff */
[C---:B------:R-:W-:Y:S01]  /*42630*/  SHF.L.U64.HI R0, R2.reuse, 0x2, R0 ;  /* 0x0000000202007819 */ /* 0x040fe20000010200 */
[----:B------:R-:W-:Y:S01]  /*42640*/  IMAD.SHL.U32 R2, R2, 0x4, RZ ;  /* 0x0000000402027824 */ /* 0x000fe200078e00ff */
[----:B------:R-:W-:-:S02]  /*42650*/  MOV R13, RZ ;  /* 0x000000ff000d7202 */ /* 0x000fc40000000f00 */
        /* <DEDUP_REMOVED lines=64> */
[----:B------:R-:W-:Y:S01]  /*42a60*/  VIADD R3, R3, 0xfffffff9 ;  /* 0xfffffff903037836 */ /* 0x000fe20000000000 */
[----:B---3--:R-:W-:-:S06]  /*42a70*/  UMOV UR6, 0xffffffff ;  /* 0xffffffff00067882 */ /* 0x008fcc0000000000 */
.L_x_1:
[----:B------:R-:W-:Y:S01]  /*42a80*/  STL.64 [R1+0x1a60], R250 ;  /* 0x001a60fa01007387 */ /* 0x000fe20000100a00 */
[----:B------:R-:W-:Y:S01]  /*42a90*/  UIADD3 UR6, UR6, 0x1, URZ ;  /* 0x0000000106067890 */ /* 0x000fe2000fffe03f */
[----:B------:R-:W-:-:S04]  /*42aa0*/  DEPBAR.LE SB0, 0xc ;  /* 0x000083000000791a */ /* 0x000fc80000000000 */
[----:B------:R-:W-:Y:S01]  /*42ab0*/  STL.64 [R1+0x1a58], R248 ;  /* 0x001a58f801007387 */ /* 0x000fe20000100a00 */
[----:B------:R-:W-:Y:S01]  /*42ac0*/  UMOV UR51, 0x40000040 ;  /* 0x4000004000337882 */ /* 0x000fe20000000000 */
[----:B------:R-:W-:Y:S01]  /*42ad0*/  UMOV UR49, 0x40000040 ;  /* 0x4000004000317882 */ /* 0x000fe20000000000 */
[----:B-1----:R-:W1:Y:S01]  /*42ae0*/  LDC R3, c[0x0][0x230] ;  /* 0x00008c00ff037b82 */ /* 0x002e620000000800 */
        /* <DEDUP_REMOVED lines=48> */
[----:B-----5:R-:W-:Y:S04]  /*42df0*/  STL.64 [R1+0x18d0], R150 ;  /* 0x0018d09601007387 */ /* 0x020fe80000100a00 */
        /* <DEDUP_REMOVED lines=13> */
[----:B--2---:R-:W2:Y:S04]  /*42ed0*/  LDL.LU.64 R124, [R1+0x400] ;  /* 0x00040000017c7983 */ /* 0x004ea80000300a00 */
        /* <DEDUP_REMOVED lines=62> */
[----:B------:R-:W2:Y:S01]  /*432c0*/  LDL.LU.64 R250, [R1+0x5f8] ;  /* 0x0005f80001fa7983 */ /* 0x000ea20000300a00 */
[----:B------:R-:W-:Y:S01]  /*432d0*/  UISETP.GT.AND UP0, UPT, UR6, 0x7, UPT ;  /* 0x000000070600788c */ /* 0x000fe2000bf04270 */
[----:B------:R-:W-:Y:S03]  /*432e0*/  BAR.SYNC.DEFER_BLOCKING 0x0 ;  /* 0x0000000000007b1d */ /* 0x000fe60000010000 */
[----:B------:R-:W-:-:S04]  /*432f0*/  USEL UR6, UR6, URZ, !UP0 ;  /* 0x0000003f06067287 */ /* 0x000fc8000c000000 */
[----:B------:R-:W-:Y:S02]  /*43300*/  ULEA UR8, UR6, UR7, 0xf ;  /* 0x0000000706087291 */ /* 0x000fe4000f8e783f */
[----:B------:R-:W-:Y:S01]  /*43310*/  ULEA UR9, UR6, UR7, 0x11 ;  /* 0x0000000706097291 */ /* 0x000fe2000f8e883f */
[----:B------:R-:W-:Y:S01]  /*43320*/  STL [R1+0x184c], R6 ;  /* 0x00184c0601007387 */ /* 0x000fe20000100800 */
[----:B------:R-:W-:Y:S02]  /*43330*/  UIADD3 UR8, UR8, 0x100000, URZ ;  /* 0x0010000008087890 */ /* 0x000fe4000fffe03f */
[----:B------:R-:W-:Y:S02]  /*43340*/  USHF.R.U32.HI UR9, URZ, 0x4, UR9 ;  /* 0x000000043f097899 */ /* 0x000fe40008011609 */
[----:B------:R-:W-:Y:S02]  /*43350*/  USHF.R.U32.HI UR8, URZ, 0x4, UR8 ;  /* 0x000000043f087899 */ /* 0x000fe40008011608 */
[----:B------:R-:W-:-:S02]  /*43360*/  USGXT.U32 UR50, UR9, 0xe ;  /* 0x0000000e0932789a */ /* 0x000fc40008000000 */
[----:B------:R-:W-:Y:S02]  /*43370*/  USGXT.U32 UR48, UR8, 0xe ;  /* 0x0000000e0830789a */ /* 0x000fe40008000000 */
[----:B------:R-:W-:Y:S02]  /*43380*/  UIADD3 UR54, UP1, UR50, 0x2, URZ ;  /* 0x0000000232367890 */ /* 0x000fe4000ff3e03f */
[----:B------:R-:W-:Y:S01]  /*43390*/  UIADD3 UR52, UP0, UR48, 0x2, URZ ;  /* 0x0000000230347890 */ /* 0x000fe2000ff1e03f */
[----:B------:R-:W-:Y:S01]  /*433a0*/  UMOV UR8, URZ ;  /* 0x0000003f00087c82 */ /* 0x000fe20008000000 */
[----:B------:R-:W-:Y:S02]  /*433b0*/  UMOV UR9, URZ ;  /* 0x0000003f00097c82 */ /* 0x000fe40008000000 */
[----:B------:R-:W-:Y:S02]  /*433c0*/  UIADD3.X UR53, UR8, 0x40000040, URZ, UP0, !UPT ;  /* 0x4000004008357890 */ /* 0x000fe400087fe43f */
[----:B------:R-:W-:-:S02]  /*433d0*/  UIADD3.X UR55, UR9, 0x40000040, URZ, UP1, !UPT ;  /* 0x4000004009377890 */ /* 0x000fc40008ffe43f */
[----:B------:R-:W-:Y:S02]  /*433e0*/  UIADD3.64 UR44, UR52, 0x2, URZ ;  /* 0x00000002342c7897 */ /* 0x000fe4000fffe03f */
[----:B------:R-:W-:Y:S02]  /*433f0*/  UIADD3.64 UR46, UR54, 0x2, URZ ;  /* 0x00000002362e7897 */ /* 0x000fe4000fffe03f */
[----:B------:R-:W-:Y:S02]  /*43400*/  UIADD3.64 UR42, UR54, 0x4, URZ ;  /* 0x00000004362a7897 */ /* 0x000fe4000fffe03f */
[----:B------:R-:W-:Y:S02]  /*43410*/  UIADD3.64 UR40, UR52, 0x4, URZ ;  /* 0x0000000434287897 */ /* 0x000fe4000fffe03f */
[----:B------:R-:W-:Y:S02]  /*43420*/  UIADD3.64 UR58, UR54, 0x7fe, URZ ;  /* 0x000007fe363a7897 */ /* 0x000fe4000fffe03f */
[----:B------:R-:W-:-:S02]  /*43430*/  UIADD3.64 UR56, UR52, 0x3fe, URZ ;  /* 0x000003fe34387897 */ /* 0x000fc4000fffe03f */
[----:B------:R-:W-:Y:S02]  /*43440*/  UIADD3.64 UR26, UR54, 0x800, URZ ;  /* 0x00000800361a7897 */ /* 0x000fe4000fffe03f */
[----:B------:R-:W-:Y:S02]  /*43450*/  UIADD3.64 UR24, UR52, 0x400, URZ ;  /* 0x0000040034187897 */ /* 0x000fe4000fffe03f */
[----:B------:R-:W-:Y:S02]  /*43460*/  UIADD3.64 UR18, UR54, 0x802, URZ ;  /* 0x0000080236127897 */ /* 0x000fe4000fffe03f */
[----:B------:R-:W-:Y:S02]  /*43470*/  UIADD3.64 UR16, UR52, 0x402, URZ ;  /* 0x0000040234107897 */ /* 0x000fe4000fffe03f */
[----:B------:R-:W-:Y:S02]  /*43480*/  UIADD3.64 UR10, UR54, 0x804, URZ ;  /* 0x00000804360a7897 */ /* 0x000fe4000fffe03f */
[----:B------:R-:W-:Y:S01]  /*43490*/  UIADD3.64 UR8, UR52, 0x404, URZ ;  /* 0x0000040434087897 */ /* 0x000fe2000fffe03f */
[----:B--2---:R-:W-:-:S06]  /*434a0*/  WARPGROUP.ARRIVE ;  /* 0x00000000000079c5 */ /* 0x004fcc0000000000 */
[----:B------:R-:W-:Y:S03]  /*434b0*/  HGMMA.64x256x8.F32.TF32 R124, gdesc[UR48], R124, gsb0 ;  /* 0x07e00000307c79f0 */ /* 0x000fe6000800287c */
[----:B------:R-:W-:Y:S02]  /*434c0*/  WARPGROUP.DEPBAR.LE gsb0, 0x0 ;  /* 0x00008000000079c5 */ /* 0x000fe40000010000 */
[----:B------:R-:W-:-:S15]  /*434d0*/  WARPGROUP.ARRIVE ;  /* 0x00000000000079c5 */ /* 0x000fde0000000000 */
[----:B------:R-:W-:-:S08]  /*434e0*/  NOP ;  /* 0x0000000000007918 */ /* 0x000fd00000000000 */
        /* <DEDUP_REMOVED lines=26> */
[----:B------:R2:W-:Y:S04]  /*43690*/  STL.64 [R1+0x400], R124 ;  /* 0x0004007c01007387 */ /* 0x0005e80000100a00 */
        /* <DEDUP_REMOVED lines=63> */
[----:B--2---:R-:W2:Y:S04]  /*43a90*/  LDL.LU.64 R124, [R1] ;  /* 0x00000000017c7983 */ /* 0x004ea80000300a00 */
[----:B---3--:R-:W3:Y:S04]  /*43aa0*/  LDL.LU.64 R126, [R1+0x8] ;  /* 0x00000800017e7983 */ /* 0x008ee80000300a00 */
[----:B----4-:R-:W4:Y:S04]  /*43ab0*/  LDL.LU.64 R128, [R1+0x10] ;  /* 0x0000100001807983 */ /* 0x010f280000300a00 */
[----:B-1----:R-:W2:Y:S04]  /*43ac0*/  LDL.LU.64 R130, [R1+0x18] ;  /* 0x0000180001827983 */ /* 0x002ea80000300a00 */
[----:B------:R-:W3:Y:S04]  /*43ad0*/  LDL.LU.64 R132, [R1+0x20] ;  /* 0x0000200001847983 */ /* 0x000ee80000300a00 */
[----:B------:R-:W4:Y:S04]  /*43ae0*/  LDL.LU.64 R134, [R1+0x28] ;  /* 0x0000280001867983 */ /* 0x000f280000300a00 */
[----:B------:R-:W2:Y:S04]  /*43af0*/  LDL.LU.64 R136, [R1+0x30] ;  /* 0x0000300001887983 */ /* 0x000ea80000300a00 */
[----:B------:R-:W3:Y:S04]  /*43b00*/  LDL.LU.64 R138, [R1+0x38] ;  /* 0x00003800018a7983 */ /* 0x000ee80000300a00 */
[----:B------:R-:W4:Y:S04]  /*43b10*/  LDL.LU.64 R140, [R1+0x40] ;  /* 0x00004000018c7983 */ /* 0x000f280000300a00 */
[----:B------:R-:W2:Y:S04]  /*43b20*/  LDL.LU.64 R142, [R1+0x48] ;  /* 0x00004800018e7983 */ /* 0x000ea80000300a00 */
[----:B------:R-:W3:Y:S04]  /*43b30*/  LDL.LU.64 R144, [R1+0x50] ;  /* 0x0000500001907983 */ /* 0x000ee80000300a00 */
[----:B------:R-:W4:Y:S04]  /*43b40*/  LDL.LU.64 R146, [R1+0x58] ;  /* 0x0000580001927983 */ /* 0x000f280000300a00 */
[----:B------:R-:W2:Y:S04]  /*43b50*/  LDL.LU.64 R148, [R1+0x60] ;  /* 0x0000600001947983 */ /* 0x000ea80000300a00 */
[----:B------:R-:W3:Y:S04]  /*43b60*/  LDL.LU.64 R150, [R1+0x68] ;  /* 0x0000680001967983 */ /* 0x000ee80000300a00 */
[----:B---3--:R-:W-:Y:S04]  /*43b70*/  STL.64 [R1+0x1c60], R150 ;  /* 0x001c609601007387 */ /* 0x008fe80000100a00 */
[----:B--2---:R-:W-:Y:S04]  /*43b80*/  STL.64 [R1+0x1c58], R148 ;  /* 0x001c589401007387 */ /* 0x004fe80000100a00 */
[----:B----4-:R-:W-:Y:S04]  /*43b90*/  STL.64 [R1+0x1c50], R146 ;  /* 0x001c509201007387 */ /* 0x010fe80000100a00 */
        /* <DEDUP_REMOVED lines=125> */
[----:B------:R-:W-:Y:S01]  /*44370*/  UIADD3.64 UR14, UR54, 0xffe, URZ ;  /* 0x00000ffe360e7897 */ /* 0x000fe2000fffe03f */
[----:B------:R-:W-:Y:S01]  /*44380*/  UMOV UR12, UR48 ;  /* 0x00000030000c7c82 */ /* 0x000fe20008000000 */
[----:B------:R-:W-:Y:S01]  /*44390*/  UMOV UR13, UR49 ;  /* 0x00000031000d7c82 */ /* 0x000fe20008000000 */
[----:B------:R-:W-:Y:S01]  /*443a0*/  UIADD3.64 UR22, UR54, 0x1000, URZ ;  /* 0x0000100036167897 */ /* 0x000fe2000fffe03f */
[----:B------:R-:W3:Y:S01]  /*443b0*/  LDL.LU.64 R152, [R1+0x70] ;  /* 0x0000700001987983 */ /* 0x000ee20000300a00 */
        /* <DEDUP_REMOVED lines=13> */
[----:B------:R-:W-:-:S02]  /*44490*/  UMOV UR29, UR25 ;  /* 0x00000019001d7c82 */ /* 0x000fc40008000000 */
        /* <DEDUP_REMOVED lines=45> */
[----:B------:R-:W3:Y:S01]  /*44770*/  LDL.LU.64 R250, [R1+0x1f8] ;  /* 0x0001f80001fa7983 */ /* 0x000ee20000300a00 */
[----:B--2---:R-:W-:-:S06]  /*44780*/  WARPGROUP.ARRIVE ;  /* 0x00000000000079c5 */ /* 0x004fcc0000000000 */
[----:B------:R-:W-:Y:S01]  /*44790*/  HGMMA.64x256x8.F32.TF32 R24, gdesc[UR12], R24, gsb0 ;  /* 0x07e000000c1879f0 */ /* 0x000fe20008002818 */
[----:B------:R-:W-:Y:S01]  /*447a0*/  UMOV UR12, UR14 ;  /* 0x0000000e000c7c82 */ /* 0x000fe20008000000 */
[----:B------:R-:W-:Y:S01]  /*447b0*/  UMOV UR13, UR15 ;  /* 0x0000000f000d7c82 */ /* 0x000fe20008000000 */
[----:B------:R-:W-:Y:S01]  /*447c0*/  UMOV UR14, UR22 ;  /* 0x00000016000e7c82 */ /* 0x000fe20008000000 */
[----:B------:R-:W-:Y:S01]  /*447d0*/  UMOV UR15, UR23 ;  /* 0x00000017000f7c82 */ /* 0x000fe20008000000 */
[----:B------:R-:W-:Y:S02]  /*447e0*/  WARPGROUP.DEPBAR.LE gsb0, 0x0 ;  /* 0x00008000000079c5 */ /* 0x000fe40000010000 */
[----:B------:R-:W-:-:S15]  /*447f0*/  WARPGROUP.ARRIVE ;  /* 0x00000000000079c5 */ /* 0x000fde0000000000 */
[----:B------:R-:W-:-:S06]  /*44800*/  NOP ;  /* 0x0000000000007918 */ /* 0x000fcc0000000000 */
[----:B------:R-:W-:Y:S01]  /*44810*/  HGMMA.64x256x8.F32.TF32 R24, gdesc[UR20], R24, gsb0 ;  /* 0x07e00000141879f0 */ /* 0x000fe20008002818 */
[----:B------:R-:W-:Y:S01]  /*44820*/  UIADD3.64 UR22, UR54, 0x1002, URZ ;  /* 0x0000100236167897 */ /* 0x000fe2000fffe03f */
[----:B------:R-:W-:Y:S01]  /*44830*/  UMOV UR20, UR44 ;  /* 0x0000002c00147c82 */ /* 0x000fe20008000000 */
[----:B------:R-:W-:-:S05]  /*44840*/  UMOV UR21, UR45 ;  /* 0x0000002d00157c82 */ /* 0x000fca0008000000 */
[----:B------:R-:W-:Y:S01]  /*44850*/  UMOV UR60, UR22 ;  /* 0x00000016003c7c82 */ /* 0x000fe20008000000 */
[----:B------:R-:W-:Y:S01]  /*44860*/  UMOV UR61, UR23 ;  /* 0x00000017003d7c82 */ /* 0x000fe20008000000 */
[----:B------:R-:W-:Y:S02]  /*44870*/  WARPGROUP.DEPBAR.LE gsb0, 0x0 ;  /* 0x00008000000079c5 */ /* 0x000fe40000010000 */
[----:B------:R-:W-:-:S15]  /*44880*/  WARPGROUP.ARRIVE ;  /* 0x00000000000079c5 */ /* 0x000fde0000000000 */
[----:B------:R-:W-:-:S01]  /*44890*/  NOP ;  /* 0x0000000000007918 */ /* 0x000fc20000000000 */
[----:B------:R-:W-:Y:S01]  /*448a0*/  HGMMA.64x256x8.F32.TF32 R24, gdesc[UR20], R24, gsb0 ;  /* 0x07e00000141879f0 */ /* 0x000fe20008002818 */
[----:B------:R-:W-:Y:S01]  /*448b0*/  UIADD3.64 UR22, UR54, 0x1802, URZ ;  /* 0x0000180236167897 */ /* 0x000fe2000fffe03f */
[----:B------:R-:W-:Y:S01]  /*448c0*/  UMOV UR20, UR16 ;  /* 0x0000001000147c82 */ /* 0x000fe20008000000 */
[----:B------:R-:W-:Y:S01]  /*448d0*/  UMOV UR21, UR17 ;  /* 0x0000001100157c82 */ /* 0x000fe20008000000 */
[----:B------:R-:W-:Y:S02]  /*448e0*/  WARPGROUP.DEPBAR.LE gsb0, 0x0 ;  /* 0x00008000000079c5 */ /* 0x000fe40000010000 */
[----:B------:R-:W-:-:S15]  /*448f0*/  WARPGROUP.ARRIVE ;  /* 0x00000000000079c5 */ /* 0x000fde0000000000 */
[----:B------:R-:W-:-:S07]  /*44900*/  NOP ;  /* 0x0000000000007918 */ /* 0x000fce0000000000 */
[----:B------:R-:W-:Y:S01]  /*44910*/  HGMMA.64x256x8.F32.TF32 R24, gdesc[UR36], R24, gsb0 ;  /* 0x07e00000241879f0 */ /* 0x000fe20008002818 */
[----:B------:R-:W-:Y:S01]  /*44920*/  UMOV UR36, UR14 ;  /* 0x0000000e00247c82 */ /* 0x000fe20008000000 */
[----:B------:R-:W-:Y:S01]  /*44930*/  UMOV UR37, UR15 ;  /* 0x0000000f00257c82 */ /* 0x000fe20008000000 */
[----:B------:R-:W-:Y:S01]  /*44940*/  UIADD3.64 UR14, UR54, 0x1804, URZ ;  /* 0x00001804360e7897 */ /* 0x000fe2000fffe03f */
[----:B------:R-:W-:Y:S02]  /*44950*/  WARPGROUP.DEPBAR.LE gsb0, 0x0 ;  /* 0x00008000000079c5 */ /* 0x000fe40000010000 */
[----:B------:R-:W-:-:S15]  /*44960*/  WARPGROUP.ARRIVE ;  /* 0x00000000000079c5 */ /* 0x000fde0000000000 */
[----:B------:R-:W-:-:S07]  /*44970*/  NOP ;  /* 0x0000000000007918 */ /* 0x000fce0000000000 */
        /* <DEDUP_REMOVED lines=82> */
[----:B-1----:R-:W3:Y:S04]  /*44ea0*/  LDL.LU.64 R150, [R1+0x1c60] ;  /* 0x001c600001967983 */ /* 0x002ee80000300a00 */
        /* <DEDUP_REMOVED lines=13> */
[----:B------:R-:W-:-:S02]  /*44f80*/  UIADD3.64 UR48, UR52, 0x1fe, URZ ;  /* 0x000001fe34307897 */ /* 0x000fc4000fffe03f */
[----:B------:R-:W-:Y:S01]  /*44f90*/  UIADD3.64 UR44, UR52, 0x202, URZ ;  /* 0x00000202342c7897 */ /* 0x000fe2000fffe03f */
[----:B------:R-:W2:Y:S04]  /*44fa0*/  LDL.LU.64 R122, [R1+0x1bf0] ;  /* 0x001bf000017a7983 */ /* 0x000ea80000300a00 */
[----:B------:R-:W-:Y:S01]  /*44fb0*/  UMOV UR12, UR48 ;  /* 0x00000030000c7c82 */ /* 0x000fe20008000000 */
[----:B------:R-:W-:Y:S01]  /*44fc0*/  UMOV UR13, UR49 ;  /* 0x00000031000d7c82 */ /* 0x000fe20008000000 */
[----:B------:R-:W-:Y:S01]  /*44fd0*/  UIADD3.64 UR40, UR52, 0x204, URZ ;  /* 0x0000020434287897 */ /* 0x000fe2000fffe03f */
[----:B------:R-:W2:Y:S01]  /*44fe0*/  LDL.LU.64 R120, [R1+0x1be8] ;  /* 0x001be80001787983 */ /* 0x000ea20000300a00 */
[----:B------:R-:W-:Y:S02]  /*44ff0*/  UIADD3.64 UR56, UR52, 0x5fe, URZ ;  /* 0x000005fe34387897 */ /* 0x000fe4000fffe03f */
[----:B------:R-:W-:Y:S01]  /*45000*/  UIADD3.64 UR24, UR52, 0x600, URZ ;  /* 0x0000060034187897 */ /* 0x000fe2000fffe03f */
[----:B------:R-:W2:Y:S01]  /*45010*/  LDL.LU.64 R118, [R1+0x1be0] ;  /* 0x001be00001767983 */ /* 0x000ea20000300a00 */
[----:B------:R-:W-:-:S02]  /*45020*/  UIADD3.64 UR16, UR52, 0x602, URZ ;  /* 0x0000060234107897 */ /* 0x000fc4000fffe03f */
[----:B------:R-:W-:Y:S01]  /*45030*/  UIADD3.64 UR8, UR52, 0x604, URZ ;  /* 0x0000060434087897 */ /* 0x000fe2000fffe03f */
        /* <DEDUP_REMOVED lines=47> */
[----:B---3--:R-:W-:-:S06]  /*45330*/  WARPGROUP.ARRIVE ;  /* 0x00000000000079c5 */ /* 0x008fcc0000000000 */
[----:B------:R-:W-:Y:S01]  /*45340*/  HGMMA.64x256x8.F32.TF32 R124, gdesc[UR48], R124, gsb0 ;  /* 0x07e00000307c79f0 */ /* 0x000fe2000800287c */
[----:B------:R-:W-:Y:S01]  /*45350*/  UIADD3.64 UR48, UR52, 0x200, URZ ;  /* 0x0000020034307897 */ /* 0x000fe2000fffe03f */
[----:B------:R-:W-:Y:S01]  /*45360*/  UMOV UR50, UR54 ;  /* 0x0000003600327c82 */ /* 0x000fe20008000000 */
[----:B------:R-:W-:Y:S01]  /*45370*/  UMOV UR51, UR55 ;  /* 0x0000003700337c82 */ /* 0x000fe20008000000 */
[----:B------:R-:W-:Y:S02]  /*45380*/  WARPGROUP.DEPBAR.LE gsb0, 0x0 ;  /* 0x00008000000079c5 */ /* 0x000fe40000010000 */
[----:B------:R-:W-:-:S15]  /*45390*/  WARPGROUP.ARRIVE ;  /* 0x00000000000079c5 */ /* 0x000fde0000000000 */
[----:B------:R-:W-:-:S07]  /*453a0*/  NOP ;  /* 0x0000000000007918 */ /* 0x000fce0000000000 */
        /* <DEDUP_REMOVED lines=26> */
[----:B------:R-:W-:Y:S04]  /*45550*/  STL.64 [R1], R124 ;  /* 0x0000007c01007387 */ /* 0x000fe80000100a00 */
        /* <DEDUP_REMOVED lines=64> */
[----:B------:R-:W4:Y:S04]  /*45960*/  LDL.LU.64 R248, [R1+0x1a58] ;  /* 0x001a580001f87983 */ /* 0x000f280000300a00 */
[----:B------:R-:W3:Y:S04]  /*45970*/  LDL.LU.64 R246, [R1+0x1a50] ;  /* 0x001a500001f67983 */ /* 0x000ee80000300a00 */
        /* <DEDUP_REMOVED lines=8> */
[----:B------:R-:W2:Y:S04]  /*45a00*/  LDL.LU.64 R228, [R1+0x1a08] ;  /* 0x001a080001e47983 */ /* 0x000ea80000300a00 */
        /* <DEDUP_REMOVED lines=52> */
[----:B------:R-:W-:Y:S01]  /*45d50*/  UMOV UR54, UR32 ;  /* 0x0000002000367c82 */ /* 0x000fe20008000000 */
        /* <DEDUP_REMOVED lines=17> */
[----:B------:R-:W-:Y:S01]  /*45e70*/  VIADD R3, R3, 0x3f ;  /* 0x0000003f03037836 */ /* 0x000fe20000000000 */
[----:B------:R-:W1:Y:S01]  /*45e80*/  S2R R10, SR_TID.X ;  /* 0x00000000000a7919 */ /* 0x000e620000002100 */
[----:B------:R-:W-:Y:S01]  /*45e90*/  VIADD R7, R7, 0x1 ;  /* 0x0000000107077836 */ /* 0x000fe20000000000 */
[----:B------:R-:W-:-:S02]  /*45ea0*/  IADD3 R15, P4, R15, R5, RZ ;  /* 0x000000050f0f7210 */ /* 0x000fc40007f9e0ff */
[----:B------:R-:W-:Y:S01]  /*45eb0*/  SHF.R.S32.HI R6, RZ, 0x1f, R3 ;  /* 0x0000001fff067819 */ /* 0x000fe20000011403 */
[----:B------:R-:W-:Y:S01]  /*45ec0*/  STL [R1+0x1850], R13 ;  /* 0x0018500d01007387 */ /* 0x000fe20000100800 */
[----:B------:R-:W-:Y:S02]  /*45ed0*/  IADD3.X R14, R14, R4, RZ, P4, !PT ;  /* 0x000000040e0e7210 */ /* 0x000fe400027fe4ff */
[----:B------:R-:W-:Y:S02]  /*45ee0*/  LEA.HI R6, R6, R3, RZ, 0x6 ;  /* 0x0000000306067211 */ /* 0x000fe400078f30ff */
[----:B------:R-:W1:Y:S01]  /*45ef0*/  LDC R3, c[0x0][0x230] ;  /* 0x00008c00ff037b82 */ /* 0x000e620000000800 */
[-C--:B------:R-:W-:Y:S01]  /*45f00*/  IADD3 R17, P5, R17, R5.reuse, RZ ;  /* 0x0000000511117210 */ /* 0x080fe20007fbe0ff */
[----:B------:R-:W-:Y:S01]  /*45f10*/  IMAD.MOV.U32 R11, RZ, RZ, R14 ;  /* 0x000000ffff0b7224 */ /* 0x000fe200078e000e */
[----:B------:R-:W-:Y:S02]  /*45f20*/  SHF.R.S32.HI R6, RZ, 0x6, R6 ;  /* 0x00000006ff067819 */ /* 0x000fe40000011406 */
[----:B------:R-:W-:Y:S01]  /*45f30*/  IADD3 R21, P4, R21, R5, RZ ;  /* 0x0000000515157210 */ /* 0x000fe20007f9e0ff */
[----:B------:R-:W-:-:S02]  /*45f40*/  IMAD.X R16, R16, 0x1, R4, P5 ;  /* 0x0000000110107824 */ /* 0x000fc400028e0604 */
[----:B------:R-:W-:Y:S02]  /*45f50*/  VIADD R6, R6, 0xfffffff9 ;  /* 0xfffffff906067836 */ /* 0x000fe40000000000 */
[----:B------:R-:W-:-:S03]  /*45f60*/  IMAD.X R20, R20, 0x1, R4, P4 ;  /* 0x0000000114147824 */ /* 0x000fc600020e0604 */
[----:B------:R-:W-:Y:S01]  /*45f70*/  ISETP.GE.AND P0, PT, R13, R6, PT ;  /* 0x000000060d00720c */ /* 0x000fe20003f06270 */
[C---:B-1----:R-:W-:Y:S01]  /*45f80*/  IMAD.SHL.U32 R9, R10.reuse, 0x10, RZ ;  /* 0x000000100a097824 */ /* 0x042fe200078e00ff */
[----:B------:R-:W-:Y:S01]  /*45f90*/  LOP3.LUT R10, R10, 0x7f, RZ, 0xc0, !PT ;  /* 0x0000007f0a0a7812 */ /* 0x000fe200078ec0ff */
[----:B------:R-:W-:-:S03]  /*45fa0*/  VIADD R3, R3, 0xfffffe40 ;  /* 0xfffffe4003037836 */ /* 0x000fc60000000000 */
[----:B------:R-:W-:Y:S01]  /*45fb0*/  LOP3.LUT R9, R9, 0x70, RZ, 0xc0, !PT ;  /* 0x0000007009097812 */ /* 0x000fe200078ec0ff */
[----:B------:R-:W-:-:S04]  /*45fc0*/  IMAD R3, R13, -0x40, R3 ;  /* 0xffffffc00d037824 */ /* 0x000fc800078e0203 */
[----:B------:R-:W-:Y:S01]  /*45fd0*/  IMAD R9, R10, 0x80, R9 ;  /* 0x000000800a097824 */ /* 0x000fe200078e0209 */
[----:B------:R-:W-:Y:S01]  /*45fe0*/  ISETP.GT.AND P1, PT, R3, RZ, PT ;  /* 0x000000ff0300720c */ /* 0x000fe20003f24270 */
[----:B------:R-:W-:-:S03]  /*45ff0*/  IMAD.MOV.U32 R10, RZ, RZ, R15 ;  /* 0x000000ffff0a7224 */ /* 0x000fc600078e000f */
[----:B------:R-:W-:Y:S02]  /*46000*/  SEL R8, RZ, 0x4, !P1 ;  /* 0x00000004ff087807 */ /* 0x000fe40004800000 */
[----:B------:R-:W-:Y:S02]  /*46010*/  ISETP.GT.AND P1, PT, R3, 0x1, PT ;  /* 0x000000010300780c */ /* 0x000fe40003f24270 */
[----:B------:R-:W-:-:S04]  /*46020*/  SEL R8, R8, RZ, !P0 ;  /* 0x000000ff08087207 */ /* 0x000fc80004000000 */
[----:B------:R-:W-:Y:S02]  /*46030*/  ISETP.NE.U32.AND P2, PT, R8, RZ, PT ;  /* 0x000000ff0800720c */ /* 0x000fe40003f45070 */
[----:B------:R-:W-:Y:S02]  /*46040*/  SEL R8, RZ, 0x4, !P1 ;  /* 0x00000004ff087807 */ /* 0x000fe40004800000 */
[C---:B------:R-:W-:Y:S02]  /*46050*/  ISETP.GT.AND P1, PT, R7.reuse, 0x7, PT ;  /* 0x000000070700780c */ /* 0x040fe40003f24270 */
[----:B------:R-:W-:Y:S02]  /*46060*/  SEL R8, R8, RZ, !P0 ;  /* 0x000000ff08087207 */ /* 0x000fe40004000000 */
[----:B------:R-:W-:Y:S02]  /*46070*/  SEL R6, R7, RZ, !P1 ;  /* 0x000000ff07067207 */ /* 0x000fe40004800000 */
[----:B------:R-:W-:-:S02]  /*46080*/  ISETP.NE.U32.AND P3, PT, R8, RZ, PT ;  /* 0x000000ff0800720c */ /* 0x000fc40003f65070 */
[----:B------:R-:W-:Y:S02]  /*46090*/  LEA R8, R6, UR7, 0xf ;  /* 0x0000000706087c11 */ /* 0x000fe4000f8e78ff */
[----:B------:R-:W-:Y:S02]  /*460a0*/  ISETP.GT.AND P1, PT, R3, 0x2, PT ;  /* 0x000000020300780c */ /* 0x000fe40003f24270 */
[----:B------:R-:W-:Y:S02]  /*460b0*/  IADD3 R7, R9, 0x100000, R8 ;  /* 0x0010000009077810 */ /* 0x000fe40007ffe008 */
[----:B------:R-:W-:Y:S02]  /*460c0*/  SEL R9, RZ, 0x4, !P1 ;  /* 0x00000004ff097807 */ /* 0x000fe40004800000 */
[----:B------:R-:W-:Y:S02]  /*460d0*/  ISETP.GT.AND P1, PT, R3, 0x3, PT ;  /* 0x000000030300780c */ /* 0x000fe40003f24270 */
[----:B------:R-:W-:-:S02]  /*460e0*/  SEL R9, R9, RZ, !P0 ;  /* 0x000000ff09097207 */ /* 0x000fc40004000000 */
[----:B----4-:R-:W-:-:S04]  /*460f0*/  IADD3 R209, P4, R209, R5, RZ ;  /* 0x00000005d1d17210 */ /* 0x010fc80007f9e0ff */
[----:B------:R-:W-:Y:S02]  /*46100*/  IADD3.X R208, R208, R4, RZ, P4, !PT ;  /* 0x00000004d0d07210 */ /* 0x000fe400027fe4ff */
[----:B--2---:R-:W-:-:S05]  /*46110*/  IADD3 R213, P4, R213, R5, RZ ;  /* 0x00000005d5d57210 */ /* 0x004fca0007f9e0ff */
[----:B------:R-:W-:Y:S01]  /*46120*/  IMAD.X R212, R212, 0x1, R4, P4 ;  /* 0x00000001d4d47824 */ /* 0x000fe200020e0604 */
[----:B---3--:R-:W-:-:S04]  /*46130*/  IADD3 R153, P4, R153, R5, RZ ;  /* 0x0000000599997210 */ /* 0x008fc80007f9e0ff */
[----:B------:R-:W-:Y:S02]  /*46140*/  IADD3.X R152, R152, R4, RZ, P4, !PT ;  /* 0x0000000498987210 */ /* 0x000fe400027fe4ff */
[----:B------:R-:W-:-:S05]  /*46150*/  IADD3 R157, P4, R157, R5, RZ ;  /* 0x000000059d9d7210 */ /* 0x000fca0007f9e0ff */
[----:B------:R-:W-:Y:S01]  /*46160*/  IMAD.X R156, R156, 0x1, R4, P4 ;  /* 0x000000019c9c7824 */ /* 0x000fe200020e0604 */
        /* <DEDUP_REMOVED lines=14> */
[----:B------:R-:W-:Y:S01]  /*46250*/  IADD3 R173, P4, R173, R5, RZ ;  /* 0x00000005adad7210 */ /* 0x000fe20007f9e0ff */
[----:B------:R-:W-:-:S04]  /*46260*/  WARPGROUP.ARRIVE ;  /* 0x00000000000079c5 */ /* 0x000fc80000000000 */
[--C-:B------:R-:W-:Y:S01]  /*46270*/  IMAD.X R172, R172, 0x1, R4.reuse, P4 ;  /* 0x00000001acac7824 */ /* 0x100fe200020e0604 */
[-C--:B------:R-:W-:Y:S01]  /*46280*/  IADD3 R233, P4, R233, R5.reuse, RZ ;  /* 0x00000005e9e97210 */ /* 0x080fe20007f9e0ff */
[----:B------:R-:W-:Y:S04]  /*46290*/  HGMMA.64x256x8.F32.TF32 R24, gdesc[UR52], R24, gsb0 ;  /* 0x07e00000341879f0 */ /* 0x000fe80008002818 */
[----:B------:R-:W-:Y:S01]  /*462a0*/  IMAD.X R232, R232, 0x1, R4, P4 ;  /* 0x00000001e8e87824 */ /* 0x000fe200020e0604 */
[----:B------:R-:W-:-:S04]  /*462b0*/  IADD3 R237, P4, R237, R5, RZ ;  /* 0x00000005eded7210 */ /* 0x000fc80007f9e0ff */
[----:B------:R-:W-:Y:S02]  /*462c0*/  IADD3.X R236, R236, R4, RZ, P4, !PT ;  /* 0x00000004ecec7210 */ /* 0x000fe400027fe4ff */
[----:B------:R-:W-:-:S05]  /*462d0*/  IADD3 R177, P4, R177, R5, RZ ;  /* 0x00000005b1b17210 */ /* 0x000fca0007f9e0ff */
[----:B------:R-:W-:Y:S01]  /*462e0*/  IMAD.X R176, R176, 0x1, R4, P4 ;  /* 0x00000001b0b07824 */ /* 0x000fe200020e0604 */
[----:B------:R-:W-:-:S04]  /*462f0*/  IADD3 R181, P4, R181, R5, RZ ;  /* 0x00000005b5b57210 */ /* 0x000fc80007f9e0ff */
[----:B------:R-:W-:Y:S02]  /*46300*/  IADD3.X R180, R180, R4, RZ, P4, !PT ;  /* 0x00000004b4b47210 */ /* 0x000fe400027fe4ff */
[----:B------:R-:W-:-:S05]  /*46310*/  IADD3 R241, P4, R241, R5, RZ ;  /* 0x00000005f1f17210 */ /* 0x000fca0007f9e0ff */
[----:B------:R-:W-:Y:S01]  /*46320*/  IMAD.X R240, R240, 0x1, R4, P4 ;  /* 0x00000001f0f07824 */ /* 0x000fe200020e0604 */
[----:B------:R-:W-:-:S05]  /*46330*/  IADD3 R245, P4, R245, R5, RZ ;  /* 0x00000005f5f57210 */ /* 0x000fca0007f9e0ff */
[----:B------:R-:W-:Y:S01]  /*46340*/  IMAD.X R244, R244, 0x1, R4, P4 ;  /* 0x00000001f4f47824 */ /* 0x000fe200020e0604 */
[----:B------:R-:W-:-:S05]  /*46350*/  IADD3 R185, P4, R185, R5, RZ ;  /* 0x00000005b9b97210 */ /* 0x000fca0007f9e0ff */
[----:B------:R-:W-:Y:S01]  /*46360*/  IMAD.X R184, R184, 0x1, R4, P4 ;  /* 0x00000001b8b87824 */ /* 0x000fe200020e0604 */
[----:B------:R-:W-:Y:S02]  /*46370*/  WARPGROUP.DEPBAR.LE gsb0, 0x0 ;  /* 0x00008000000079c5 */ /* 0x000fe40000010000 */
[----:B------:R-:W-:-:S06]  /*46380*/  WARPGROUP.ARRIVE ;  /* 0x00000000000079c5 */ /* 0x000fcc0000000000 */
        /* <DEDUP_REMOVED lines=26> */
[----:B------:R-:W-:Y:S06]  /*46530*/  BAR.SYNC.DEFER_BLOCKING 0x0 ;  /* 0x0000000000007b1d */ /* 0x000fec0000010000 */
[----:B------:R1:W-:Y:S04]  /*46540*/  STL [R1+0x1864], R147 ;  /* 0x0018649301007387 */ /* 0x0003e80000100800 */
[----:B------:R-:W-:Y:S04]  /*46550*/  STL [R1+0x1860], R148 ;  /* 0x0018609401007387 */ /* 0x000fe80000100800 */
[----:B------:R-:W-:Y:S01]  /*46560*/  STL [R1+0x185c], R149 ;  /* 0x00185c9501007387 */ /* 0x000fe20000100800 */
[----:B-1----:R-:W1:Y:S03]  /*46570*/  S2R R147, SR_TID.X ;  /* 0x0000000000937919 */ /* 0x002e660000002100 */
[----:B------:R-:W-:Y:S01]  /*46580*/  @!PT LDS RZ, [RZ] ;  /* 0x00000000fffff984 */ /* 0x000fe20000000800 */
[----:B------:R-:W-:Y:S01]  /*46590*/  @!PT LDS RZ, [RZ] ;  /* 0x00000000fffff984 */ /* 0x000fe20000000800 */
[----:B------:R-:W-:Y:S01]  /*465a0*/  @!PT LDS RZ, [RZ] ;  /* 0x00000000fffff984 */ /* 0x000fe20000000800 */
[----:B------:R2:W-:Y:S01]  /*465b0*/  LDGSTS.E [R7], desc[UR4][R10.64], P2 ;  /* 0x000000000a077fae */ /* 0x0005e20009121844 */
[----:B------:R-:W-:-:S02]  /*465c0*/  ISETP.NE.U32.AND P2, PT, R9, RZ, PT ;  /* 0x000000ff0900720c */ /* 0x000fc40003f45070 */
[----:B------:R-:W-:Y:S01]  /*465d0*/  SEL R9, RZ, 0x4, !P1 ;  /* 0x00000004ff097807 */ /* 0x000fe20004800000 */
[----:B------:R-:W-:Y:S03]  /*465e0*/  STL [R1+0x1858], R150 ;  /* 0x0018589601007387 */ /* 0x000fe60000100800 */
[----:B------:R-:W-:Y:S01]  /*465f0*/  SEL R9, R9, RZ, !P0 ;  /* 0x000000ff09097207 */ /* 0x000fe20004000000 */
[----:B------:R3:W-:Y:S03]  /*46600*/  STL [R1+0x1854], R151 ;  /* 0x0018549701007387 */ /* 0x0007e60000100800 */
[----:B------:R-:W-:Y:S01]  /*46610*/  ISETP.NE.U32.AND P1, PT, R9, RZ, PT ;  /* 0x000000ff0900720c */ /* 0x000fe20003f25070 */
[----:B--2---:R-:W-:Y:S02]  /*46620*/  IMAD.MOV.U32 R10, RZ, RZ, R17 ;  /* 0x000000ffff0a7224 */ /* 0x004fe400078e0011 */
[----:B------:R-:W-:-:S05]  /*46630*/  IMAD.MOV.U32 R11, RZ, RZ, R16 ;  /* 0x000000ffff0b7224 */ /* 0x000fca00078e0010 */
[----:B------:R2:W-:Y:S01]  /*46640*/  LDGSTS.E [R7+0x4], desc[UR4][R10.64], P3 ;  /* 0x000040000a077fae */ /* 0x0005e20009921844 */
[----:B------:R-:W-:-:S04]  /*46650*/  IADD3 R19, P3, R19, R5, RZ ;  /* 0x0000000513137210 */ /* 0x000fc80007f7e0ff */
[----:B------:R-:W-:Y:S02]  /*46660*/  IADD3.X R18, R18, R4, RZ, P3, !PT ;  /* 0x0000000412127210 */ /* 0x000fe40001ffe4ff */
[-C--:B------:R-:W-:Y:S01]  /*46670*/  IADD3 R207, P3, R207, R5.reuse, RZ ;  /* 0x00000005cfcf7210 */ /* 0x080fe20007f7e0ff */
[C---:B-1----:R-:W-:Y:S01]  /*46680*/  IMAD.SHL.U32 R13, R147.reuse, 0x10, RZ ;  /* 0x00000010930d7824 */ /* 0x042fe200078e00ff */
[----:B------:R-:W-:Y:S01]  /*46690*/  LOP3.LUT R147, R147, 0x7f, RZ, 0xc0, !PT ;  /* 0x0000007f93937812 */ /* 0x000fe200078ec0ff */
[----:B--2---:R-:W-:Y:S02]  /*466a0*/  IMAD.MOV.U32 R10, RZ, RZ, R19 ;  /* 0x000000ffff0a7224 */ /* 0x004fe400078e0013 */
[----:B------:R-:W-:Y:S01]  /*466b0*/  IMAD.MOV.U32 R11, RZ, RZ, R18 ;  /* 0x000000ffff0b7224 */ /* 0x000fe200078e0012 */
[----:B------:R-:W-:Y:S01]  /*466c0*/  LOP3.LUT R13, R13, 0x70, RZ, 0xc0, !PT ;  /* 0x000000700d0d7812 */ /* 0x000fe200078ec0ff */
[----:B------:R-:W-:Y:S01]  /*466d0*/  IMAD.X R206, R206, 0x1, R4, P3 ;  /* 0x00000001cece7824 */ /* 0x000fe200018e0604 */
[----:B------:R-:W-:-:S02]  /*466e0*/  IADD3 R211, P3, R211, R5, RZ ;  /* 0x00000005d3d37210 */ /* 0x000fc40007f7e0ff */
[----:B------:R1:W-:Y:S01]  /*466f0*/  LDGSTS.E [R7+0x8], desc[UR4][R10.64], P2 ;  /* 0x000080000a077fae */ /* 0x0003e20009121844 */
[----:B------:R-:W-:Y:S02]  /*46700*/  IMAD R13, R147, 0x80, R13 ;  /* 0x00000080930d7824 */ /* 0x000fe400078e020d */
[----:B------:R-:W-:Y:S01]  /*46710*/  IMAD.X R210, R210, 0x1, R4, P3 ;  /* 0x00000001d2d27824 */ /* 0x000fe200018e0604 */
[----:B------:R-:W-:Y:S01]  /*46720*/  IADD3 R23, P3, R23, R5, RZ ;  /* 0x0000000517177210 */ /* 0x000fe20007f7e0ff */
[----:B------:R-:W2:Y:S01]  /*46730*/  S2R R147, SR_TID.X ;  /* 0x0000000000937919 */ /* 0x000ea20000002100 */
[----:B------:R-:W-:-:S03]  /*46740*/  LOP3.LUT R13, R13, 0x10, RZ, 0x3c, !PT ;  /* 0x000000100d0d7812 */ /* 0x000fc600078e3cff */
[----:B------:R-:W-:Y:S01]  /*46750*/  IMAD.X R22, R22, 0x1, R4, P3 ;  /* 0x0000000116167824 */ /* 0x000fe200018e0604 */
[-C--:B------:R-:W-:Y:S01]  /*46760*/  IADD3 R155, P3, R155, R5.reuse, RZ ;  /* 0x000000059b9b7210 */ /* 0x080fe20007f7e0ff */
[----:B-1----:R-:W-:Y:S02]  /*46770*/  IMAD.MOV.U32 R10, RZ, RZ, R21 ;  /* 0x000000ffff0a7224 */ /* 0x002fe400078e0015 */
[----:B------:R-:W-:Y:S02]  /*46780*/  IMAD.MOV.U32 R11, RZ, RZ, R20 ;  /* 0x000000ffff0b7224 */ /* 0x000fe400078e0014 */
[----:B------:R-:W-:Y:S01]  /*46790*/  IMAD.X R154, R154, 0x1, R4, P3 ;  /* 0x000000019a9a7824 */ /* 0x000fe200018e0604 */
[----:B------:R-:W-:Y:S02]  /*467a0*/  IADD3 R215, P3, R215, R5, RZ ;  /* 0x00000005d7d77210 */ /* 0x000fe40007f7e0ff */
[----:B------:R1:W-:Y:S01]  /*467b0*/  LDGSTS.E [R7+0xc], desc[UR4][R10.64], P1 ;  /* 0x0000c0000a077fae */ /* 0x0003e20008921844 */
[----:B------:R-:W-:-:S02]  /*467c0*/  ISETP.GT.AND P1, PT, R3, 0x20, PT ;  /* 0x000000200300780c */ /* 0x000fc40003f24270 */
[--C-:B------:R-:W-:Y:S01]  /*467d0*/  IMAD.X R214, R214, 0x1, R4.reuse, P3 ;  /* 0x00000001d6d67824 */ /* 0x100fe200018e0604 */
[-C--:B------:R-:W-:Y:S02]  /*467e0*/  IADD3 R219, P3, R219, R5.reuse, RZ ;  /* 0x00000005dbdb7210 */ /* 0x080fe40007f7e0ff */
[----:B------:R-:W-:Y:S02]  /*467f0*/  SEL R9, RZ, 0x4, !P1 ;  /* 0x00000004ff097807 */ /* 0x000fe40004800000 */
[----:B------:R-:W-:Y:S01]  /*46800*/  ISETP.GT.AND P1, PT, R3, 0x21, PT ;  /* 0x000000210300780c */ /* 0x000fe20003f24270 */
[----:B------:R-:W-:Y:S01]  /*46810*/  IMAD.X R218, R218, 0x1, R4, P3 ;  /* 0x00000001dada7824 */ /* 0x000fe200018e0604 */
[----:B------:R-:W-:Y:S01]  /*46820*/  SEL R9, R9, RZ, !P0 ;  /* 0x000000ff09097207 */ /* 0x000fe20004000000 */
[----:B-1----:R-:W-:Y:S01]  /*46830*/  IMAD.MOV.U32 R10, RZ, RZ, R207 ;  /* 0x000000ffff0a7224 */ /* 0x002fe200078e00cf */
[----:B------:R-:W-:Y:S01]  /*46840*/  IADD3 R159, P3, R159, R5, RZ ;  /* 0x000000059f9f7210 */ /* 0x000fe20007f7e0ff */
[----:B------:R-:W-:Y:S01]  /*46850*/  IMAD.MOV.U32 R11, RZ, RZ, R206 ;  /* 0x000000ffff0b7224 */ /* 0x000fe200078e00ce */
[----:B------:R-:W-:-:S02]  /*46860*/  ISETP.NE.U32.AND P2, PT, R9, RZ, PT ;  /* 0x000000ff0900720c */ /* 0x000fc40003f45070 */
[----:B------:R-:W-:Y:S01]  /*46870*/  SEL R9, RZ, 0x4, !P1 ;  /* 0x00000004ff097807 */ /* 0x000fe20004800000 */
[----:B------:R-:W-:Y:S01]  /*46880*/  IMAD.X R158, R158, 0x1, R4, P3 ;  /* 0x000000019e9e7824 */ /* 0x000fe200018e0604 */
[----:B------:R-:W-:Y:S02]  /*46890*/  IADD3 R163, P3, R163, R5, RZ ;  /* 0x00000005a3a37210 */ /* 0x000fe40007f7e0ff */
[----:B------:R-:W-:-:S03]  /*468a0*/  SEL R9, R9, RZ, !P0 ;  /* 0x000000ff09097207 */ /* 0x000fc60004000000 */
[--C-:B------:R-:W-:Y:S01]  /*468b0*/  IMAD.X R162, R162, 0x1, R4.reuse, P3 ;  /* 0x00000001a2a27824 */ /* 0x100fe200018e0604 */
[----:B------:R-:W-:Y:S02]  /*468c0*/  ISETP.NE.U32.AND P1, PT, R9, RZ, PT ;  /* 0x000000ff0900720c */ /* 0x000fe40003f25070 */
[-C--:B------:R-:W-:Y:S01]  /*468d0*/  IADD3 R223, P3, R223, R5.reuse, RZ ;  /* 0x00000005dfdf7210 */ /* 0x080fe20007f7e0ff */
[----:B------:R1:W-:Y:S04]  /*468e0*/  LDGSTS.E [R7+0x4000], desc[UR4][R10.64], P2 ;  /* 0x040000000a077fae */ /* 0x0003e80009121844 */
[----:B------:R-:W-:Y:S01]  /*468f0*/  IMAD.X R222, R222, 0x1, R4, P3 ;  /* 0x00000001dede7824 */ /* 0x000fe200018e0604 */
[----:B------:R-:W-:-:S05]  /*46900*/  IADD3 R227, P3, R227, R5, RZ ;  /* 0x00000005e3e37210 */ /* 0x000fca0007f7e0ff */
        /* <DEDUP_REMOVED lines=8> */
[----:B------:R-:W-:Y:S01]  /*46990*/  IMAD.X R170, R170, 0x1, R4, P3 ;  /* 0x00000001aaaa7824 */ /* 0x000fe200018e0604 */
[----:B------:R-:W-:Y:S02]  /*469a0*/  IADD3 R231, P3, R231, R5, RZ ;  /* 0x00000005e7e77210 */ /* 0x000fe40007f7e0ff */
[----:B------:R-:W-:Y:S02]  /*469b0*/  SEL R9, RZ, 0x4, !P1 ;  /* 0x00000004ff097807 */ /* 0x000fe40004800000 */
[----:B------:R-:W-:Y:S02]  /*469c0*/  ISETP.GT.AND P1, PT, R3, 0x23, PT ;  /* 0x000000230300780c */ /* 0x000fe40003f24270 */
[----:B------:R-:W-:Y:S02]  /*469d0*/  SEL R9, R9, RZ, !P0 ;  /* 0x000000ff09097207 */ /* 0x000fe40004000000 */
[----:B-1----:R-:W-:Y:S01]  /*469e0*/  MOV R10, R211 ;  /* 0x000000d3000a7202 */ /* 0x002fe20000000f00 */
[----:B------:R-:W-:Y:S01]  /*469f0*/  IMAD.MOV.U32 R11, RZ, RZ, R210 ;  /* 0x000000ffff0b7224 */ /* 0x000fe200078e00d2 */
[----:B------:R-:W-:-:S02]  /*46a00*/  ISETP.NE.U32.AND P2, PT, R9, RZ, PT ;  /* 0x000000ff0900720c */ /* 0x000fc40003f45070 */
[----:B------:R-:W-:Y:S02]  /*46a10*/  SEL R9, RZ, 0x4, !P1 ;  /* 0x00000004ff097807 */ /* 0x000fe40004800000 */
[----:B------:R-:W-:Y:S02]  /*46a20*/  IADD3.X R230, R230, R4, RZ, P3, !PT ;  /* 0x00000004e6e67210 */ /* 0x000fe40001ffe4ff */
[----:B------:R-:W-:Y:S02]  /*46a30*/  SEL R9, R9, RZ, !P0 ;  /* 0x000000ff09097207 */ /* 0x000fe40004000000 */
[----:B------:R-:W-:Y:S02]  /*46a40*/  IADD3 R235, P3, R235, R5, RZ ;  /* 0x00000005ebeb7210 */ /* 0x000fe40007f7e0ff */
[----:B------:R-:W-:-:S03]  /*46a50*/  ISETP.NE.U32.AND P1, PT, R9, RZ, PT ;  /* 0x000000ff0900720c */ /* 0x000fc60003f25070 */
[----:B------:R1:W-:Y:S01]  /*46a60*/  LDGSTS.E [R7+0x4008], desc[UR4][R10.64], P2 ;  /* 0x040080000a077fae */ /* 0x0003e20009121844 */
[----:B------:R-:W-:Y:S01]  /*46a70*/  ISETP.GT.AND P2, PT, R3, 0x5, PT ;  /* 0x000000050300780c */ /* 0x000fe20003f44270 */
[----:B------:R-:W-:Y:S01]  /*46a80*/  IMAD.X R234, R234, 0x1, R4, P3 ;  /* 0x00000001eaea7824 */ /* 0x000fe200018e0604 */
[----:B------:R-:W-:-:S04]  /*46a90*/  IADD3 R175, P3, R175, R5, RZ ;  /* 0x00000005afaf7210 */ /* 0x000fc80007f7e0ff */
[----:B------:R-:W-:Y:S02]  /*46aa0*/  IADD3.X R174, R174, R4, RZ, P3, !PT ;  /* 0x00000004aeae7210 */ /* 0x000fe40001ffe4ff */
        /* <DEDUP_REMOVED lines=9> */
[----:B------:R-:W-:-:S03]  /*46b40*/  SEL R9, RZ, 0x4, !P1 ;  /* 0x00000004ff097807 */ /* 0x000fc60004800000 */
[----:B------:R-:W-:Y:S01]  /*46b50*/  IMAD.X R242, R242, 0x1, R4, P3 ;  /* 0x00000001f2f27824 */ /* 0x000fe200018e0604 */
[----:B------:R-:W-:Y:S02]  /*46b60*/  SEL R9, R9, RZ, !P0 ;  /* 0x000000ff09097207 */ /* 0x000fe40004000000 */
[----:B-1----:R-:W-:Y:S01]  /*46b70*/  SEL R7, RZ, 0x4, !P2 ;  /* 0x00000004ff077807 */ /* 0x002fe20005000000 */
[----:B------:R-:W-:Y:S01]  /*46b80*/  IMAD.MOV.U32 R10, RZ, RZ, R23 ;  /* 0x000000ffff0a7224 */ /* 0x000fe200078e0017 */
[----:B------:R-:W-:Y:S01]  /*46b90*/  ISETP.NE.U32.AND P1, PT, R9, RZ, PT ;  /* 0x000000ff0900720c */ /* 0x000fe20003f25070 */
[----:B------:R-:W-:Y:S01]  /*46ba0*/  IMAD.MOV.U32 R11, RZ, RZ, R22 ;  /* 0x000000ffff0b7224 */ /* 0x000fe200078e0016 */
[----:B------:R-:W-:Y:S02]  /*46bb0*/  SEL R7, R7, RZ, !P0 ;  /* 0x000000ff07077207 */ /* 0x000fe40004000000 */
[----:B------:R-:W-:Y:S02]  /*46bc0*/  IADD3 R183, P3, R183, R5, RZ ;  /* 0x00000005b7b77210 */ /* 0x000fe40007f7e0ff */
[----:B------:R-:W-:-:S02]  /*46bd0*/  ISETP.NE.U32.AND P2, PT, R7, RZ, PT ;  /* 0x000000ff0700720c */ /* 0x000fc40003f45070 */
[----:B------:R-:W-:Y:S01]  /*46be0*/  IADD3 R7, R13, 0x100000, R8 ;  /* 0x001000000d077810 */ /* 0x000fe20007ffe008 */
[C---:B--2---:R-:W-:Y:S01]  /*46bf0*/  IMAD.SHL.U32 R13, R147.reuse, 0x10, RZ ;  /* 0x00000010930d7824 */ /* 0x044fe200078e00ff */
[----:B------:R-:W-:Y:S01]  /*46c00*/  LOP3.LUT R147, R147, 0x7f, RZ, 0xc0, !PT ;  /* 0x0000007f93937812 */ /* 0x000fe200078ec0ff */
[----:B------:R-:W-:Y:S02]  /*46c10*/  IMAD.X R182, R182, 0x1, R4, P3 ;  /* 0x00000001b6b67824 */ /* 0x000fe400018e0604 */
[----:B------:R1:W-:Y:S01]  /*46c20*/  LDGSTS.E [R7], desc[UR4][R10.64], P1 ;  /* 0x000000000a077fae */ /* 0x0003e20008921844 */
[----:B------:R-:W-:Y:S02]  /*46c30*/  ISETP.GT.AND P1, PT, R3, 0x6, PT ;  /* 0x000000060300780c */ /* 0x000fe40003f24270 */
[----:B------:R-:W-:Y:S02]  /*46c40*/  LOP3.LUT R13, R13, 0x70, RZ, 0xc0, !PT ;  /* 0x000000700d0d7812 */ /* 0x000fe400078ec0ff */
[----:B------:R-:W-:-:S02]  /*46c50*/  SEL R9, RZ, 0x4, !P1 ;  /* 0x00000004ff097807 */ /* 0x000fc40004800000 */
[----:B------:R-:W-:Y:S01]  /*46c60*/  ISETP.GT.AND P1, PT, R3, 0x7, PT ;  /* 0x000000070300780c */ /* 0x000fe20003f24270 */
[----:B------:R-:W-:Y:S01]  /*46c70*/  IMAD R13, R147, 0x80, R13 ;  /* 0x00000080930d7824 */ /* 0x000fe200078e020d */
[----:B------:R-:W-:Y:S01]  /*46c80*/  SEL R9, R9, RZ, !P0 ;  /* 0x000000ff09097207 */ /* 0x000fe20004000000 */
[----:B------:R-:W2:Y:S01]  /*46c90*/  S2R R147, SR_TID.X ;  /* 0x0000000000937919 */ /* 0x000ea20000002100 */
[----:B-1----:R-:W-:Y:S02]  /*46ca0*/  IMAD.MOV.U32 R10, RZ, RZ, R153 ;  /* 0x000000ffff0a7224 */ /* 0x002fe400078e0099 */
[----:B------:R-:W-:Y:S01]  /*46cb0*/  LOP3.LUT R13, R13, 0x20, RZ, 0x3c, !PT ;  /* 0x000000200d0d7812 */ /* 0x000fe200078e3cff */
[----:B------:R-:W-:-:S05]  /*46cc0*/  IMAD.MOV.U32 R11, RZ, RZ, R152 ;  /* 0x000000ffff0b7224 */ /* 0x000fca00078e0098 */
[----:B------:R1:W-:Y:S01]  /*46cd0*/  LDGSTS.E [R7+0x4], desc[UR4][R10.64], P2 ;  /* 0x000040000a077fae */ /* 0x0003e20009121844 */
[----:B------:R-:W-:Y:S02]  /*46ce0*/  ISETP.NE.U32.AND P2, PT, R9, RZ, PT ;  /* 0x000000ff0900720c */ /* 0x000fe40003f45070 */
[----:B------:R-:W-:-:S04]  /*46cf0*/  SEL R9, RZ, 0x4, !P1 ;  /* 0x00000004ff097807 */ /* 0x000fc80004800000 */
[----:B------:R-:W-:-:S04]  /*46d00*/  SEL R9, R9, RZ, !P0 ;  /* 0x000000ff09097207 */ /* 0x000fc80004000000 */
[----:B------:R-:W-:Y:S01]  /*46d10*/  ISETP.NE.U32.AND P1, PT, R9, RZ, PT ;  /* 0x000000ff0900720c */ /* 0x000fe20003f25070 */
[----:B-1----:R-:W-:Y:S01]  /*46d20*/  IMAD.MOV.U32 R11, RZ, RZ, R154 ;  /* 0x000000ffff0b7224 */ /* 0x002fe200078e009a */
[----:B------:R-:W-:-:S05]  /*46d30*/  MOV R10, R155 ;  /* 0x0000009b000a7202 */ /* 0x000fca0000000f00 */
[----:B------:R1:W-:Y:S02]  /*46d40*/  LDGSTS.E [R7+0x8], desc[UR4][R10.64], P2 ;  /* 0x000080000a077fae */ /* 0x0003e40009121844 */
[----:B-1----:R-:W-:Y:S02]  /*46d50*/  IMAD.MOV.U32 R10, RZ, RZ, R157 ;  /* 0x000000ffff0a7224 */ /* 0x002fe400078e009d */
[----:B------:R-:W-:-:S05]  /*46d60*/  IMAD.MOV.U32 R11, RZ, RZ, R156 ;  /* 0x000000ffff0b7224 */ /* 0x000fca00078e009c */
[----:B------:R1:W-:Y:S01]  /*46d70*/  LDGSTS.E [R7+0xc], desc[UR4][R10.64], P1 ;  /* 0x0000c0000a077fae */ /* 0x0003e20008921844 */
[----:B------:R-:W-:-:S04]  /*46d80*/  ISETP.GT.AND P1, PT, R3, 0x24, PT ;  /* 0x000000240300780c */ /* 0x000fc80003f24270 */
[----:B------:R-:W-:Y:S02]  /*46d90*/  SEL R9, RZ, 0x4, !P1 ;  /* 0x00000004ff097807 */ /* 0x000fe40004800000 */
[----:B------:R-:W-:Y:S02]  /*46da0*/  ISETP.GT.AND P1, PT, R3, 0x25, PT ;  /* 0x000000250300780c */ /* 0x000fe40003f24270 */
[----:B------:R-:W-:Y:S01]  /*46db0*/  SEL R9, R9, RZ, !P0 ;  /* 0x000000ff09097207 */ /* 0x000fe20004000000 */
[----:B-1----:R-:W-:-:S03]  /*46dc0*/  IMAD.MOV.U32 R10, RZ, RZ, R215 ;  /* 0x000000ffff0a7224 */ /* 0x002fc600078e00d7 */
[----:B------:R-:W-:Y:S02]  /*46dd0*/  ISETP.NE.U32.AND P2, PT, R9, RZ, PT ;  /* 0x000000ff0900720c */ /* 0x000fe40003f45070 */
[----:B------:R-:W-:Y:S02]  /*46de0*/  SEL R9, RZ, 0x4, !P1 ;  /* 0x00000004ff097807 */ /* 0x000fe40004800000 */
[----:B------:R-:W-:Y:S02]  /*46df0*/  MOV R11, R214 ;  /* 0x000000d6000b7202 */ /* 0x000fe40000000f00 */
[----:B------:R-:W-:-:S04]  /*46e00*/  SEL R9, R9, RZ, !P0 ;  /* 0x000000ff09097207 */ /* 0x000fc80004000000 */
[----:B------:R-:W-:-:S03]  /*46e10*/  ISETP.NE.U32.AND P1, PT, R9, RZ, PT ;  /* 0x000000ff0900720c */ /* 0x000fc60003f25070 */
[----:B------:R1:W-:Y:S02]  /*46e20*/  LDGSTS.E [R7+0x4000], desc[UR4][R10.64], P2 ;  /* 0x040000000a077fae */ /* 0x0003e40009121844 */
[----:B-1----:R-:W-:Y:S02]  /*46e30*/  IMAD.MOV.U32 R10, RZ, RZ, R217 ;  /* 0x000000ffff0a7224 */ /* 0x002fe400078e00d9 */
[----:B------:R-:W-:-:S06]  /*46e40*/  IMAD.MOV.U32 R11, RZ, RZ, R216 ;  /* 0x000000ffff0b7224 */ /* 0x000fcc00078e00d8 */
[----:B------:R1:W-:Y:S01]  /*46e50*/  LDGSTS.E [R7+0x4004], desc[UR4][R10.64], P1 ;  /* 0x040040000a077fae */ /* 0x0003e20008921844 */
[----:B------:R-:W-:-:S04]  /*46e60*/  ISETP.GT.AND P1, PT, R3, 0x26, PT ;  /* 0x000000260300780c */ /* 0x000fc80003f24270 */
[----:B------:R-:W-:Y:S02]  /*46e70*/  SEL R9, RZ, 0x4, !P1 ;  /* 0x00000004ff097807 */ /* 0x000fe40004800000 */
[----:B------:R-:W-:Y:S02]  /*46e80*/  ISETP.GT.AND P1, PT, R3, 0x27, PT ;  /* 0x000000270300780c */ /* 0x000fe40003f24270 */
[----:B------:R-:W-:Y:S01]  /*46e90*/  SEL R9, R9, RZ, !P0 ;  /* 0x000000ff09097207 */ /* 0x000fe20004000000 */
[----:B-1----:R-:W-:-:S03]  /*46ea0*/  IMAD.MOV.U32 R10, RZ, RZ, R219 ;  /* 0x000000ffff0a7224 */ /* 0x002fc600078e00db */
[----:B------:R-:W-:Y:S01]  /*46eb0*/  ISETP.NE.U32.AND P2, PT, R9, RZ, PT ;  /* 0x000000ff0900720c */ /* 0x000fe20003f45070 */
[----:B------:R-:W-:Y:S01]  /*46ec0*/  IMAD.MOV.U32 R11, RZ, RZ, R218 ;  /* 0x000000ffff0b7224 */ /* 0x000fe200078e00da */
[----:B------:R-:W-:-:S04]  /*46ed0*/  SEL R9, RZ, 0x4, !P1 ;  /* 0x00000004ff097807 */ /* 0x000fc80004800000 */
[----:B------:R-:W-:-:S04]  /*46ee0*/  SEL R9, R9, RZ, !P0 ;  /* 0x000000ff09097207 */ /* 0x000fc80004000000 */
[----:B------:R-:W-:-:S03]  /*46ef0*/  ISETP.NE.U32.AND P1, PT, R9, RZ, PT ;  /* 0x000000ff0900720c */ /* 0x000fc60003f25070 */
[----:B------:R1:W-:Y:S01]  /*46f00*/  LDGSTS.E [R7+0x4008], desc[UR4][R10.64], P2 ;  /* 0x040080000a077fae */ /* 0x0003e20009121844 */
[----:B------:R-:W-:Y:S02]  /*46f10*/  ISETP.GT.AND P2, PT, R3, 0x9, PT ;  /* 0x000000090300780c */ /* 0x000fe40003f44270 */
[----:B-1----:R-:W-:Y:S01]  /*46f20*/  MOV R10, R221 ;  /* 0x000000dd000a7202 */ /* 0x002fe20000000f00 */
[----:B------:R-:W-:-:S06]  /*46f30*/  IMAD.MOV.U32 R11, RZ, RZ, R220 ;  /* 0x000000ffff0b7224 */ /* 0x000fcc00078e00dc */
[----:B------:R1:W-:Y:S01]  /*46f40*/  LDGSTS.E [R7+0x400c], desc[UR4][R10.64], P1 ;  /* 0x0400c0000a077fae */ /* 0x0003e20008921844 */
[----:B------:R-:W-:-:S04]  /*46f50*/  ISETP.GT.AND P1, PT, R3, 0x8, PT ;  /* 0x000000080300780c */ /* 0x000fc80003f24270 */
[----:B------:R-:W-:-:S04]  /*46f60*/  SEL R9, RZ, 0x4, !P1 ;  /* 0x00000004ff097807 */ /* 0x000fc80004800000 */
[----:B------:R-:W-:Y:S02]  /*46f70*/  SEL R9, R9, RZ, !P0 ;  /* 0x000000ff09097207 */ /* 0x000fe40004000000 */
[----:B-1----:R-:W-:Y:S01]  /*46f80*/  SEL R7, RZ, 0x4, !P2 ;  /* 0x00000004ff077807 */ /* 0x002fe20005000000 */
[----:B------:R-:W-:Y:S01]  /*46f90*/  IMAD.MOV.U32 R10, RZ, RZ, R159 ;  /* 0x000000ffff0a7224 */ /* 0x000fe200078e009f */
[----:B------:R-:W-:Y:S02]  /*46fa0*/  ISETP.NE.U32.AND P1, PT, R9, RZ, PT ;  /* 0x000000ff0900720c */ /* 0x000fe40003f25070 */
[----:B------:R-:W-:Y:S02]  /*46fb0*/  SEL R7, R7, RZ, !P0 ;  /* 0x000000ff07077207 */ /* 0x000fe40004000000 */
[----:B------:R-:W-:Y:S02]  /*46fc0*/  MOV R11, R158 ;  /* 0x0000009e000b7202 */ /* 0x000fe40000000f00 */
[----:B------:R-:W-:-:S02]  /*46fd0*/  ISETP.NE.U32.AND P2, PT, R7, RZ, PT ;  /* 0x000000ff0700720c */ /* 0x000fc40003f45070 */
[----:B------:R-:W-:Y:S02]  /*46fe0*/  IADD3 R7, R13, 0x100000, R8 ;  /* 0x001000000d077810 */ /* 0x000fe40007ffe008 */
[C---:B--2---:R-:W-:Y:S02]  /*46ff0*/  SHF.L.U32 R13, R147.reuse, 0x4, RZ ;  /* 0x00000004930d7819 */ /* 0x044fe400000006ff */
[----:B------:R-:W-:Y:S01]  /*47000*/  LOP3.LUT R147, R147, 0x7f, RZ, 0xc0, !PT ;  /* 0x0000007f93937812 */ /* 0x000fe200078ec0ff */
        /* <DEDUP_REMOVED lines=16> */
[----:B-1----:R-:W-:Y:S02]  /*47110*/  IMAD.MOV.U32 R10, RZ, RZ, R163 ;  /* 0x000000ffff0a7224 */ /* 0x002fe400078e00a3 */
[----:B------:R-:W-:-:S05]  /*47120*/  IMAD.MOV.U32 R11, RZ, RZ, R162 ;  /* 0x000000ffff0b7224 */ /* 0x000fca00078e00a2 */
[----:B------:R1:W-:Y:S02]  /*47130*/  LDGSTS.E [R7+0x8], desc[UR4][R10.64], P2 ;  /* 0x000080000a077fae */ /* 0x0003e40009121844 */
[----:B-1----:R-:W-:Y:S01]  /*47140*/  MOV R10, R165 ;  /* 0x000000a5000a7202 */ /* 0x002fe20000000f00 */
[----:B------:R-:W-:-:S05]  /*47150*/  IMAD.MOV.U32 R11, RZ, RZ, R164 ;  /* 0x000000ffff0b7224 */ /* 0x000fca00078e00a4 */
        /* <DEDUP_REMOVED lines=11> */
[----:B------:R1:W-:Y:S02]  /*47210*/  LDGSTS.E [R7+0x4000], desc[UR4][R10.64], P2 ;  /* 0x040000000a077fae */ /* 0x0003e40009121844 */
[----:B-1----:R-:W-:Y:S01]  /*47220*/  IMAD.MOV.U32 R10, RZ, RZ, R225 ;  /* 0x000000ffff0a7224 */ /* 0x002fe200078e00e1 */
[----:B------:R-:W-:-:S07]  /*47230*/  MOV R11, R224 ;  /* 0x000000e0000b7202 */ /* 0x000fce0000000f00 */
        /* <DEDUP_REMOVED lines=12> */
[----:B------:R-:W-:Y:S01]  /*47300*/  ISETP.GT.AND P2, PT, R3, 0xd, PT ;  /* 0x0000000d0300780c */ /* 0x000fe20003f44270 */
[----:B-1----:R-:W-:Y:S02]  /*47310*/  IMAD.MOV.U32 R10, RZ, RZ, R229 ;  /* 0x000000ffff0a7224 */ /* 0x002fe400078e00e5 */
[----:B------:R-:W-:-:S06]  /*47320*/  IMAD.MOV.U32 R11, RZ, RZ, R228 ;  /* 0x000000ffff0b7224 */ /* 0x000fcc00078e00e4 */
[----:B------:R1:W-:Y:S01]  /*47330*/  LDGSTS.E [R7+0x400c], desc[UR4][R10.64], P1 ;  /* 0x0400c0000a077fae */ /* 0x0003e20008921844 */
[----:B------:R-:W-:-:S04]  /*47340*/  ISETP.GT.AND P1, PT, R3, 0xc, PT ;  /* 0x0000000c0300780c */ /* 0x000fc80003f24270 */
[----:B------:R-:W-:-:S04]  /*47350*/  SEL R9, RZ, 0x4, !P1 ;  /* 0x00000004ff097807 */ /* 0x000fc80004800000 */
[----:B------:R-:W-:Y:S02]  /*47360*/  SEL R9, R9, RZ, !P0 ;  /* 0x000000ff09097207 */ /* 0x000fe40004000000 */
[----:B-1----:R-:W-:Y:S01]  /*47370*/  SEL R7, RZ, 0x4, !P2 ;  /* 0x00000004ff077807 */ /* 0x002fe20005000000 */
[----:B------:R-:W-:Y:S01]  /*47380*/  IMAD.MOV.U32 R10, RZ, RZ, R167 ;  /* 0x000000ffff0a7224 */ /* 0x000fe200078e00a7 */
[----:B------:R-:W-:Y:S01]  /*47390*/  ISETP.NE.U32.AND P1, PT, R9, RZ, PT ;  /* 0x000000ff0900720c */ /* 0x000fe20003f25070 */
[----:B------:R-:W-:Y:S01]  /*473a0*/  IMAD.MOV.U32 R11, RZ, RZ, R166 ;  /* 0x000000ffff0b7224 */ /* 0x000fe200078e00a6 */
[----:B------:R-:W-:-:S04]  /*473b0*/  SEL R7, R7, RZ, !P0 ;  /* 0x000000ff07077207 */ /* 0x000fc80004000000 */
[----:B------:R-:W-:Y:S02]  /*473c0*/  ISETP.NE.U32.AND P2, PT, R7, RZ, PT ;  /* 0x000000ff0700720c */ /* 0x000fe40003f45070 */
[----:B------:R-:W-:Y:S01]  /*473d0*/  IADD3 R7, R13, 0x100000, R8 ;  /* 0x001000000d077810 */ /* 0x000fe20007ffe008 */
[C---:B--2---:R-:W-:Y:S01]  /*473e0*/  IMAD.SHL.U32 R13, R147.reuse, 0x10, RZ ;  /* 0x00000010930d7824 */ /* 0x044fe200078e00ff */
[----:B------:R-:W-:-:S03]  /*473f0*/  LOP3.LUT R147, R147, 0x7f, RZ, 0xc0, !PT ;  /* 0x0000007f93937812 */ /* 0x000fc600078ec0ff */
[----:B------:R1:W-:Y:S01]  /*47400*/  LDGSTS.E [R7], desc[UR4][R10.64], P1 ;  /* 0x000000000a077fae */ /* 0x0003e20008921844 */
[----:B------:R-:W-:Y:S02]  /*47410*/  ISETP.GT.AND P1, PT, R3, 0xe, PT ;  /* 0x0000000e0300780c */ /* 0x000fe40003f24270 */
[----:B------:R-:W-:Y:S02]  /*47420*/  LOP3.LUT R13, R13, 0x70, RZ, 0xc0, !PT ;  /* 0x000000700d0d7812 */ /* 0x000fe400078ec0ff */
[----:B------:R-:W-:Y:S02]  /*47430*/  SEL R9, RZ, 0x4, !P1 ;  /* 0x00000004ff097807 */ /* 0x000fe40004800000 */
[----:B------:R-:W-:Y:S01]  /*47440*/  ISETP.GT.AND P1, PT, R3, 0xf, PT ;  /* 0x0000000f0300780c */ /* 0x000fe20003f24270 */
[----:B------:R-:W-:Y:S01]  /*47450*/  IMAD R13, R147, 0x80, R13 ;  /* 0x00000080930d7824 */ /* 0x000fe200078e020d */
[----:B------:R-:W-:Y:S01]  /*47460*/  SEL R9, R9, RZ, !P0 ;  /* 0x000000ff09097207 */ /* 0x000fe20004000000 */
[----:B------:R-:W2:Y:S01]  /*47470*/  S2R R147, SR_TID.X ;  /* 0x0000000000937919 */ /* 0x000ea20000002100 */
[----:B-1----:R-:W-:Y:S01]  /*47480*/  IMAD.MOV.U32 R10, RZ, RZ, R169 ;  /* 0x000000ffff0a7224 */ /* 0x002fe200078e00a9 */
[----:B------:R-:W-:-:S02]  /*47490*/  MOV R11, R168 ;  /* 0x000000a8000b7202 */ /* 0x000fc40000000f00 */
[----:B------:R-:W-:-:S03]  /*474a0*/  LOP3.LUT R13, R13, 0x40, RZ, 0x3c, !PT ;  /* 0x000000400d0d7812 */ /* 0x000fc600078e3cff */
        /* <DEDUP_REMOVED lines=59> */
[----:B-1----:R-:W-:-:S03]  /*47860*/  IMAD.MOV.U32 R10, RZ, RZ, R177 ;  /* 0x000000ffff0a7224 */ /* 0x002fc600078e00b1 */
        /* <DEDUP_REMOVED lines=16> */
[----:B------:R-:W-:Y:S02]  /*47970*/  SEL R9, R9, RZ, !P0 ;  /* 0x000000ff09097207 */ /* 0x000fe40004000000 */
[----:B-1----:R-:W-:Y:S01]  /*47980*/  MOV R10, R239 ;  /* 0x000000ef000a7202 */ /* 0x002fe20000000f00 */
[----:B------:R-:W-:Y:S01]  /*47990*/  IMAD.MOV.U32 R11, RZ, RZ, R238 ;  /* 0x000000ffff0b7224 */ /* 0x000fe200078e00ee */
[----:B------:R-:W-:Y:S02]  /*479a0*/  ISETP.NE.U32.AND P2, PT, R9, RZ, PT ;  /* 0x000000ff0900720c */ /* 0x000fe40003f45070 */
        /* <DEDUP_REMOVED lines=25> */
[----:B-1----:R-:W-:Y:S02]  /*47b40*/  SEL R7, RZ, 0x4, !P2 ;  /* 0x00000004ff077807 */ /* 0x002fe40005000000 */
[----:B------:R-:W-:Y:S02]  /*47b50*/  ISETP.NE.U32.AND P1, PT, R9, RZ, PT ;  /* 0x000000ff0900720c */ /* 0x000fe40003f25070 */
[----:B------:R-:W-:-:S04]  /*47b60*/  SEL R7, R7, RZ, !P0 ;  /* 0x000000ff07077207 */ /* 0x000fc80004000000 */
[----:B------:R-:W-:Y:S02]  /*47b70*/  ISETP.NE.U32.AND P2, PT, R7, RZ, PT ;  /* 0x000000ff0700720c */ /* 0x000fe40003f45070 */
[----:B------:R-:W-:Y:S02]  /*47b80*/  IADD3 R7, R13, 0x100000, R8 ;  /* 0x001000000d077810 */ /* 0x000fe40007ffe008 */
[----:B------:R-:W2:Y:S01]  /*47b90*/  LDL.LU R13, [R1+0x600] ;  /* 0x00060000010d7983 */ /* 0x000ea20000300800 */
[----:B------:R-:W-:Y:S01]  /*47ba0*/  MOV R10, R183 ;  /* 0x000000b7000a7202 */ /* 0x000fe20000000f00 */
[----:B------:R-:W-:Y:S01]  /*47bb0*/  IMAD.MOV.U32 R11, RZ, RZ, R182 ;  /* 0x000000ffff0b7224 */ /* 0x000fe200078e00b6 */
[-C--:B------:R-:W-:Y:S01]  /*47bc0*/  IADD3 R187, P3, R187, R5.reuse, RZ ;  /* 0x00000005bbbb7210 */ /* 0x080fe20007f7e0ff */
[----:B------:R-:W1:Y:S01]  /*47bd0*/  S2R R147, SR_TID.X ;  /* 0x0000000000937919 */ /* 0x000e620000002100 */
[-C--:B------:R-:W-:Y:S02]  /*47be0*/  IADD3 R189, P4, R189, R5.reuse, RZ ;  /* 0x00000005bdbd7210 */ /* 0x080fe40007f9e0ff */
[----:B------:R4:W-:Y:S01]  /*47bf0*/  LDGSTS.E [R7], desc[UR4][R10.64], P1 ;  /* 0x000000000a077fae */ /* 0x0009e20008921844 */
[----:B------:R-:W-:Y:S01]  /*47c00*/  ISETP.GT.AND P1, PT, R3, 0x16, PT ;  /* 0x000000160300780c */ /* 0x000fe20003f24270 */
[--C-:B------:R-:W-:Y:S01]  /*47c10*/  IMAD.X R186, R186, 0x1, R4.reuse, P3 ;  /* 0x00000001baba7824 */ /* 0x100fe200018e0604 */
[----:B------:R-:W-:Y:S01]  /*47c20*/  IADD3 R247, P3, R247, R5, RZ ;  /* 0x00000005f7f77210 */ /* 0x000fe20007f7e0ff */
[----:B------:R-:W-:Y:S01]  /*47c30*/  IMAD.X R188, R188, 0x1, R4, P4 ;  /* 0x00000001bcbc7824 */ /* 0x000fe200020e0604 */
[----:B------:R-:W-:-:S02]  /*47c40*/  SEL R9, RZ, 0x4, !P1 ;  /* 0x00000004ff097807 */ /* 0x000fc40004800000 */
[----:B------:R-:W-:Y:S01]  /*47c50*/  ISETP.GT.AND P1, PT, R3, 0x17, PT ;  /* 0x000000170300780c */ /* 0x000fe20003f24270 */
[----:B------:R-:W-:Y:S01]  /*47c60*/  IMAD.X R246, R246, 0x1, R4, P3 ;  /* 0x00000001f6f67824 */ /* 0x000fe200018e0604 */
[----:B------:R-:W-:Y:S02]  /*47c70*/  SEL R9, R9, RZ, !P0 ;  /* 0x000000ff09097207 */ /* 0x000fe40004000000 */
[-C--:B------:R-:W-:Y:S01]  /*47c80*/  IADD3 R249, P4, R249, R5.reuse, RZ ;  /* 0x00000005f9f97210 */ /* 0x080fe20007f9e0ff */
[----:B----4-:R-:W-:Y:S01]  /*47c90*/  IMAD.MOV.U32 R10, RZ, RZ, R185 ;  /* 0x000000ffff0a7224 */ /* 0x010fe200078e00b9 */
[----:B------:R-:W-:Y:S01]  /*47ca0*/  IADD3 R251, P3, R251, R5, RZ ;  /* 0x00000005fbfb7210 */ /* 0x000fe20007f7e0ff */
[----:B------:R-:W-:Y:S02]  /*47cb0*/  IMAD.MOV.U32 R11, RZ, RZ, R184 ;  /* 0x000000ffff0b7224 */ /* 0x000fe400078e00b8 */
[--C-:B------:R-:W-:Y:S02]  /*47cc0*/  IMAD.X R248, R248, 0x1, R4.reuse, P4 ;  /* 0x00000001f8f87824 */ /* 0x100fe400020e0604 */
[----:B------:R-:W-:Y:S01]  /*47cd0*/  IMAD.X R250, R250, 0x1, R4, P3 ;  /* 0x00000001fafa7824 */ /* 0x000fe200018e0604 */
[----:B------:R4:W-:Y:S01]  /*47ce0*/  LDGSTS.E [R7+0x4], desc[UR4][R10.64], P2 ;  /* 0x000040000a077fae */ /* 0x0009e20009121844 */
[----:B------:R-:W-:-:S02]  /*47cf0*/  ISETP.NE.U32.AND P2, PT, R9, RZ, PT ;  /* 0x000000ff0900720c */ /* 0x000fc40003f45070 */
[----:B------:R-:W-:Y:S02]  /*47d00*/  SEL R9, RZ, 0x4, !P1 ;  /* 0x00000004ff097807 */ /* 0x000fe40004800000 */
[----:B------:R-:W-:Y:S02]  /*47d10*/  IADD3 R191, P3, R191, R5, RZ ;  /* 0x00000005bfbf7210 */ /* 0x000fe40007f7e0ff */
[----:B------:R-:W-:-:S03]  /*47d20*/  SEL R9, R9, RZ, !P0 ;  /* 0x000000ff09097207 */ /* 0x000fc60004000000 */
[----:B------:R-:W-:Y:S01]  /*47d30*/  IMAD.X R190, R190, 0x1, R4, P3 ;  /* 0x00000001bebe7824 */ /* 0x000fe200018e0604 */
[----:B------:R-:W-:Y:S01]  /*47d40*/  ISETP.NE.U32.AND P1, PT, R9, RZ, PT ;  /* 0x000000ff0900720c */ /* 0x000fe20003f25070 */
[----:B----4-:R-:W-:Y:S01]  /*47d50*/  IMAD.MOV.U32 R10, RZ, RZ, R187 ;  /* 0x000000ffff0a7224 */ /* 0x010fe200078e00bb */
[----:B------:R-:W-:-:S05]  /*47d60*/  MOV R11, R186 ;  /* 0x000000ba000b7202 */ /* 0x000fca0000000f00 */
[----:B------:R4:W-:Y:S02]  /*47d70*/  LDGSTS.E [R7+0x8], desc[UR4][R10.64], P2 ;  /* 0x000080000a077fae */ /* 0x0009e40009121844 */
[----:B----4-:R-:W-:Y:S02]  /*47d80*/  IMAD.MOV.U32 R10, RZ, RZ, R189 ;  /* 0x000000ffff0a7224 */ /* 0x010fe400078e00bd */
[----:B------:R-:W-:-:S05]  /*47d90*/  IMAD.MOV.U32 R11, RZ, RZ, R188 ;  /* 0x000000ffff0b7224 */ /* 0x000fca00078e00bc */
[----:B------:R4:W-:Y:S01]  /*47da0*/  LDGSTS.E [R7+0xc], desc[UR4][R10.64], P1 ;  /* 0x0000c0000a077fae */ /* 0x0009e20008921844 */
[----:B------:R-:W-:-:S04]  /*47db0*/  ISETP.GT.AND P1, PT, R3, 0x34, PT ;  /* 0x000000340300780c */ /* 0x000fc80003f24270 */
[----:B------:R-:W-:Y:S02]  /*47dc0*/  SEL R9, RZ, 0x4, !P1 ;  /* 0x00000004ff097807 */ /* 0x000fe40004800000 */
[----:B------:R-:W-:Y:S02]  /*47dd0*/  ISETP.GT.AND P1, PT, R3, 0x35, PT ;  /* 0x000000350300780c */ /* 0x000fe40003f24270 */
[----:B------:R-:W-:Y:S01]  /*47de0*/  SEL R9, R9, RZ, !P0 ;  /* 0x000000ff09097207 */ /* 0x000fe20004000000 */
[----:B----4-:R-:W-:-:S03]  /*47df0*/  IMAD.MOV.U32 R10, RZ, RZ, R247 ;  /* 0x000000ffff0a7224 */ /* 0x010fc600078e00f7 */
[----:B------:R-:W-:Y:S01]  /*47e00*/  ISETP.NE.U32.AND P2, PT, R9, RZ, PT ;  /* 0x000000ff0900720c */ /* 0x000fe20003f45070 */
[----:B------:R-:W-:Y:S01]  /*47e10*/  IMAD.MOV.U32 R11, RZ, RZ, R246 ;  /* 0x000000ffff0b7224 */ /* 0x000fe200078e00f6 */
[----:B------:R-:W-:-:S04]  /*47e20*/  SEL R9, RZ, 0x4, !P1 ;  /* 0x00000004ff097807 */ /* 0x000fc80004800000 */
[----:B------:R-:W-:-:S04]  /*47e30*/  SEL R9, R9, RZ, !P0 ;  /* 0x000000ff09097207 */ /* 0x000fc80004000000 */
[----:B------:R-:W-:-:S03]  /*47e40*/  ISETP.NE.U32.AND P1, PT, R9, RZ, PT ;  /* 0x000000ff0900720c */ /* 0x000fc60003f25070 */
[----:B------:R4:W-:Y:S02]  /*47e50*/  LDGSTS.E [R7+0x4000], desc[UR4][R10.64], P2 ;  /* 0x040000000a077fae */ /* 0x0009e40009121844 */
[----:B----4-:R-:W-:Y:S01]  /*47e60*/  MOV R10, R249 ;  /* 0x000000f9000a7202 */ /* 0x010fe20000000f00 */
[----:B------:R-:W-:-:S07]  /*47e70*/  IMAD.MOV.U32 R11, RZ, RZ, R248 ;  /* 0x000000ffff0b7224 */ /* 0x000fce00078e00f8 */
        /* <DEDUP_REMOVED lines=11> */
[----:B------:R4:W-:Y:S01]  /*47f30*/  LDGSTS.E [R7+0x4008], desc[UR4][R10.64], P2 ;  /* 0x040080000a077fae */ /* 0x0009e20009121844 */
[----:B------:R-:W-:Y:S02]  /*47f40*/  ISETP.GT.AND P2, PT, R3, 0x19, PT ;  /* 0x000000190300780c */ /* 0x000fe40003f44270 */
[----:B------:R-:W-:-:S05]  /*47f50*/  IADD3 R195, P3, R195, R5, RZ ;  /* 0x00000005c3c37210 */ /* 0x000fca0007f7e0ff */
[----:B------:R-:W-:Y:S01]  /*47f60*/  IMAD.X R194, R194, 0x1, R4, P3 ;  /* 0x00000001c2c27824 */ /* 0x000fe200018e0604 */
[----:B--2---:R-:W-:-:S05]  /*47f70*/  IADD3 R13, P4, R13, R5, RZ ;  /* 0x000000050d0d7210 */ /* 0x004fca0007f9e0ff */
[--C-:B------:R-:W-:Y:S01]  /*47f80*/  IMAD.X R252, R252, 0x1, R4.reuse, P4 ;  /* 0x00000001fcfc7824 */ /* 0x100fe200020e0604 */
[----:B------:R1:W-:Y:S01]  /*47f90*/  STL [R1+0x600], R13 ;  /* 0x0006000d01007387 */ /* 0x0003e20000100800 */
[----:B----4-:R-:W-:Y:S01]  /*47fa0*/  IMAD.MOV.U32 R10, RZ, RZ, R13 ;  /* 0x000000ffff0a7224 */ /* 0x010fe200078e000d */
[----:B------:R-:W-:Y:S02]  /*47fb0*/  IADD3 R193, P4, R193, R5, RZ ;  /* 0x00000005c1c17210 */ /* 0x000fe40007f9e0ff */
[----:B------:R-:W-:Y:S01]  /*47fc0*/  MOV R11, R252 ;  /* 0x000000fc000b7202 */ /* 0x000fe20000000f00 */
[----:B---3--:R-:W2:Y:S02]  /*47fd0*/  LDL.LU R151, [R1+0x60c] ;  /* 0x00060c0001977983 */ /* 0x008ea40000300800 */
[----:B------:R-:W-:Y:S02]  /*47fe0*/  IMAD.X R192, R192, 0x1, R4, P4 ;  /* 0x00000001c0c07824 */ /* 0x000fe400020e0604 */
[----:B------:R3:W-:Y:S01]  /*47ff0*/  LDGSTS.E [R7+0x400c], desc[UR4][R10.64], P1 ;  /* 0x0400c0000a077fae */ /* 0x0007e20008921844 */
[----:B------:R-:W-:Y:S01]  /*48000*/  ISETP.GT.AND P1, PT, R3, 0x18, PT ;  /* 0x000000180300780c */ /* 0x000fe20003f24270 */
[C---:B-1----:R-:W-:Y:S01]  /*48010*/  IMAD.SHL.U32 R13, R147.reuse, 0x10, RZ ;  /* 0x00000010930d7824 */ /* 0x042fe200078e00ff */
[----:B------:R-:W-:Y:S01]  /*48020*/  LOP3.LUT R147, R147, 0x7f, RZ, 0xc0, !PT ;  /* 0x0000007f93937812 */ /* 0x000fe200078ec0ff */
[----:B------:R-:W4:Y:S01]  /*48030*/  LDL.LU R150, [R1+0x610] ;  /* 0x0006100001967983 */ /* 0x000f220000300800 */
[----:B------:R-:W-:-:S02]  /*48040*/  SEL R9, RZ, 0x4, !P1 ;  /* 0x00000004ff097807 */ /* 0x000fc40004800000 */
[----:B------:R-:W-:Y:S01]  /*48050*/  LOP3.LUT R13, R13, 0x70, RZ, 0xc0, !PT ;  /* 0x000000700d0d7812 */ /* 0x000fe200078ec0ff */
[----:B------:R-:W2:Y:S01]  /*48060*/  LDL.LU R149, [R1+0x614] ;  /* 0x0006140001957983 */ /* 0x000ea20000300800 */
[----:B------:R-:W-:Y:S02]  /*48070*/  SEL R9, R9, RZ, !P0 ;  /* 0x000000ff09097207 */ /* 0x000fe40004000000 */
[----:B---3--:R-:W-:Y:S01]  /*48080*/  SEL R7, RZ, 0x4, !P2 ;  /* 0x00000004ff077807 */ /* 0x008fe20005000000 */
[----:B------:R-:W-:Y:S01]  /*48090*/  IMAD R13, R147, 0x80, R13 ;  /* 0x00000080930d7824 */ /* 0x000fe200078e020d */
[----:B------:R-:W-:Y:S01]  /*480a0*/  ISETP.NE.U32.AND P1, PT, R9, RZ, PT ;  /* 0x000000ff0900720c */ /* 0x000fe20003f25070 */
[----:B------:R-:W-:Y:S01]  /*480b0*/  IMAD.MOV.U32 R10, RZ, RZ, R191 ;  /* 0x000000ffff0a7224 */ /* 0x000fe200078e00bf */
[----:B------:R-:W-:Y:S01]  /*480c0*/  SEL R7, R7, RZ, !P0 ;  /* 0x000000ff07077207 */ /* 0x000fe20004000000 */
[----:B------:R-:W-:Y:S01]  /*480d0*/  IMAD.MOV.U32 R11, RZ, RZ, R190 ;  /* 0x000000ffff0b7224 */ /* 0x000fe200078e00be */
[----:B------:R-:W-:Y:S01]  /*480e0*/  LOP3.LUT R13, R13, 0x60, RZ, 0x3c, !PT ;  /* 0x000000600d0d7812 */ /* 0x000fe200078e3cff */
[----:B------:R-:W3:Y:S01]  /*480f0*/  LDL.LU R148, [R1+0x618] ;  /* 0x0006180001947983 */ /* 0x000ee20000300800 */
[----:B------:R-:W-:-:S02]  /*48100*/  ISETP.NE.U32.AND P2, PT, R7, RZ, PT ;  /* 0x000000ff0700720c */ /* 0x000fc40003f45070 */
[----:B------:R-:W-:Y:S01]  /*48110*/  IADD3 R7, R13, 0x100000, R8 ;  /* 0x001000000d077810 */ /* 0x000fe20007ffe008 */
[----:B------:R-:W3:Y:S04]  /*48120*/  LDL.LU R147, [R1+0x61c] ;  /* 0x00061c0001937983 */ /* 0x000ee80000300800 */
[----:B------:R1:W-:Y:S01]  /*48130*/  LDGSTS.E [R7], desc[UR4][R10.64], P1 ;  /* 0x000000000a077fae */ /* 0x0003e20008921844 */
[----:B------:R-:W-:Y:S02]  /*48140*/  ISETP.GT.AND P1, PT, R3, 0x1a, PT ;  /* 0x0000001a0300780c */ /* 0x000fe40003f24270 */
[----:B------:R-:W-:Y:S01]  /*48150*/  IADD3 R197, P4, R197, R5, RZ ;  /* 0x00000005c5c57210 */ /* 0x000fe20007f9e0ff */
[----:B------:R-:W3:Y:S01]  /*48160*/  LDL.LU R13, [R1+0x620] ;  /* 0x00062000010d7983 */ /* 0x000ee20000300800 */
[----:B------:R-:W-:-:S02]  /*48170*/  SEL R9, RZ, 0x4, !P1 ;  /* 0x00000004ff097807 */ /* 0x000fc40004800000 */
[----:B------:R-:W-:Y:S02]  /*48180*/  ISETP.GT.AND P1, PT, R3, 0x1b, PT ;  /* 0x0000001b0300780c */ /* 0x000fe40003f24270 */
[----:B------:R-:W-:Y:S02]  /*48190*/  SEL R9, R9, RZ, !P0 ;  /* 0x000000ff09097207 */ /* 0x000fe40004000000 */
[----:B-1----:R-:W-:Y:S01]  /*481a0*/  MOV R10, R193 ;  /* 0x000000c1000a7202 */ /* 0x002fe20000000f00 */
[----:B------:R-:W-:-:S05]  /*481b0*/  IMAD.MOV.U32 R11, RZ, RZ, R192 ;  /* 0x000000ffff0b7224 */ /* 0x000fca00078e00c0 */
[----:B------:R1:W-:Y:S01]  /*481c0*/  LDGSTS.E [R7+0x4], desc[UR4][R10.64], P2 ;  /* 0x000040000a077fae */ /* 0x0003e20009121844 */
[----:B------:R-:W-:Y:S02]  /*481d0*/  ISETP.NE.U32.AND P2, PT, R9, RZ, PT ;  /* 0x000000ff0900720c */ /* 0x000fe40003f45070 */
[----:B------:R-:W-:-:S04]  /*481e0*/  SEL R9, RZ, 0x4, !P1 ;  /* 0x00000004ff097807 */ /* 0x000fc80004800000 */
[----:B------:R-:W-:Y:S01]  /*481f0*/  SEL R9, R9, RZ, !P0 ;  /* 0x000000ff09097207 */ /* 0x000fe20004000000 */
[----:B------:R-:W-:-:S03]  /*48200*/  IMAD.X R196, R196, 0x1, R4, P4 ;  /* 0x00000001c4c47824 */ /* 0x000fc600020e0604 */
[----:B------:R-:W-:Y:S01]  /*48210*/  ISETP.NE.U32.AND P1, PT, R9, RZ, PT ;  /* 0x000000ff0900720c */ /* 0x000fe20003f25070 */
[----:B-1----:R-:W-:Y:S02]  /*48220*/  IMAD.MOV.U32 R10, RZ, RZ, R195 ;  /* 0x000000ffff0a7224 */ /* 0x002fe400078e00c3 */
[----:B------:R-:W-:-:S05]  /*48230*/  IMAD.MOV.U32 R11, RZ, RZ, R194 ;  /* 0x000000ffff0b7224 */ /* 0x000fca00078e00c2 */
[----:B------:R1:W-:Y:S02]  /*48240*/  LDGSTS.E [R7+0x8], desc[UR4][R10.64], P2 ;  /* 0x000080000a077fae */ /* 0x0003e40009121844 */
[----:B-1----:R-:W-:Y:S01]  /*48250*/  IMAD.MOV.U32 R10, RZ, RZ, R197 ;  /* 0x000000ffff0a7224 */ /* 0x002fe200078e00c5 */
[----:B------:R-:W-:-:S05]  /*48260*/  MOV R11, R196 ;  /* 0x000000c4000b7202 */ /* 0x000fca0000000f00 */
[----:B------:R1:W-:Y:S04]  /*48270*/  LDGSTS.E [R7+0xc], desc[UR4][R10.64], P1 ;  /* 0x0000c0000a077fae */ /* 0x0003e80008921844 */
[----:B------:R-:W3:Y:S04]  /*48280*/  LDL.LU R10, [R1+0x604] ;  /* 0x00060400010a7983 */ /* 0x000ee80000300800 */
[----:B------:R-:W1:Y:S01]  /*48290*/  LDL.LU R11, [R1+0x608] ;  /* 0x00060800010b7983 */ /* 0x000e620000300800 */
[----:B------:R-:W-:-:S04]  /*482a0*/  ISETP.GT.AND P1, PT, R3, 0x38, PT ;  /* 0x000000380300780c */ /* 0x000fc80003f24270 */
[----:B------:R-:W-:Y:S02]  /*482b0*/  SEL R9, RZ, 0x4, !P1 ;  /* 0x00000004ff097807 */ /* 0x000fe40004800000 */
[----:B------:R-:W-:Y:S02]  /*482c0*/  ISETP.GT.AND P1, PT, R3, 0x39, PT ;  /* 0x000000390300780c */ /* 0x000fe40003f24270 */
[----:B------:R-:W-:-:S04]  /*482d0*/  SEL R9, R9, RZ, !P0 ;  /* 0x000000ff09097207 */ /* 0x000fc80004000000 */
[----:B------:R-:W-:Y:S02]  /*482e0*/  ISETP.NE.U32.AND P2, PT, R9, RZ, PT ;  /* 0x000000ff0900720c */ /* 0x000fe40003f45070 */
[----:B------:R-:W-:-:S04]  /*482f0*/  SEL R9, RZ, 0x4, !P1 ;  /* 0x00000004ff097807 */ /* 0x000fc80004800000 */
[----:B------:R-:W-:-:S04]  /*48300*/  SEL R9, R9, RZ, !P0 ;  /* 0x000000ff09097207 */ /* 0x000fc80004000000 */
[----:B------:R-:W-:Y:S02]  /*48310*/  ISETP.NE.U32.AND P1, PT, R9, RZ, PT ;  /* 0x000000ff0900720c */ /* 0x000fe40003f25070 */
[----:B----4-:R-:W-:-:S05]  /*48320*/  IADD3 R150, P4, R150, R5, RZ ;  /* 0x0000000596967210 */ /* 0x010fca0007f9e0ff */
[----:B--2---:R-:W-:Y:S01]  /*48330*/  IMAD.X R151, R151, 0x1, R4, P4 ;  /* 0x0000000197977824 */ /* 0x004fe200020e0604 */
[----:B---3--:R-:W-:-:S05]  /*48340*/  IADD3 R13, P4, R13, R5, RZ ;  /* 0x000000050d0d7210 */ /* 0x008fca0007f9e0ff */
[----:B------:R-:W-:Y:S01]  /*48350*/  IMAD.X R147, R147, 0x1, R4, P4 ;  /* 0x0000000193937824 */ /* 0x000fe200020e0604 */
[----:B-1----:R-:W-:-:S05]  /*48360*/  IADD3 R11, P3, R11, R5, RZ ;  /* 0x000000050b0b7210 */ /* 0x002fca0007f7e0ff */
[----:B------:R-:W-:Y:S01]  /*48370*/  IMAD.X R10, R10, 0x1, R4, P3 ;  /* 0x000000010a0a7824 */ /* 0x000fe200018e0604 */
[----:B------:R1:W-:Y:S04]  /*48380*/  STL [R1+0x608], R11 ;  /* 0x0006080b01007387 */ /* 0x0003e80000100800 */
[----:B------:R2:W-:Y:S01]  /*48390*/  STL [R1+0x604], R10 ;  /* 0x0006040a01007387 */ /* 0x0005e20000100800 */
[----:B-1----:R-:W-:-:S04]  /*483a0*/  LOP3.LUT R11, R11, R10, RZ, 0x3c, !PT ;  /* 0x0000000a0b0b7212 */ /* 0x002fc800078e3cff */
[----:B--2---:R-:W-:-:S04]  /*483b0*/  LOP3.LUT R10, R11, R10, RZ, 0x3c, !PT ;  /* 0x0000000a0b0a7212 */ /* 0x004fc800078e3cff */
[----:B------:R-:W-:-:S05]  /*483c0*/  LOP3.LUT R11, R11, R10, RZ, 0x3c, !PT ;  /* 0x0000000a0b0b7212 */ /* 0x000fca00078e3cff */
[----:B------:R1:W-:Y:S02]  /*483d0*/  LDGSTS.E [R7+0x4000], desc[UR4][R10.64], P2 ;  /* 0x040000000a077fae */ /* 0x0003e40009121844 */
[----:B-1----:R-:W-:Y:S02]  /*483e0*/  IMAD.MOV.U32 R10, RZ, RZ, R150 ;  /* 0x000000ffff0a7224 */ /* 0x002fe400078e0096 */
[----:B------:R-:W-:-:S05]  /*483f0*/  IMAD.MOV.U32 R11, RZ, RZ, R151 ;  /* 0x000000ffff0b7224 */ /* 0x000fca00078e0097 */
[----:B------:R1:W-:Y:S01]  /*48400*/  LDGSTS.E [R7+0x4004], desc[UR4][R10.64], P1 ;  /* 0x040040000a077fae */ /* 0x0003e20008921844 */
[----:B------:R-:W-:-:S04]  /*48410*/  ISETP.GT.AND P1, PT, R3, 0x3a, PT ;  /* 0x0000003a0300780c */ /* 0x000fc80003f24270 */
[----:B------:R-:W-:-:S04]  /*48420*/  SEL R9, RZ, 0x4, !P1 ;  /* 0x00000004ff097807 */ /* 0x000fc80004800000 */
[----:B------:R-:W-:Y:S02]  /*48430*/  SEL R9, R9, RZ, !P0 ;  /* 0x000000ff09097207 */ /* 0x000fe40004000000 */
[----:B------:R-:W-:Y:S02]  /*48440*/  IADD3 R148, P3, R148, R5, RZ ;  /* 0x0000000594947210 */ /* 0x000fe40007f7e0ff */
[----:B------:R-:W-:-:S03]  /*48450*/  ISETP.NE.U32.AND P2, PT, R9, RZ, PT ;  /* 0x000000ff0900720c */ /* 0x000fc60003f45070 */
[----:B------:R-:W-:Y:S01]  /*48460*/  IMAD.X R149, R149, 0x1, R4, P3 ;  /* 0x0000000195957824 */ /* 0x000fe200018e0604 */
[----:B-1----:R-:W-:Y:S01]  /*48470*/  MOV R10, R148 ;  /* 0x00000094000a7202 */ /* 0x002fe20000000f00 */
[----:B------:R-:W-:Y:S02]  /*48480*/  STL [R1+0x610], R150 ;  /* 0x0006109601007387 */ /* 0x000fe40000100800 */
[----:B------:R-:W-:Y:S02]  /*48490*/  IMAD.MOV.U32 R11, RZ, RZ, R149 ;  /* 0x000000ffff0b7224 */ /* 0x000fe400078e0095 */
[----:B------:R-:W-:Y:S04]  /*484a0*/  STL [R1+0x60c], R151 ;  /* 0x00060c9701007387 */ /* 0x000fe80000100800 */
[----:B------:R-:W-:Y:S04]  /*484b0*/  STL [R1+0x618], R148 ;  /* 0x0006189401007387 */ /* 0x000fe80000100800 */
[----:B------:R1:W-:Y:S04]  /*484c0*/  STL [R1+0x614], R149 ;  /* 0x0006149501007387 */ /* 0x0003e80000100800 */
[----:B------:R-:W-:Y:S04]  /*484d0*/  STL [R1+0x620], R13 ;  /* 0x0006200d01007387 */ /* 0x000fe80000100800 */
[----:B------:R2:W-:Y:S04]  /*484e0*/  LDGSTS.E [R7+0x4008], desc[UR4][R10.64], P2 ;  /* 0x040080000a077fae */ /* 0x0005e80009121844 */
[----:B------:R3:W-:Y:S01]  /*484f0*/  STL [R1+0x61c], R147 ;  /* 0x00061c9301007387 */ /* 0x0007e20000100800 */
[----:B------:R-:W-:-:S03]  /*48500*/  ISETP.GT.AND P1, PT, R3, 0x3b, PT ;  /* 0x0000003b0300780c */ /* 0x000fc60003f24270 */
[----:B-1----:R-:W4:Y:S01]  /*48510*/  LDL.LU R149, [R1+0x624] ;  /* 0x0006240001957983 */ /* 0x002f220000300800 */
[----:B--2---:R-:W-:Y:S02]  /*48520*/  IMAD.MOV.U32 R11, RZ, RZ, R147 ;  /* 0x000000ffff0b7224 */ /* 0x004fe400078e0093 */
[----:B---3--:R-:W1:Y:S01]  /*48530*/  S2R R147, SR_TID.X ;  /* 0x0000000000937919 */ /* 0x008e620000002100 */
[----:B------:R-:W-:-:S04]  /*48540*/  SEL R9, RZ, 0x4, !P1 ;  /* 0x00000004ff097807 */ /* 0x000fc80004800000 */
[----:B------:R-:W-:-:S04]  /*48550*/  SEL R9, R9, RZ, !P0 ;  /* 0x000000ff09097207 */ /* 0x000fc80004000000 */
[----:B------:R-:W-:Y:S01]  /*48560*/  ISETP.NE.U32.AND P1, PT, R9, RZ, PT ;  /* 0x000000ff0900720c */ /* 0x000fe20003f25070 */
[----:B------:R-:W-:-:S12]  /*48570*/  IMAD.MOV.U32 R10, RZ, RZ, R13 ;  /* 0x000000ffff0a7224 */ /* 0x000fd800078e000d */
[----:B------:R2:W-:Y:S01]  /*48580*/  LDGSTS.E [R7+0x400c], desc[UR4][R10.64], P1 ;  /* 0x0400c0000a077fae */ /* 0x0005e20008921844 */
[----:B------:R-:W-:Y:S01]  /*48590*/  ISETP.GT.AND P1, PT, R3, 0x1c, PT ;  /* 0x0000001c0300780c */ /* 0x000fe20003f24270 */
[----:B-1----:R-:W-:-:S03]  /*485a0*/  IMAD.SHL.U32 R13, R147, 0x10, RZ ;  /* 0x00000010930d7824 */ /* 0x002fc600078e00ff */
[----:B--2---:R-:W-:Y:S02]  /*485b0*/  SEL R7, RZ, 0x4, !P1 ;  /* 0x00000004ff077807 */ /* 0x004fe40004800000 */
[----:B------:R-:W-:Y:S02]  /*485c0*/  LOP3.LUT R147, R147, 0x7f, RZ, 0xc0, !PT ;  /* 0x0000007f93937812 */ /* 0x000fe400078ec0ff */
[----:B------:R-:W-:Y:S02]  /*485d0*/  LOP3.LUT R13, R13, 0x70, RZ, 0xc0, !PT ;  /* 0x000000700d0d7812 */ /* 0x000fe400078ec0ff */
[----:B------:R-:W-:Y:S02]  /*485e0*/  SEL R7, R7, RZ, !P0 ;  /* 0x000000ff07077207 */ /* 0x000fe40004000000 */
[----:B------:R-:W-:Y:S01]  /*485f0*/  ISETP.GT.AND P1, PT, R3, 0x1d, PT ;  /* 0x0000001d0300780c */ /* 0x000fe20003f24270 */
[----:B------:R-:W-:Y:S01]  /*48600*/  IMAD R13, R147, 0x80, R13 ;  /* 0x00000080930d7824 */ /* 0x000fe200078e020d */
[----:B------:R-:W-:Y:S01]  /*48610*/  ISETP.NE.U32.AND P2, PT, R7, RZ, PT ;  /* 0x000000ff0700720c */ /* 0x000fe20003f45070 */
[----:B------:R-:W2:Y:S01]  /*48620*/  LDL.LU R147, [R1+0x628] ;  /* 0x0006280001937983 */ /* 0x000ea20000300800 */
[----:B------:R-:W-:-:S02]  /*48630*/  SEL R7, RZ, 0x4, !P1 ;  /* 0x00000004ff077807 */ /* 0x000fc40004800000 */
[----:B------:R-:W-:Y:S02]  /*48640*/  LOP3.LUT R13, R13, 0x70, RZ, 0x3c, !PT ;  /* 0x000000700d0d7812 */ /* 0x000fe400078e3cff */
[----:B------:R-:W-:-:S04]  /*48650*/  SEL R7, R7, RZ, !P0 ;  /* 0x000000ff07077207 */ /* 0x000fc80004000000 */
[----:B------:R-:W-:Y:S02]  /*48660*/  ISETP.NE.U32.AND P1, PT, R7, RZ, PT ;  /* 0x000000ff0700720c */ /* 0x000fe40003f25070 */
[----:B------:R-:W-:Y:S02]  /*48670*/  IADD3 R7, R13, 0x100000, R8 ;  /* 0x001000000d077810 */ /* 0x000fe40007ffe008 */
[----:B------:R-:W3:Y:S04]  /*48680*/  LDL.LU R13, [R1+0x62c] ;  /* 0x00062c00010d7983 */ /* 0x000ee80000300800 */
[----:B------:R-:W3:Y:S01]  /*48690*/  LDL.LU R10, [R1+0x630] ;  /* 0x00063000010a7983 */ /* 0x000ee20000300800 */
[-C--:B------:R-:W-:Y:S02]  /*486a0*/  IADD3 R199, P3, R199, R5.reuse, RZ ;  /* 0x00000005c7c77210 */ /* 0x080fe40007f7e0ff */
[----:B------:R-:W-:Y:S01]  /*486b0*/  IADD3 R201, P4, R201, R5, RZ ;  /* 0x00000005c9c97210 */ /* 0x000fe20007f9e0ff */
[----:B------:R-:W3:Y:S02]  /*486c0*/  LDL.LU R11, [R1+0x638] ;  /* 0x00063800010b7983 */ /* 0x000ee40000300800 */
[----:B------:R-:W-:Y:S01]  /*486d0*/  IMAD.X R198, R198, 0x1, R4, P3 ;  /* 0x00000001c6c67824 */ /* 0x000fe200018e0604 */
[----:B------:R-:W-:Y:S01]  /*486e0*/  IADD3.X R200, R200, R4, RZ, P4, !PT ;  /* 0x00000004c8c87210 */ /* 0x000fe200027fe4ff */
[----:B------:R-:W-:Y:S01]  /*486f0*/  IMAD.MOV.U32 R8, RZ, RZ, R199 ;  /* 0x000000ffff087224 */ /* 0x000fe200078e00c7 */
[----:B------:R-:W3:Y:S01]  /*48700*/  LDL.LU R148, [R1+0x640] ;  /* 0x0006400001947983 */ /* 0x000ee20000300800 */
[----:B------:R-:W-:-:S05]  /*48710*/  IMAD.MOV.U32 R9, RZ, RZ, R198 ;  /* 0x000000ffff097224 */ /* 0x000fca00078e00c6 */
[----:B------:R1:W-:Y:S02]  /*48720*/  LDGSTS.E [R7], desc[UR4][R8.64], P2 ;  /* 0x0000000008077fae */ /* 0x0003e40009121844 */
[----:B-1----:R-:W-:Y:S02]  /*48730*/  IMAD.MOV.U32 R8, RZ, RZ, R201 ;  /* 0x000000ffff087224 */ /* 0x002fe400078e00c9 */
[----:B------:R-:W-:-:S05]  /*48740*/  IMAD.MOV.U32 R9, RZ, RZ, R200 ;  /* 0x000000ffff097224 */ /* 0x000fca00078e00c8 */
[----:B------:R1:W-:Y:S01]  /*48750*/  LDGSTS.E [R7+0x4], desc[UR4][R8.64], P1 ;  /* 0x0000400008077fae */ /* 0x0003e20008921844 */
[----:B------:R-:W-:-:S04]  /*48760*/  ISETP.GT.AND P1, PT, R3, 0x1e, PT ;  /* 0x0000001e0300780c */ /* 0x000fc80003f24270 */
[----:B-1----:R-:W-:Y:S02]  /*48770*/  SEL R8, RZ, 0x4, !P1 ;  /* 0x00000004ff087807 */ /* 0x002fe40004800000 */
[----:B------:R-:W-:Y:S02]  /*48780*/  ISETP.GT.AND P1, PT, R3, 0x1f, PT ;  /* 0x0000001f0300780c */ /* 0x000fe40003f24270 */
[----:B------:R-:W-:Y:S02]  /*48790*/  SEL R8, R8, RZ, !P0 ;  /* 0x000000ff08087207 */ /* 0x000fe40004000000 */
[----:B------:R-:W-:Y:S02]  /*487a0*/  IADD3 R203, P3, R203, R5, RZ ;  /* 0x00000005cbcb7210 */ /* 0x000fe40007f7e0ff */
[----:B------:R-:W-:Y:S02]  /*487b0*/  ISETP.NE.U32.AND P2, PT, R8, RZ, PT ;  /* 0x000000ff0800720c */ /* 0x000fe40003f45070 */
[----:B------:R-:W-:Y:S01]  /*487c0*/  SEL R8, RZ, 0x4, !P1 ;  /* 0x00000004ff087807 */ /* 0x000fe20004800000 */
[----:B------:R-:W-:-:S03]  /*487d0*/  IMAD.X R202, R202, 0x1, R4, P3 ;  /* 0x00000001caca7824 */ /* 0x000fc600018e0604 */
[----:B------:R-:W-:Y:S02]  /*487e0*/  SEL R8, R8, RZ, !P0 ;  /* 0x000000ff08087207 */ /* 0x000fe40004000000 */
[----:B------:R-:W-:Y:S02]  /*487f0*/  IADD3 R205, P4, R205, R5, RZ ;  /* 0x00000005cdcd7210 */ /* 0x000fe40007f9e0ff */
[----:B------:R-:W-:Y:S01]  /*48800*/  ISETP.NE.U32.AND P1, PT, R8, RZ, PT ;  /* 0x000000ff0800720c */ /* 0x000fe20003f25070 */
[----:B------:R-:W-:Y:S01]  /*48810*/  IMAD.MOV.U32 R9, RZ, RZ, R202 ;  /* 0x000000ffff097224 */ /* 0x000fe200078e00ca */
[----:B------:R-:W-:Y:S01]  /*48820*/  MOV R8, R203 ;  /* 0x000000cb00087202 */ /* 0x000fe20000000f00 */
[----:B------:R-:W-:-:S04]  /*48830*/  IMAD.X R204, R204, 0x1, R4, P4 ;  /* 0x00000001cccc7824 */ /* 0x000fc800020e0604 */
[----:B------:R1:W-:Y:S02]  /*48840*/  LDGSTS.E [R7+0x8], desc[UR4][R8.64], P2 ;  /* 0x0000800008077fae */ /* 0x0003e40009121844 */
[----:B-1----:R-:W-:Y:S02]  /*48850*/  IMAD.MOV.U32 R8, RZ, RZ, R205 ;  /* 0x000000ffff087224 */ /* 0x002fe400078e00cd */
[----:B------:R-:W-:-:S05]  /*48860*/  IMAD.MOV.U32 R9, RZ, RZ, R204 ;  /* 0x000000ffff097224 */ /* 0x000fca00078e00cc */
[----:B------:R1:W-:Y:S01]  /*48870*/  LDGSTS.E [R7+0xc], desc[UR4][R8.64], P1 ;  /* 0x0000c00008077fae */ /* 0x0003e20008921844 */
[----:B------:R-:W-:-:S04]  /*48880*/  ISETP.GT.AND P1, PT, R3, 0x3c, PT ;  /* 0x0000003c0300780c */ /* 0x000fc80003f24270 */
[----:B-1----:R-:W-:Y:S02]  /*48890*/  SEL R8, RZ, 0x4, !P1 ;  /* 0x00000004ff087807 */ /* 0x002fe40004800000 */
[----:B------:R-:W-:Y:S02]  /*488a0*/  ISETP.GT.AND P1, PT, R3, 0x3d, PT ;  /* 0x0000003d0300780c */ /* 0x000fe40003f24270 */
[----:B------:R-:W-:-:S04]  /*488b0*/  SEL R8, R8, RZ, !P0 ;  /* 0x000000ff08087207 */ /* 0x000fc80004000000 */
[----:B------:R-:W-:Y:S02]  /*488c0*/  ISETP.NE.U32.AND P2, PT, R8, RZ, PT ;  /* 0x000000ff0800720c */ /* 0x000fe40003f45070 */
[----:B------:R-:W-:-:S04]  /*488d0*/  SEL R8, RZ, 0x4, !P1 ;  /* 0x00000004ff087807 */ /* 0x000fc80004800000 */
[----:B------:R-:W-:-:S04]  /*488e0*/  SEL R8, R8, RZ, !P0 ;  /* 0x000000ff08087207 */ /* 0x000fc80004000000 */
[----:B------:R-:W-:Y:S02]  /*488f0*/  ISETP.NE.U32.AND P1, PT, R8, RZ, PT ;  /* 0x000000ff0800720c */ /* 0x000fe40003f25070 */
[----:B--2---:R-:W-:-:S05]  /*48900*/  IADD3 R147, P3, R147, R5, RZ ;  /* 0x0000000593937210 */ /* 0x004fca0007f7e0ff */
[----:B----4-:R-:W-:Y:S01]  /*48910*/  IMAD.X R149, R149, 0x1, R4, P3 ;  /* 0x0000000195957824 */ /* 0x010fe200018e0604 */
[----:B------:R1:W-:Y:S01]  /*48920*/  STL [R1+0x628], R147 ;  /* 0x0006289301007387 */ /* 0x0003e20000100800 */
[----:B------:R-:W-:-:S03]  /*48930*/  IMAD.MOV.U32 R8, RZ, RZ, R147 ;  /* 0x000000ffff087224 */ /* 0x000fc600078e0093 */
[----:B------:R-:W-:Y:S01]  /*48940*/  STL [R1+0x624], R149 ;  /* 0x0006249501007387 */ /* 0x000fe20000100800 */
[----:B---3--:R-:W-:-:S05]  /*48950*/  IADD3 R10, P4, R10, R5, RZ ;  /* 0x000000050a0a7210 */ /* 0x008fca0007f9e0ff */
[----:B------:R-:W-:Y:S01]  /*48960*/  IMAD.X R13, R13, 0x1, R4, P4 ;  /* 0x000000010d0d7824 */ /* 0x000fe200020e0604 */
[----:B------:R2:W-:Y:S04]  /*48970*/  STL [R1+0x630], R10 ;  /* 0x0006300a01007387 */ /* 0x0005e80000100800 */
[----:B-1----:R-:W3:Y:S04]  /*48980*/  LDL.LU R147, [R1+0x634] ;  /* 0x0006340001937983 */ /* 0x002ee80000300800 */
[----:B------:R1:W-:Y:S04]  /*48990*/  STL [R1+0x62c], R13 ;  /* 0x00062c0d01007387 */ /* 0x0003e80000100800 */
[----:B------:R-:W4:Y:S01]  /*489a0*/  LDL.LU R150, [R1+0x63c] ;  /* 0x00063c0001967983 */ /* 0x000f220000300800 */
[----:B------:R-:W-:-:S05]  /*489b0*/  MOV R9, R149 ;  /* 0x0000009500097202 */ /* 0x000fca0000000f00 */
[----:B------:R2:W-:Y:S01]  /*489c0*/  LDGSTS.E [R7+0x4000], desc[UR4][R8.64], P2 ;  /* 0x0400000008077fae */ /* 0x0005e20009121844 */
[----:B------:R-:W1:Y:S01]  /*489d0*/  S2R R151, SR_TID.X ;  /* 0x0000000000977919 */ /* 0x000e620000002100 */
[----:B--2---:R-:W-:Y:S02]  /*489e0*/  IMAD.MOV.U32 R8, RZ, RZ, R10 ;  /* 0x000000ffff087224 */ /* 0x004fe400078e000a */
[----:B------:R-:W-:Y:S01]  /*489f0*/  IMAD.MOV.U32 R9, RZ, RZ, R13 ;  /* 0x000000ffff097224 */ /* 0x000fe200078e000d */
[----:B------:R-:W-:Y:S01]  /*48a00*/  IADD3 R11, P3, R11, R5, RZ ;  /* 0x000000050b0b7210 */ /* 0x000fe20007f7e0ff */
[----:B------:R-:W2:Y:S04]  /*48a10*/  LDL.LU R10, [R1+0x648] ;  /* 0x00064800010a7983 */ /* 0x000ea80000300800 */
[----:B------:R1:W-:Y:S01]  /*48a20*/  LDGSTS.E [R7+0x4004], desc[UR4][R8.64], P1 ;  /* 0x0400400008077fae */ /* 0x0003e20008921844 */
[----:B------:R-:W-:-:S02]  /*48a30*/  ISETP.GT.AND P1, PT, R3, 0x3e, PT ;  /* 0x0000003e0300780c */ /* 0x000fc40003f24270 */
[----:B------:R-:W-:Y:S01]  /*48a40*/  IADD3 R148, P4, R148, R5, RZ ;  /* 0x0000000594947210 */ /* 0x000fe20007f9e0ff */
[----:B-1----:R-:W2:Y:S01]  /*48a50*/  LDL.LU R13, [R1+0x668] ;  /* 0x00066800010d7983 */ /* 0x002ea20000300800 */
[----:B------:R-:W-:Y:S02]  /*48a60*/  SEL R8, RZ, 0x4, !P1 ;  /* 0x00000004ff087807 */ /* 0x000fe40004800000 */
[----:B------:R-:W-:Y:S02]  /*48a70*/  ISETP.GT.AND P1, PT, R3, 0x3f, PT ;  /* 0x0000003f0300780c */ /* 0x000fe40003f24270 */
[----:B------:R-:W-:-:S04]  /*48a80*/  SEL R8, R8, RZ, !P0 ;  /* 0x000000ff08087207 */ /* 0x000fc80004000000 */
[----:B------:R-:W-:Y:S02]  /*48a90*/  ISETP.NE.U32.AND P2, PT, R8, RZ, PT ;  /* 0x000000ff0800720c */ /* 0x000fe40003f45070 */
[----:B------:R-:W-:-:S04]  /*48aa0*/  SEL R8, RZ, 0x4, !P1 ;  /* 0x00000004ff087807 */ /* 0x000fc80004800000 */
[----:B------:R-:W-:Y:S01]  /*48ab0*/  SEL R8, R8, RZ, !P0 ;  /* 0x000000ff08087207 */ /* 0x000fe20004000000 */
[----:B------:R1:W-:Y:S03]  /*48ac0*/  STL [R1+0x638], R11 ;  /* 0x0006380b01007387 */ /* 0x0003e60000100800 */
[----:B------:R-:W-:Y:S01]  /*48ad0*/  ISETP.NE.U32.AND P1, PT, R8, RZ, PT ;  /* 0x000000ff0800720c */ /* 0x000fe20003f25070 */
[----:B------:R-:W-:Y:S01]  /*48ae0*/  IMAD.MOV.U32 R8, RZ, RZ, R11 ;  /* 0x000000ffff087224 */ /* 0x000fe200078e000b */
[----:B-1----:R-:W-:Y:S01]  /*48af0*/  LOP3.LUT R11, R151, 0x3f, RZ, 0xc0, !PT ;  /* 0x0000003f970b7812 */ /* 0x002fe200078ec0ff */
[----:B---3--:R-:W-:-:S04]  /*48b00*/  IMAD.X R147, R147, 0x1, R4, P3 ;  /* 0x0000000193937824 */ /* 0x008fc800018e0604 */
[----:B------:R-:W-:Y:S01]  /*48b10*/  IMAD.MOV.U32 R9, RZ, RZ, R147 ;  /* 0x000000ffff097224 */ /* 0x000fe200078e0093 */
[----:B------:R1:W-:Y:S01]  /*48b20*/  STL [R1+0x634], R147 ;  /* 0x0006349301007387 */ /* 0x0003e20000100800 */
[----:B----4-:R-:W-:-:S03]  /*48b30*/  IMAD.X R150, R150, 0x1, R4, P4 ;  /* 0x0000000196967824 */ /* 0x010fc600020e0604 */
[----:B------:R-:W-:Y:S04]  /*48b40*/  STL [R1+0x640], R148 ;  /* 0x0006409401007387 */ /* 0x000fe80000100800 */
[----:B------:R3:W-:Y:S04]  /*48b50*/  LDGSTS.E [R7+0x4008], desc[UR4][R8.64], P2 ;  /* 0x0400800008077fae */ /* 0x0007e80009121844 */
[----:B-1----:R-:W4:Y:S04]  /*48b60*/  LDL.LU R147, [R1+0x644] ;  /* 0x0006440001937983 */ /* 0x002f280000300800 */
[----:B------:R1:W-:Y:S04]  /*48b70*/  STL [R1+0x63c], R150 ;  /* 0x00063c9601007387 */ /* 0x0003e80000100800 */
[----:B------:R-:W4:Y:S01]  /*48b80*/  LDL.LU R149, [R1+0x664] ;  /* 0x0006640001957983 */ /* 0x000f220000300800 */
[----:B---3--:R-:W-:Y:S01]  /*48b90*/  MOV R8, R148 ;  /* 0x0000009400087202 */ /* 0x008fe20000000f00 */
[----:B------:R-:W-:-:S02]  /*48ba0*/  IMAD.MOV.U32 R9, RZ, RZ, R150 ;  /* 0x000000ffff097224 */ /* 0x000fc400078e0096 */
[----:B-1----:R-:W3:Y:S04]  /*48bb0*/  LDL.LU R150, [R1+0x684] ;  /* 0x0006840001967983 */ /* 0x002ee80000300800 */
[----:B------:R1:W-:Y:S01]  /*48bc0*/  LDGSTS.E [R7+0x400c], desc[UR4][R8.64], P1 ;  /* 0x0400c00008077fae */ /* 0x0003e20008921844 */
[----:B------:R-:W-:-:S03]  /*48bd0*/  ISETP.GE.AND P1, PT, R11, R3, PT ;  /* 0x000000030b00720c */ /* 0x000fc60003f26270 */
[----:B------:R-:W3:Y:S04]  /*48be0*/  LDL.LU R11, [R1+0x688] ;  /* 0x00068800010b7983 */ /* 0x000ee80000300800 */
[----:B------:R-:W3:Y:S04]  /*48bf0*/  LDL.LU R151, [R1+0x6a4] ;  /* 0x0006a40001977983 */ /* 0x000ee80000300800 */
[----:B------:R-:W3:Y:S01]  /*48c00*/  LDL.LU R148, [R1+0x6a8] ;  /* 0x0006a80001947983 */ /* 0x000ee20000300800 */
[----:B------:R-:W-:Y:S02]  /*48c10*/  SEL R3, RZ, 0x4, P1 ;  /* 0x00000004ff037807 */ /* 0x000fe40000800000 */
[----:B--2---:R-:W-:Y:S01]  /*48c20*/  IADD3 R10, P1, R10, R2, RZ ;  /* 0x000000020a0a7210 */ /* 0x004fe20007f3e0ff */
[----:B------:R-:W0:Y:S01]  /*48c30*/  LDGDEPBAR ;  /* 0x00000000000079af */ /* 0x000e220000000000 */
[----:B------:R-:W-:-:S02]  /*48c40*/  SEL R3, R3, RZ, !P0 ;  /* 0x000000ff03037207 */ /* 0x000fc40004000000 */
[----:B------:R-:W-:Y:S02]  /*48c50*/  IADD3 R13, P2, R13, R2, RZ ;  /* 0x000000020d0d7210 */ /* 0x000fe40007f5e0ff */
[----:B------:R-:W-:Y:S02]  /*48c60*/  ISETP.NE.U32.AND P0, PT, R3, RZ, PT ;  /* 0x000000ff0300720c */ /* 0x000fe40003f05070 */
[----:B-1----:R-:W-:Y:S01]  /*48c70*/  LEA R7, R6, UR7, 0x11 ;  /* 0x0000000706077c11 */ /* 0x002fe2000f8e88ff */
[----:B------:R1:W-:Y:S01]  /*48c80*/  STL [R1+0x648], R10 ;  /* 0x0006480a01007387 */ /* 0x0003e20000100800 */
[----:B------:R-:W-:-:S03]  /*48c90*/  IMAD.MOV.U32 R8, RZ, RZ, R10 ;  /* 0x000000ffff087224 */ /* 0x000fc600078e000a */
[----:B------:R-:W-:Y:S01]  /*48ca0*/  STL [R1+0x668], R13 ;  /* 0x0006680d01007387 */ /* 0x000fe20000100800 */
[----:B-----5:R-:W-:Y:S02]  /*48cb0*/  IMAD.IADD R3, R12, 0x1, R7 ;  /* 0x000000010c037824 */ /* 0x020fe400078e0207 */
[----:B----4-:R-:W-:-:S04]  /*48cc0*/  IMAD.X R147, R147, 0x1, R0, P1 ;  /* 0x0000000193937824 */ /* 0x010fc800008e0600 */
[----:B------:R-:W-:Y:S02]  /*48cd0*/  IMAD.MOV.U32 R9, RZ, RZ, R147 ;  /* 0x000000ffff097224 */ /* 0x000fe400078e0093 */
[----:B------:R-:W-:Y:S01]  /*48ce0*/  IMAD.X R149, R149, 0x1, R0, P2 ;  /* 0x0000000195957824 */ /* 0x000fe200010e0600 */
[----:B------:R2:W-:Y:S04]  /*48cf0*/  STL [R1+0x644], R147 ;  /* 0x0006449301007387 */ /* 0x0005e80000100800 */
[----:B------:R4:W-:Y:S04]  /*48d00*/  STL [R1+0x664], R149 ;  /* 0x0006649501007387 */ /* 0x0009e80000100800 */
[----:B-1----:R-:W4:Y:S04]  /*48d10*/  LDL.LU R10, [R1+0x6c8] ;  /* 0x0006c800010a7983 */ /* 0x002f280000300800 */
[----:B------:R1:W-:Y:S01]  /*48d20*/  LDGSTS.E [R3], desc[UR4][R8.64], P0 ;  /* 0x0000000008037fae */ /* 0x0003e20008121844 */
[----:B---3--:R-:W-:-:S03]  /*48d30*/  IADD3 R11, P1, R11, R2, RZ ;  /* 0x000000020b0b7210 */ /* 0x008fc60007f3e0ff */
[----:B--2---:R-:W2:Y:S02]  /*48d40*/  LDL.LU R147, [R1+0x6e8] ;  /* 0x0006e80001937983 */ /* 0x004ea40000300800 */
[--C-:B------:R-:W-:Y:S01]  /*48d50*/  IMAD.X R150, R150, 0x1, R0.reuse, P1 ;  /* 0x0000000196967824 */ /* 0x100fe200008e0600 */
[----:B------:R-:W-:Y:S02]  /*48d60*/  IADD3 R148, P2, R148, R2, RZ ;  /* 0x0000000294947210 */ /* 0x000fe40007f5e0ff */
[----:B-1----:R-:W-:Y:S01]  /*48d70*/  MOV R8, R13 ;  /* 0x0000000d00087202 */ /* 0x002fe20000000f00 */
[----:B------:R-:W-:Y:S01]  /*48d80*/  IMAD.MOV.U32 R9, RZ, RZ, R149 ;  /* 0x000000ffff097224 */ /* 0x000fe200078e0095 */
[----:B------:R-:W3:Y:S01]  /*48d90*/  LDL.LU R13, [R1+0x6c4] ;  /* 0x0006c400010d7983 */ /* 0x000ee20000300800 */
[----:B------:R-:W-:-:S03]  /*48da0*/  IMAD.X R151, R151, 0x1, R0, P2 ;  /* 0x0000000197977824 */ /* 0x000fc600010e0600 */
[----:B----4-:R-:W4:Y:S04]  /*48db0*/  LDL.LU R149, [R1+0x6e4] ;  /* 0x0006e40001957983 */ /* 0x010f280000300800 */
[----:B------:R1:W-:Y:S04]  /*48dc0*/  LDGSTS.E [R3+0x400], desc[UR4][R8.64], P0 ;  /* 0x0040000008037fae */ /* 0x0003e80008121844 */
[----:B------:R1:W-:Y:S04]  /*48dd0*/  STL [R1+0x688], R11 ;  /* 0x0006880b01007387 */ /* 0x0003e80000100800 */
[----:B------:R1:W-:Y:S02]  /*48de0*/  STL [R1+0x684], R150 ;  /* 0x0006849601007387 */ /* 0x0003e40000100800 */
[----:B-1----:R-:W-:-:S02]  /*48df0*/  IMAD.MOV.U32 R8, RZ, RZ, R11 ;  /* 0x000000ffff087224 */ /* 0x002fc400078e000b */
[----:B------:R-:W-:Y:S01]  /*48e00*/  IMAD.MOV.U32 R9, RZ, RZ, R150 ;  /* 0x000000ffff097224 */ /* 0x000fe200078e0096 */
[----:B------:R1:W-:Y:S04]  /*48e10*/  STL [R1+0x6a8], R148 ;  /* 0x0006a89401007387 */ /* 0x0003e80000100800 */
[----:B------:R-:W4:Y:S04]  /*48e20*/  LDL.LU R11, [R1+0x708] ;  /* 0x00070800010b7983 */ /* 0x000f280000300800 */
[----:B------:R1:W-:Y:S04]  /*48e30*/  STL [R1+0x6a4], R151 ;  /* 0x0006a49701007387 */ /* 0x0003e80000100800 */
[----:B------:R1:W-:Y:S04]  /*48e40*/  LDGSTS.E [R3+0x800], desc[UR4][R8.64], P0 ;  /* 0x0080000008037fae */ /* 0x0003e80008121844 */
[----:B------:R-:W4:Y:S01]  /*48e50*/  LDL.LU R150, [R1+0x728] ;  /* 0x0007280001967983 */ /* 0x000f220000300800 */
[----:B-1----:R-:W-:-:S03]  /*48e60*/  IMAD.MOV.U32 R8, RZ, RZ, R148 ;  /* 0x000000ffff087224 */ /* 0x002fc600078e0094 */
[----:B------:R-:W4:Y:S01]  /*48e70*/  LDL.LU R148, [R1+0x704] ;  /* 0x0007040001947983 */ /* 0x000f220000300800 */
[----:B------:R-:W-:-:S03]  /*48e80*/  MOV R9, R151 ;  /* 0x0000009700097202 */ /* 0x000fc60000000f00 */
[----:B------:R-:W4:Y:S04]  /*48e90*/  LDL.LU R151, [R1+0x724] ;  /* 0x0007240001977983 */ /* 0x000f280000300800 */
[----:B------:R1:W-:Y:S01]  /*48ea0*/  LDGSTS.E [R3+0xc00], desc[UR4][R8.64], P0 ;  /* 0x00c0000008037fae */ /* 0x0003e20008121844 */
[-C--:B------:R-:W-:Y:S02]  /*48eb0*/  IADD3 R10, P1, R10, R2.reuse, RZ ;  /* 0x000000020a0a7210 */ /* 0x080fe40007f3e0ff */
[----:B--2---:R-:W-:-:S03]  /*48ec0*/  IADD3 R147, P2, R147, R2, RZ ;  /* 0x0000000293937210 */ /* 0x004fc60007f5e0ff */
[----:B------:R2:W-:Y:S01]  /*48ed0*/  STL [R1+0x6c8], R10 ;  /* 0x0006c80a01007387 */ /* 0x0005e20000100800 */
[----:B-1----:R-:W-:Y:S02]  /*48ee0*/  IMAD.MOV.U32 R8, RZ, RZ, R10 ;  /* 0x000000ffff087224 */ /* 0x002fe400078e000a */
[--C-:B---3--:R-:W-:Y:S02]  /*48ef0*/  IMAD.X R13, R13, 0x1, R0.reuse, P1 ;  /* 0x000000010d0d7824 */ /* 0x108fe400008e0600 */
[----:B----4-:R-:W-:-:S03]  /*48f00*/  IMAD.X R149, R149, 0x1, R0, P2 ;  /* 0x0000000195957824 */ /* 0x010fc600010e0600 */
[----:B------:R1:W-:Y:S01]  /*48f10*/  STL [R1+0x6c4], R13 ;  /* 0x0006c40d01007387 */ /* 0x0003e20000100800 */
[----:B------:R-:W-:-:S03]  /*48f20*/  IMAD.MOV.U32 R9, RZ, RZ, R13 ;  /* 0x000000ffff097224 */ /* 0x000fc600078e000d */
[----:B------:R3:W-:Y:S04]  /*48f30*/  STL [R1+0x6e8], R147 ;  /* 0x0006e89301007387 */ /* 0x0007e80000100800 */
[----:B--2---:R-:W2:Y:S04]  /*48f40*/  LDL.LU R10, [R1+0x748] ;  /* 0x00074800010a7983 */ /* 0x004ea80000300800 */
[----:B------:R4:W-:Y:S04]  /*48f50*/  STL [R1+0x6e4], R149 ;  /* 0x0006e49501007387 */ /* 0x0009e80000100800 */
[----:B------:R3:W-:Y:S04]  /*48f60*/  LDGSTS.E [R3+0x1000], desc[UR4][R8.64], P0 ;  /* 0x0100000008037fae */ /* 0x0007e80008121844 */
[----:B-1----:R-:W2:Y:S01]  /*48f70*/  LDL.LU R13, [R1+0x768] ;  /* 0x00076800010d7983 */ /* 0x002ea20000300800 */
[----:B------:R-:W-:Y:S01]  /*48f80*/  IADD3 R11, P1, R11, R2, RZ ;  /* 0x000000020b0b7210 */ /* 0x000fe20007f3e0ff */
[----:B---3--:R-:W-:-:S02]  /*48f90*/  IMAD.MOV.U32 R8, RZ, RZ, R147 ;  /* 0x000000ffff087224 */ /* 0x008fc400078e0093 */
[----:B------:R-:W-:Y:S01]  /*48fa0*/  IMAD.MOV.U32 R9, RZ, RZ, R149 ;  /* 0x000000ffff097224 */ /* 0x000fe200078e0095 */
[----:B------:R-:W3:Y:S01]  /*48fb0*/  LDL.LU R147, [R1+0x744] ;  /* 0x0007440001937983 */ /* 0x000ee20000300800 */
[----:B------:R-:W-:-:S03]  /*48fc0*/  IADD3 R150, P2, R150, R2, RZ ;  /* 0x0000000296967210 */ /* 0x000fc60007f5e0ff */
[----:B----4-:R-:W4:Y:S04]  /*48fd0*/  LDL.LU R149, [R1+0x764] ;  /* 0x0007640001957983 */ /* 0x010f280000300800 */
[----:B------:R1:W-:Y:S01]  /*48fe0*/  LDGSTS.E [R3+0x1400], desc[UR4][R8.64], P0 ;  /* 0x0140000008037fae */ /* 0x0003e20008121844 */
[----:B------:R-:W-:-:S03]  /*48ff0*/  IADD3.X R148, R148, R0, RZ, P1, !PT ;  /* 0x0000000094947210 */ /* 0x000fc60000ffe4ff */
[----:B------:R1:W-:Y:S01]  /*49000*/  STL [R1+0x708], R11 ;  /* 0x0007080b01007387 */ /* 0x0003e20000100800 */
[----:B------:R-:W-:-:S03]  /*49010*/  IMAD.X R151, R151, 0x1, R0, P2 ;  /* 0x0000000197977824 */ /* 0x000fc600010e0600 */
[----:B------:R1:W-:Y:S02]  /*49020*/  STL [R1+0x704], R148 ;  /* 0x0007049401007387 */ /* 0x0003e40000100800 */
[----:B-1----:R-:W-:Y:S02]  /*49030*/  IMAD.MOV.U32 R8, RZ, RZ, R11 ;  /* 0x000000ffff087224 */ /* 0x002fe400078e000b */
        /* <DEDUP_REMOVED lines=8> */
[----:B------:R-:W-:-:S03]  /*490c0*/  IMAD.MOV.U32 R9, RZ, RZ, R151 ;  /* 0x000000ffff097224 */ /* 0x000fc600078e0097 */
[----:B------:R-:W4:Y:S04]  /*490d0*/  LDL.LU R151, [R1+0x7a4] ;  /* 0x0007a40001977983 */ /* 0x000f280000300800 */
[----:B------:R1:W-:Y:S01]  /*490e0*/  LDGSTS.E [R3+0x1c00], desc[UR4][R8.64], P0 ;  /* 0x01c0000008037fae */ /* 0x0003e20008121844 */
[----:B--2---:R-:W-:-:S05]  /*490f0*/  IADD3 R10, P1, R10, R2, RZ ;  /* 0x000000020a0a7210 */ /* 0x004fca0007f3e0ff */
[----:B------:R2:W-:Y:S01]  /*49100*/  STL [R1+0x748], R10 ;  /* 0x0007480a01007387 */ /* 0x0005e20000100800 */
[----:B-1----:R-:W-:Y:S01]  /*49110*/  IMAD.MOV.U32 R8, RZ, RZ, R10 ;  /* 0x000000ffff087224 */ /* 0x002fe200078e000a */
[----:B------:R-:W-:Y:S01]  /*49120*/  IADD3 R13, P2, R13, R2, RZ ;  /* 0x000000020d0d7210 */ /* 0x000fe20007f5e0ff */
[----:B---3--:R-:W-:-:S03]  /*49130*/  IMAD.X R147, R147, 0x1, R0, P1 ;  /* 0x0000000193937824 */ /* 0x008fc600008e0600 */
[----:B----4-:R-:W-:Y:S02]  /*49140*/  IADD3.X R149, R149, R0, RZ, P2, !PT ;  /* 0x0000000095957210 */ /* 0x010fe400017fe4ff */
        /* <DEDUP_REMOVED lines=14> */
[----:B------:R-:W-:-:S03]  /*49230*/  IMAD.X R150, R150, 0x1, R0, P1 ;  /* 0x0000000196967824 */ /* 0x000fc600008e0600 */
[----:B------:R1:W-:Y:S01]  /*49240*/  STL [R1+0x788], R11 ;  /* 0x0007880b01007387 */ /* 0x0003e20000100800 */
[----:B------:R-:W-:-:S03]  /*49250*/  IMAD.X R151, R151, 0x1, R0, P2 ;  /* 0x0000000197977824 */ /* 0x000fc600010e0600 */
[----:B------:R1:W-:Y:S02]  /*49260*/  STL [R1+0x784], R150 ;  /* 0x0007849601007387 */ /* 0x0003e40000100800 */
[----:B-1----:R-:W-:Y:S01]  /*49270*/  MOV R8, R11 ;  /* 0x0000000b00087202 */ /* 0x002fe20000000f00 */
        /* <DEDUP_REMOVED lines=15> */
[----:B---3--:R-:W-:-:S04]  /*49370*/  IMAD.X R13, R13, 0x1, R0, P1 ;  /* 0x000000010d0d7824 */ /* 0x008fc800008e0600 */
[----:B----4-:R-:W-:Y:S01]  /*49380*/  IMAD.X R149, R149, 0x1, R0, P2 ;  /* 0x0000000195957824 */ /* 0x010fe200010e0600 */
[----:B------:R1:W-:Y:S01]  /*49390*/  STL [R1+0x7c4], R13 ;  /* 0x0007c40d01007387 */ /* 0x0003e20000100800 */
[----:B------:R-:W-:-:S03]  /*493a0*/  MOV R9, R13 ;  /* 0x0000000d00097202 */ /* 0x000fc60000000f00 */
        /* <DEDUP_REMOVED lines=16> */
[----:B-1----:R-:W-:Y:S02]  /*494b0*/  IMAD.MOV.U32 R8, RZ, RZ, R11 ;  /* 0x000000ffff087224 */ /* 0x002fe400078e000b */
[----:B------:R1:W-:Y:S01]  /*494c0*/  STL [R1+0x828], R150 ;  /* 0x0008289601007387 */ /* 0x0003e20000100800 */
[----:B------:R-:W-:-:S03]  /*494d0*/  IMAD.MOV.U32 R9, RZ, RZ, R148 ;  /* 0x000000ffff097224 */ /* 0x000fc600078e0094 */
[----:B------:R-:W4:Y:S04]  /*494e0*/  LDL.LU R11, [R1+0x888] ;  /* 0x00088800010b7983 */ /* 0x000f280000300800 */
[----:B------:R1:W-:Y:S04]  /*494f0*/  STL [R1+0x824], R151 ;  /* 0x0008249701007387 */ /* 0x0003e80000100800 */
[----:B------:R1:W-:Y:S04]  /*49500*/  LDGSTS.E [R3+0x3800], desc[UR4][R8.64], P0 ;  /* 0x0380000008037fae */ /* 0x0003e80008121844 */
[----:B------:R-:W4:Y:S01]  /*49510*/  LDL.LU R148, [R1+0x8a8] ;  /* 0x0008a80001947983 */ /* 0x000f220000300800 */
[----:B-1----:R-:W-:-:S03]  /*49520*/  MOV R8, R150 ;  /* 0x0000009600087202 */ /* 0x002fc60000000f00 */
        /* <DEDUP_REMOVED lines=11> */
[----:B------:R-:W-:-:S03]  /*495e0*/  IMAD.MOV.U32 R9, RZ, RZ, R147 ;  /* 0x000000ffff097224 */ /* 0x000fc600078e0093 */
[----:B------:R3:W-:Y:S04]  /*495f0*/  STL [R1+0x868], R13 ;  /* 0x0008680d01007387 */ /* 0x0007e80000100800 */
[----:B--2---:R-:W2:Y:S04]  /*49600*/  LDL.LU R10, [R1+0x8c8] ;  /* 0x0008c800010a7983 */ /* 0x004ea80000300800 */
[----:B------:R4:W-:Y:S04]  /*49610*/  STL [R1+0x864], R149 ;  /* 0x0008649501007387 */ /* 0x0009e80000100800 */
[----:B------:R3:W-:Y:S01]  /*49620*/  LDGSTS.E [R3+0x4000], desc[UR4][R8.64], P0 ;  /* 0x0400000008037fae */ /* 0x0007e20008121844 */
[----:B------:R-:W-:-:S03]  /*49630*/  IADD3 R11, P1, R11, R2, RZ ;  /* 0x000000020b0b7210 */ /* 0x000fc60007f3e0ff */
[----:B-1----:R-:W2:Y:S01]  /*49640*/  LDL.LU R147, [R1+0x8e8] ;  /* 0x0008e80001937983 */ /* 0x002ea20000300800 */
[----:B---3--:R-:W-:Y:S01]  /*49650*/  IMAD.MOV.U32 R8, RZ, RZ, R13 ;  /* 0x000000ffff087224 */ /* 0x008fe200078e000d */
[----:B------:R-:W-:Y:S02]  /*49660*/  MOV R9, R149 ;  /* 0x0000009500097202 */ /* 0x000fe40000000f00 */
        /* <DEDUP_REMOVED lines=23> */
[----:B------:R-:W-:Y:S02]  /*497e0*/  IADD3 R147, P2, R147, R2, RZ ;  /* 0x0000000293937210 */ /* 0x000fe40007f5e0ff */
[----:B---3--:R-:W-:-:S03]  /*497f0*/  IADD3.X R13, R13, R0, RZ, P1, !PT ;  /* 0x000000000d0d7210 */ /* 0x008fc60000ffe4ff */
[----:B----4-:R-:W-:Y:S02]  /*49800*/  IMAD.X R149, R149, 0x1, R0, P2 ;  /* 0x0000000195957824 */ /* 0x010fe400010e0600 */
        /* <DEDUP_REMOVED lines=8> */
[----:B---3--:R-:W-:Y:S02]  /*49890*/  IMAD.MOV.U32 R8, RZ, RZ, R147 ;  /* 0x000000ffff087224 */ /* 0x008fe400078e0093 */
[----:B------:R-:W-:Y:S01]  /*498a0*/  IMAD.MOV.U32 R9, RZ, RZ, R149 ;  /* 0x000000ffff097224 */ /* 0x000fe200078e0095 */
[----:B------:R-:W3:Y:S01]  /*498b0*/  LDL.LU R147, [R1+0x944] ;  /* 0x0009440001937983 */ /* 0x000ee20000300800 */
[----:B------:R-:W-:-:S03]  /*498c0*/  IADD3 R150, P2, R150, R2, RZ ;  /* 0x0000000296967210 */ /* 0x000fc60007f5e0ff */
[----:B----4-:R-:W4:Y:S04]  /*498d0*/  LDL.LU R149, [R1+0x964] ;  /* 0x0009640001957983 */ /* 0x010f280000300800 */
[----:B------:R1:W-:Y:S01]  /*498e0*/  LDGSTS.E [R3+0x5400], desc[UR4][R8.64], P0 ;  /* 0x0540000008037fae */ /* 0x0003e20008121844 */
[----:B------:R-:W-:-:S03]  /*498f0*/  IMAD.X R148, R148, 0x1, R0, P1 ;  /* 0x0000000194947824 */ /* 0x000fc600008e0600 */
[----:B------:R1:W-:Y:S01]  /*49900*/  STL [R1+0x908], R11 ;  /* 0x0009080b01007387 */ /* 0x0003e20000100800 */
[----:B------:R-:W-:-:S03]  /*49910*/  IADD3.X R151, R151, R0, RZ, P2, !PT ;  /* 0x0000000097977210 */ /* 0x000fc600017fe4ff */
        /* <DEDUP_REMOVED lines=13> */
[----:B--2---:R-:W-:-:S04]  /*499f0*/  IADD3 R10, P1, R10, R2, RZ ;  /* 0x000000020a0a7210 */ /* 0x004fc80007f3e0ff */
[----:B-1----:R-:W-:Y:S01]  /*49a00*/  MOV R8, R10 ;  /* 0x0000000a00087202 */ /* 0x002fe20000000f00 */
[----:B------:R1:W-:Y:S01]  /*49a10*/  STL [R1+0x948], R10 ;  /* 0x0009480a01007387 */ /* 0x0003e20000100800 */
[----:B------:R-:W-:Y:S01]  /*49a20*/  IADD3 R13, P2, R13, R2, RZ ;  /* 0x000000020d0d7210 */ /* 0x000fe20007f5e0ff */
[----:B---3--:R-:W-:-:S04]  /*49a30*/  IMAD.X R147, R147, 0x1, R0, P1 ;  /* 0x0000000193937824 */ /* 0x008fc800008e0600 */
[----:B----4-:R-:W-:Y:S01]  /*49a40*/  IMAD.X R149, R149, 0x1, R0, P2 ;  /* 0x0000000195957824 */ /* 0x010fe200010e0600 */
[----:B------:R2:W-:Y:S01]  /*49a50*/  STL [R1+0x944], R147 ;  /* 0x0009449301007387 */ /* 0x0005e20000100800 */
[----:B------:R-:W-:-:S03]  /*49a60*/  IMAD.MOV.U32 R9, RZ, RZ, R147 ;  /* 0x000000ffff097224 */ /* 0x000fc600078e0093 */
[----:B------:R3:W-:Y:S04]  /*49a70*/  STL [R1+0x968], R13 ;  /* 0x0009680d01007387 */ /* 0x0007e80000100800 */
[----:B-1----:R-:W4:Y:S04]  /*49a80*/  LDL.LU R10, [R1+0x9c8] ;  /* 0x0009c800010a7983 */ /* 0x002f280000300800 */
[----:B------:R1:W-:Y:S04]  /*49a90*/  STL [R1+0x964], R149 ;  /* 0x0009649501007387 */ /* 0x0003e80000100800 */
[----:B------:R3:W-:Y:S01]  /*49aa0*/  LDGSTS.E [R3+0x6000], desc[UR4][R8.64], P0 ;  /* 0x0600000008037fae */ /* 0x0007e20008121844 */
[----:B------:R-:W-:-:S03]  /*49ab0*/  IADD3 R11, P1, R11, R2, RZ ;  /* 0x000000020b0b7210 */ /* 0x000fc60007f3e0ff */
[----:B--2---:R-:W2:Y:S01]  /*49ac0*/  LDL.LU R147, [R1+0x9e8] ;  /* 0x0009e80001937983 */ /* 0x004ea20000300800 */
[----:B---3--:R-:W-:Y:S02]  /*49ad0*/  IMAD.MOV.U32 R8, RZ, RZ, R13 ;  /* 0x000000ffff087224 */ /* 0x008fe400078e000d */
[----:B------:R-:W-:Y:S01]  /*49ae0*/  IMAD.MOV.U32 R9, RZ, RZ, R149 ;  /* 0x000000ffff097224 */ /* 0x000fe200078e0095 */
[----:B------:R-:W3:Y:S01]  /*49af0*/  LDL.LU R13, [R1+0x9c4] ;  /* 0x0009c400010d7983 */ /* 0x000ee20000300800 */
[----:B------:R-:W-:-:S03]  /*49b00*/  IADD3 R148, P2, R148, R2, RZ ;  /* 0x0000000294947210 */ /* 0x000fc60007f5e0ff */
[----:B-1----:R-:W3:Y:S04]  /*49b10*/  LDL.LU R149, [R1+0x9e4] ;  /* 0x0009e40001957983 */ /* 0x002ee80000300800 */
[----:B------:R1:W-:Y:S01]  /*49b20*/  LDGSTS.E [R3+0x6400], desc[UR4][R8.64], P0 ;  /* 0x0640000008037fae */ /* 0x0003e20008121844 */
[----:B------:R-:W-:-:S03]  /*49b30*/  IMAD.X R150, R150, 0x1, R0, P1 ;  /* 0x0000000196967824 */ /* 0x000fc600008e0600 */
[----:B------:R1:W-:Y:S01]  /*49b40*/  STL [R1+0x988], R11 ;  /* 0x0009880b01007387 */ /* 0x0003e20000100800 */
[----:B------:R-:W-:-:S03]  /*49b50*/  IMAD.X R151, R151, 0x1, R0, P2 ;  /* 0x0000000197977824 */ /* 0x000fc600010e0600 */
[----:B------:R1:W-:Y:S02]  /*49b60*/  STL [R1+0x984], R150 ;  /* 0x0009849601007387 */ /* 0x0003e40000100800 */
[----:B-1----:R-:W-:Y:S01]  /*49b70*/  IMAD.MOV.U32 R8, RZ, RZ, R11 ;  /* 0x000000ffff087224 */ /* 0x002fe200078e000b */
[----:B------:R-:W-:Y:S01]  /*49b80*/  MOV R9, R150 ;  /* 0x0000009600097202 */ /* 0x000fe20000000f00 */
[----:B------:R1:W-:Y:S04]  /*49b90*/  STL [R1+0x9a8], R148 ;  /* 0x0009a89401007387 */ /* 0x0003e80000100800 */
[----:B------:R-:W3:Y:S04]  /*49ba0*/  LDL.LU R11, [R1+0xa08] ;  /* 0x000a0800010b7983 */ /* 0x000ee80000300800 */
[----:B------:R1:W-:Y:S04]  /*49bb0*/  STL [R1+0x9a4], R151 ;  /* 0x0009a49701007387 */ /* 0x0003e80000100800 */
[----:B------:R1:W-:Y:S04]  /*49bc0*/  LDGSTS.E [R3+0x6800], desc[UR4][R8.64], P0 ;  /* 0x0680000008037fae */ /* 0x0003e80008121844 */
[----:B------:R-:W3:Y:S01]  /*49bd0*/  LDL.LU R150, [R1+0xa28] ;  /* 0x000a280001967983 */ /* 0x000ee20000300800 */
[----:B-1----:R-:W-:-:S03]  /*49be0*/  IMAD.MOV.U32 R8, RZ, RZ, R148 ;  /* 0x000000ffff087224 */ /* 0x002fc600078e0094 */
[----:B------:R-:W3:Y:S01]  /*49bf0*/  LDL.LU R148, [R1+0xa04] ;  /* 0x000a040001947983 */ /* 0x000ee20000300800 */
[----:B------:R-:W-:-:S03]  /*49c00*/  IMAD.MOV.U32 R9, RZ, RZ, R151 ;  /* 0x000000ffff097224 */ /* 0x000fc600078e0097 */
[----:B------:R-:W3:Y:S04]  /*49c10*/  LDL.LU R151, [R1+0xa24] ;  /* 0x000a240001977983 */ /* 0x000ee80000300800 */
[----:B------:R1:W-:Y:S01]  /*49c20*/  LDGSTS.E [R3+0x6c00], desc[UR4][R8.64], P0 ;  /* 0x06c0000008037fae */ /* 0x0003e20008121844 */
[----:B----4-:R-:W-:-:S05]  /*49c30*/  IADD3 R10, P1, R10, R2, RZ ;  /* 0x000000020a0a7210 */ /* 0x010fca0007f3e0ff */
[----:B------:R4:W-:Y:S01]  /*49c40*/  STL [R1+0x9c8], R10 ;  /* 0x0009c80a01007387 */ /* 0x0009e20000100800 */
[----:B-1----:R-:W-:Y:S01]  /*49c50*/  IMAD.MOV.U32 R8, RZ, RZ, R10 ;  /* 0x000000ffff087224 */ /* 0x002fe200078e000a */
[----:B--2---:R-:W-:Y:S01]  /*49c60*/  IADD3 R147, P2, R147, R2, RZ ;  /* 0x0000000293937210 */ /* 0x004fe20007f5e0ff */
[----:B---3--:R-:W-:-:S04]  /*49c70*/  IMAD.X R13, R13, 0x1, R0, P1 ;  /* 0x000000010d0d7824 */ /* 0x008fc800008e0600 */
[----:B------:R-:W-:Y:S01]  /*49c80*/  IMAD.X R149, R149, 0x1, R0, P2 ;  /* 0x0000000195957824 */ /* 0x000fe200010e0600 */
[----:B------:R1:W-:Y:S01]  /*49c90*/  STL [R1+0x9c4], R13 ;  /* 0x0009c40d01007387 */ /* 0x0003e20000100800 */
[----:B------:R-:W-:-:S03]  /*49ca0*/  IMAD.MOV.U32 R9, RZ, RZ, R13 ;  /* 0x000000ffff097224 */ /* 0x000fc600078e000d */
[----:B------:R2:W-:Y:S04]  /*49cb0*/  STL [R1+0x9e8], R147 ;  /* 0x0009e89301007387 */ /* 0x0005e80000100800 */
[----:B----4-:R-:W3:Y:S04]  /*49cc0*/  LDL.LU R10, [R1+0xa48] ;  /* 0x000a4800010a7983 */ /* 0x010ee80000300800 */
[----:B------:R4:W-:Y:S04]  /*49cd0*/  STL [R1+0x9e4], R149 ;  /* 0x0009e49501007387 */ /* 0x0009e80000100800 */
[----:B------:R2:W-:Y:S04]  /*49ce0*/  LDGSTS.E [R3+0x7000], desc[UR4][R8.64], P0 ;  /* 0x0700000008037fae */ /* 0x0005e80008121844 */
[----:B-1----:R-:W3:Y:S01]  /*49cf0*/  LDL.LU R13, [R1+0xa68] ;  /* 0x000a6800010d7983 */ /* 0x002ee20000300800 */
[----:B------:R-:W-:-:S02]  /*49d00*/  IADD3 R11, P1, R11, R2, RZ ;  /* 0x000000020b0b7210 */ /* 0x000fc40007f3e0ff */
[----:B--2---:R-:W-:Y:S01]  /*49d10*/  MOV R8, R147 ;  /* 0x0000009300087202 */ /* 0x004fe20000000f00 */
[----:B------:R-:W-:Y:S01]  /*49d20*/  IMAD.MOV.U32 R9, RZ, RZ, R149 ;  /* 0x000000ffff097224 */ /* 0x000fe200078e0095 */
[----:B------:R-:W2:Y:S01]  /*49d30*/  LDL.LU R147, [R1+0xa44] ;  /* 0x000a440001937983 */ /* 0x000ea20000300800 */
        /* <DEDUP_REMOVED lines=19> */
[----:B---3--:R-:W-:-:S05]  /*49e70*/  IADD3 R10, P1, R10, R2, RZ ;  /* 0x000000020a0a7210 */ /* 0x008fca0007f3e0ff */
[----:B------:R3:W-:Y:S01]  /*49e80*/  STL [R1+0xa48], R10 ;  /* 0x000a480a01007387 */ /* 0x0007e20000100800 */
[----:B-1----:R-:W-:Y:S01]  /*49e90*/  IMAD.MOV.U32 R8, RZ, RZ, R10 ;  /* 0x000000ffff087224 */ /* 0x002fe200078e000a */
[----:B------:R-:W-:Y:S01]  /*49ea0*/  IADD3 R13, P2, R13, R2, RZ ;  /* 0x000000020d0d7210 */ /* 0x000fe20007f5e0ff */
[----:B--2---:R-:W-:-:S04]  /*49eb0*/  IMAD.X R147, R147, 0x1, R0, P1 ;  /* 0x0000000193937824 */ /* 0x004fc800008e0600 */
[----:B----4-:R-:W-:Y:S01]  /*49ec0*/  IMAD.X R149, R149, 0x1, R0, P2 ;  /* 0x0000000195957824 */ /* 0x010fe200010e0600 */
[----:B------:R1:W-:Y:S01]  /*49ed0*/  STL [R1+0xa44], R147 ;  /* 0x000a449301007387 */ /* 0x0003e20000100800 */
[----:B------:R-:W-:-:S03]  /*49ee0*/  IMAD.MOV.U32 R9, RZ, RZ, R147 ;  /* 0x000000ffff097224 */ /* 0x000fc600078e0093 */
[----:B------:R2:W-:Y:S04]  /*49ef0*/  STL [R1+0xa68], R13 ;  /* 0x000a680d01007387 */ /* 0x0005e80000100800 */
[----:B---3--:R-:W3:Y:S04]  /*49f00*/  LDL.LU R10, [R1+0xac8] ;  /* 0x000ac800010a7983 */ /* 0x008ee80000300800 */
[----:B------:R4:W-:Y:S04]  /*49f10*/  STL [R1+0xa64], R149 ;  /* 0x000a649501007387 */ /* 0x0009e80000100800 */
[----:B------:R2:W-:Y:S04]  /*49f20*/  LDGSTS.E [R3+0x10000], desc[UR4][R8.64], P0 ;  /* 0x1000000008037fae */ /* 0x0005e80008121844 */
[----:B-1----:R-:W3:Y:S01]  /*49f30*/  LDL.LU R147, [R1+0xae8] ;  /* 0x000ae80001937983 */ /* 0x002ee20000300800 */
[----:B------:R-:W-:Y:S01]  /*49f40*/  IADD3 R11, P1, R11, R2, RZ ;  /* 0x000000020b0b7210 */ /* 0x000fe20007f3e0ff */
[----:B--2---:R-:W-:-:S02]  /*49f50*/  IMAD.MOV.U32 R8, RZ, RZ, R13 ;  /* 0x000000ffff087224 */ /* 0x004fc400078e000d */
[----:B------:R-:W-:Y:S01]  /*49f60*/  IMAD.MOV.U32 R9, RZ, RZ, R149 ;  /* 0x000000ffff097224 */ /* 0x000fe200078e0095 */
[----:B------:R-:W2:Y:S01]  /*49f70*/  LDL.LU R13, [R1+0xac4] ;  /* 0x000ac400010d7983 */ /* 0x000ea20000300800 */
        /* <DEDUP_REMOVED lines=19> */
[----:B---3--:R-:W-:-:S05]  /*4a0b0*/  IADD3 R10, P1, R10, R2, RZ ;  /* 0x000000020a0a7210 */ /* 0x008fca0007f3e0ff */
[----:B------:R3:W-:Y:S01]  /*4a0c0*/  STL [R1+0xac8], R10 ;  /* 0x000ac80a01007387 */ /* 0x0007e20000100800 */
[----:B-1----:R-:W-:Y:S01]  /*4a0d0*/  IMAD.MOV.U32 R8, RZ, RZ, R10 ;  /* 0x000000ffff087224 */ /* 0x002fe200078e000a */
[----:B------:R-:W-:Y:S01]  /*4a0e0*/  IADD3 R147, P2, R147, R2, RZ ;  /* 0x0000000293937210 */ /* 0x000fe20007f5e0ff */
[----:B--2---:R-:W-:-:S03]  /*4a0f0*/  IMAD.X R13, R13, 0x1, R0, P1 ;  /* 0x000000010d0d7824 */ /* 0x004fc600008e0600 */
[----:B----4-:R-:W-:Y:S02]  /*4a100*/  IADD3.X R149, R149, R0, RZ, P2, !PT ;  /* 0x0000000095957210 */ /* 0x010fe400017fe4ff */
        /* <DEDUP_REMOVED lines=36> */
[----:B------:R-:W-:Y:S01]  /*4a350*/  MOV R9, R147 ;  /* 0x0000009300097202 */ /* 0x000fe20000000f00 */
[----:B------:R1:W-:Y:S04]  /*4a360*/  STL [R1+0xb44], R147 ;  /* 0x000b449301007387 */ /* 0x0003e80000100800 */
[----:B------:R2:W-:Y:S04]  /*4a370*/  STL [R1+0xb68], R13 ;  /* 0x000b680d01007387 */ /* 0x0005e80000100800 */
[----:B---3--:R-:W3:Y:S04]  /*4a380*/  LDL.LU R10, [R1+0xbc8] ;  /* 0x000bc800010a7983 */ /* 0x008ee80000300800 */
[----:B------:R4:W-:Y:S04]  /*4a390*/  LDGSTS.E [R3+0x12000], desc[UR4][R8.64], P0 ;  /* 0x1200000008037fae */ /* 0x0009e80008121844 */
[----:B------:R2:W-:Y:S01]  /*4a3a0*/  STL [R1+0xb64], R149 ;  /* 0x000b649501007387 */ /* 0x0005e20000100800 */
[----:B------:R-:W-:-:S03]  /*4a3b0*/  IADD3 R11, P1, R11, R2, RZ ;  /* 0x000000020b0b7210 */ /* 0x000fc60007f3e0ff */
[----:B-1----:R-:W3:Y:S01]  /*4a3c0*/  LDL.LU R147, [R1+0xbe8] ;  /* 0x000be80001937983 */ /* 0x002ee20000300800 */
[----:B----4-:R-:W-:Y:S02]  /*4a3d0*/  IMAD.MOV.U32 R8, RZ, RZ, R13 ;  /* 0x000000ffff087224 */ /* 0x010fe400078e000d */
[----:B------:R-:W-:Y:S01]  /*4a3e0*/  IMAD.MOV.U32 R9, RZ, RZ, R149 ;  /* 0x000000ffff097224 */ /* 0x000fe200078e0095 */
[----:B--2---:R-:W2:Y:S04]  /*4a3f0*/  LDL.LU R13, [R1+0xbc4] ;  /* 0x000bc400010d7983 */ /* 0x004ea80000300800 */
[----:B------:R-:W4:Y:S01]  /*4a400*/  LDL.LU R149, [R1+0xbe4] ;  /* 0x000be40001957983 */ /* 0x000f220000300800 */
[----:B------:R-:W-:-:S03]  /*4a410*/  IADD3 R148, P2, R148, R2, RZ ;  /* 0x0000000294947210 */ /* 0x000fc60007f5e0ff */
        /* <DEDUP_REMOVED lines=30> */
[-C--:B------:R-:W-:Y:S01]  /*4a600*/  IADD3 R11, P1, R11, R2.reuse, RZ ;  /* 0x000000020b0b7210 */ /* 0x080fe20007f3e0ff */
[----:B--2---:R-:W-:Y:S01]  /*4a610*/  IMAD.MOV.U32 R8, RZ, RZ, R147 ;  /* 0x000000ffff087224 */ /* 0x004fe200078e0093 */
[----:B------:R-:W-:Y:S01]  /*4a620*/  MOV R9, R149 ;  /* 0x0000009500097202 */ /* 0x000fe20000000f00 */
[----:B------:R-:W2:Y:S04]  /*4a630*/  LDL.LU R147, [R1+0xc44] ;  /* 0x000c440001937983 */ /* 0x000ea80000300800 */
[----:B----4-:R-:W4:Y:S01]  /*4a640*/  LDL.LU R149, [R1+0xc64] ;  /* 0x000c640001957983 */ /* 0x010f220000300800 */
        /* <DEDUP_REMOVED lines=21> */
[----:B------:R-:W-:Y:S02]  /*4a7a0*/  IADD3 R13, P2, R13, R2, RZ ;  /* 0x000000020d0d7210 */ /* 0x000fe40007f5e0ff */
[----:B--2---:R-:W-:-:S03]  /*4a7b0*/  IADD3.X R147, R147, R0, RZ, P1, !PT ;  /* 0x0000000093937210 */ /* 0x004fc60000ffe4ff */
[----:B----4-:R-:W-:Y:S02]  /*4a7c0*/  IMAD.X R149, R149, 0x1, R0, P2 ;  /* 0x0000000195957824 */ /* 0x010fe400010e0600 */
        /* <DEDUP_REMOVED lines=30> */
[----:B---3--:R-:W-:-:S04]  /*4a9b0*/  IADD3 R10, P1, R10, R2, RZ ;  /* 0x000000020a0a7210 */ /* 0x008fc80007f3e0ff */
[----:B-1----:R-:W-:Y:S01]  /*4a9c0*/  MOV R8, R10 ;  /* 0x0000000a00087202 */ /* 0x002fe20000000f00 */
[----:B------:R1:W-:Y:S01]  /*4a9d0*/  STL [R1+0xcc8], R10 ;  /* 0x000cc80a01007387 */ /* 0x0003e20000100800 */
[----:B------:R-:W-:Y:S01]  /*4a9e0*/  IADD3 R147, P2, R147, R2, RZ ;  /* 0x0000000293937210 */ /* 0x000fe20007f5e0ff */
[----:B--2---:R-:W-:-:S04]  /*4a9f0*/  IMAD.X R13, R13, 0x1, R0, P1 ;  /* 0x000000010d0d7824 */ /* 0x004fc800008e0600 */
[----:B------:R-:W-:Y:S01]  /*4aa00*/  IMAD.MOV.U32 R9, RZ, RZ, R13 ;  /* 0x000000ffff097224 */ /* 0x000fe200078e000d */
[----:B------:R2:W-:Y:S01]  /*4aa10*/  STL [R1+0xcc4], R13 ;  /* 0x000cc40d01007387 */ /* 0x0005e20000100800 */
[----:B----4-:R-:W-:-:S03]  /*4aa20*/  IMAD.X R149, R149, 0x1, R0, P2 ;  /* 0x0000000195957824 */ /* 0x010fc600010e0600 */
[----:B------:R3:W-:Y:S04]  /*4aa30*/  STL [R1+0xce8], R147 ;  /* 0x000ce89301007387 */ /* 0x0007e80000100800 */
[----:B-1----:R-:W4:Y:S04]  /*4aa40*/  LDL.LU R10, [R1+0xd48] ;  /* 0x000d4800010a7983 */ /* 0x002f280000300800 */
[----:B------:R1:W-:Y:S04]  /*4aa50*/  STL [R1+0xce4], R149 ;  /* 0x000ce49501007387 */ /* 0x0003e80000100800 */
[----:B------:R3:W-:Y:S04]  /*4aa60*/  LDGSTS.E [R3+0x15000], desc[UR4][R8.64], P0 ;  /* 0x1500000008037fae */ /* 0x0007e80008121844 */
[----:B--2---:R-:W2:Y:S01]  /*4aa70*/  LDL.LU R13, [R1+0xd68] ;  /* 0x000d6800010d7983 */ /* 0x004ea20000300800 */
[----:B------:R-:W-:Y:S01]  /*4aa80*/  IADD3 R11, P1, R11, R2, RZ ;  /* 0x000000020b0b7210 */ /* 0x000fe20007f3e0ff */
[----:B---3--:R-:W-:-:S02]  /*4aa90*/  IMAD.MOV.U32 R8, RZ, RZ, R147 ;  /* 0x000000ffff087224 */ /* 0x008fc400078e0093 */
        /* <DEDUP_REMOVED lines=26> */
[----:B------:R-:W-:Y:S01]  /*4ac40*/  IMAD.MOV.U32 R9, RZ, RZ, R147 ;  /* 0x000000ffff097224 */ /* 0x000fe200078e0093 */
[----:B------:R1:W-:Y:S01]  /*4ac50*/  STL [R1+0xd44], R147 ;  /* 0x000d449301007387 */ /* 0x0003e20000100800 */
[----:B------:R-:W-:-:S03]  /*4ac60*/  IMAD.X R149, R149, 0x1, R0, P2 ;  /* 0x0000000195957824 */ /* 0x000fc600010e0600 */
[----:B------:R2:W-:Y:S04]  /*4ac70*/  STL [R1+0xd68], R13 ;  /* 0x000d680d01007387 */ /* 0x0005e80000100800 */
[----:B----4-:R-:W3:Y:S04]  /*4ac80*/  LDL.LU R10, [R1+0xdc8] ;  /* 0x000dc800010a7983 */ /* 0x010ee80000300800 */
[----:B------:R4:W-:Y:S04]  /*4ac90*/  LDGSTS.E [R3+0x16000], desc[UR4][R8.64], P0 ;  /* 0x1600000008037fae */ /* 0x0009e80008121844 */
[----:B------:R2:W-:Y:S04]  /*4aca0*/  STL [R1+0xd64], R149 ;  /* 0x000d649501007387 */ /* 0x0005e80000100800 */
[----:B-1----:R-:W3:Y:S01]  /*4acb0*/  LDL.LU R147, [R1+0xde8] ;  /* 0x000de80001937983 */ /* 0x002ee20000300800 */
[----:B------:R-:W-:-:S02]  /*4acc0*/  IADD3 R11, P1, R11, R2, RZ ;  /* 0x000000020b0b7210 */ /* 0x000fc40007f3e0ff */
[----:B----4-:R-:W-:Y:S01]  /*4acd0*/  MOV R8, R13 ;  /* 0x0000000d00087202 */ /* 0x010fe20000000f00 */
[----:B------:R-:W-:Y:S01]  /*4ace0*/  IMAD.MOV.U32 R9, RZ, RZ, R149 ;  /* 0x000000ffff097224 */ /* 0x000fe200078e0095 */
[----:B--2---:R-:W2:Y:S04]  /*4acf0*/  LDL.LU R13, [R1+0xdc4] ;  /* 0x000dc400010d7983 */ /* 0x004ea80000300800 */
[----:B------:R-:W4:Y:S01]  /*4ad00*/  LDL.LU R149, [R1+0xde4] ;  /* 0x000de40001957983 */ /* 0x000f220000300800 */
[----:B------:R-:W-:-:S03]  /*4ad10*/  IADD3 R148, P2, R148, R2, RZ ;  /* 0x0000000294947210 */ /* 0x000fc60007f5e0ff */
[----:B------:R1:W-:Y:S04]  /*4ad20*/  LDGSTS.E [R3+0x16400], desc[UR4][R8.64], P0 ;  /* 0x1640000008037fae */ /* 0x0003e80008121844 */
[----:B------:R-:W-:Y:S01]  /*4ad30*/  STL [R1+0xd88], R11 ;  /* 0x000d880b01007387 */ /* 0x000fe20000100800 */
[--C-:B------:R-:W-:Y:S02]  /*4ad40*/  IMAD.X R150, R150, 0x1, R0.reuse, P1 ;  /* 0x0000000196967824 */ /* 0x100fe400008e0600 */
[----:B-1----:R-:W-:Y:S02]  /*4ad50*/  IMAD.MOV.U32 R8, RZ, RZ, R11 ;  /* 0x000000ffff087224 */ /* 0x002fe400078e000b */
[----:B------:R-:W-:Y:S01]  /*4ad60*/  IMAD.X R151, R151, 0x1, R0, P2 ;  /* 0x0000000197977824 */ /* 0x000fe200010e0600 */
[----:B------:R1:W-:Y:S01]  /*4ad70*/  STL [R1+0xd84], R150 ;  /* 0x000d849601007387 */ /* 0x0003e20000100800 */
[----:B------:R-:W-:-:S03]  /*4ad80*/  IMAD.MOV.U32 R9, RZ, RZ, R150 ;  /* 0x000000ffff097224 */ /* 0x000fc600078e0096 */
[----:B------:R-:W-:Y:S04]  /*4ad90*/  STL [R1+0xda8], R148 ;  /* 0x000da89401007387 */ /* 0x000fe80000100800 */
[----:B------:R1:W-:Y:S04]  /*4ada0*/  LDGSTS.E [R3+0x16800], desc[UR4][R8.64], P0 ;  /* 0x1680000008037fae */ /* 0x0003e80008121844 */
[----:B-1----:R-:W4:Y:S04]  /*4adb0*/  LDL.LU R150, [R1+0xe08] ;  /* 0x000e080001967983 */ /* 0x002f280000300800 */
[----:B------:R1:W-:Y:S04]  /*4adc0*/  STL [R1+0xda4], R151 ;  /* 0x000da49701007387 */ /* 0x0003e80000100800 */
[----:B------:R-:W4:Y:S01]  /*4add0*/  LDL.LU R11, [R1+0xe28] ;  /* 0x000e2800010b7983 */ /* 0x000f220000300800 */
[----:B------:R-:W-:Y:S01]  /*4ade0*/  MOV R9, R151 ;  /* 0x0000009700097202 */ /* 0x000fe20000000f00 */
[----:B------:R-:W-:-:S02]  /*4adf0*/  IMAD.MOV.U32 R8, RZ, RZ, R148 ;  /* 0x000000ffff087224 */ /* 0x000fc400078e0094 */
[----:B-1----:R-:W4:Y:S04]  /*4ae00*/  LDL.LU R151, [R1+0xe04] ;  /* 0x000e040001977983 */ /* 0x002f280000300800 */
[----:B------:R-:W4:Y:S04]  /*4ae10*/  LDL.LU R148, [R1+0xe24] ;  /* 0x000e240001947983 */ /* 0x000f280000300800 */
[----:B------:R1:W-:Y:S01]  /*4ae20*/  LDGSTS.E [R3+0x16c00], desc[UR4][R8.64], P0 ;  /* 0x16c0000008037fae */ /* 0x0003e20008121844 */
[----:B---3--:R-:W-:-:S05]  /*4ae30*/  IADD3 R10, P1, R10, R2, RZ ;  /* 0x000000020a0a7210 */ /* 0x008fca0007f3e0ff */
[----:B-1----:R-:W-:Y:S01]  /*4ae40*/  IMAD.MOV.U32 R8, RZ, RZ, R10 ;  /* 0x000000ffff087224 */ /* 0x002fe200078e000a */
        /* <DEDUP_REMOVED lines=8> */
[----:B------:R1:W-:Y:S04]  /*4aed0*/  LDGSTS.E [R3+0x17000], desc[UR4][R8.64], P0 ;  /* 0x1700000008037fae */ /* 0x0003e80008121844 */
[----:B------:R3:W-:Y:S04]  /*4aee0*/  STL [R1+0xde4], R149 ;  /* 0x000de49501007387 */ /* 0x0007e80000100800 */
[----:B--2---:R-:W2:Y:S01]  /*4aef0*/  LDL.LU R13, [R1+0x670] ;  /* 0x00067000010d7983 */ /* 0x004ea20000300800 */
[----:B-1----:R-:W-:-:S02]  /*4af00*/  IMAD.MOV.U32 R8, RZ, RZ, R147 ;  /* 0x000000ffff087224 */ /* 0x002fc400078e0093 */
[----:B------:R-:W-:Y:S01]  /*4af10*/  IMAD.MOV.U32 R9, RZ, RZ, R149 ;  /* 0x000000ffff097224 */ /* 0x000fe200078e0095 */
[----:B---3--:R-:W3:Y:S01]  /*4af20*/  LDL.LU R147, [R1+0x64c] ;  /* 0x00064c0001937983 */ /* 0x008ee20000300800 */
[----:B------:R-:W-:-:S03]  /*4af30*/  IADD3 R150, P1, R150, R2, RZ ;  /* 0x0000000296967210 */ /* 0x000fc60007f3e0ff */
[----:B------:R1:W-:Y:S04]  /*4af40*/  LDGSTS.E [R3+0x17400], desc[UR4][R8.64], P0 ;  /* 0x1740000008037fae */ /* 0x0003e80008121844 */
[----:B------:R-:W3:Y:S01]  /*4af50*/  LDL.LU R149, [R1+0x66c] ;  /* 0x00066c0001957983 */ /* 0x000ee20000300800 */
[----:B------:R-:W-:Y:S02]  /*4af60*/  IADD3 R11, P2, R11, R2, RZ ;  /* 0x000000020b0b7210 */ /* 0x000fe40007f5e0ff */
[----:B------:R-:W-:Y:S01]  /*4af70*/  IADD3.X R151, R151, R0, RZ, P1, !PT ;  /* 0x0000000097977210 */ /* 0x000fe20000ffe4ff */
[----:B-1----:R-:W-:Y:S01]  /*4af80*/  IMAD.MOV.U32 R8, RZ, RZ, R150 ;  /* 0x000000ffff087224 */ /* 0x002fe200078e0096 */
[----:B------:R1:W-:Y:S01]  /*4af90*/  STL [R1+0xe08], R150 ;  /* 0x000e089601007387 */ /* 0x0003e20000100800 */
[----:B------:R-:W-:-:S02]  /*4afa0*/  IMAD.X R148, R148, 0x1, R0, P2 ;  /* 0x0000000194947824 */ /* 0x000fc400010e0600 */
[----:B------:R-:W-:Y:S01]  /*4afb0*/  IMAD.MOV.U32 R9, RZ, RZ, R151 ;  /* 0x000000ffff097224 */ /* 0x000fe200078e0097 */
[----:B------:R-:W-:Y:S04]  /*4afc0*/  STL [R1+0xe04], R151 ;  /* 0x000e049701007387 */ /* 0x000fe80000100800 */
[----:B------:R1:W-:Y:S04]  /*4afd0*/  STL [R1+0xe28], R11 ;  /* 0x000e280b01007387 */ /* 0x0003e80000100800 */
[----:B------:R1:W-:Y:S04]  /*4afe0*/  LDGSTS.E [R3+0x17800], desc[UR4][R8.64], P0 ;  /* 0x1780000008037fae */ /* 0x0003e80008121844 */
[----:B------:R1:W-:Y:S04]  /*4aff0*/  STL [R1+0xe24], R148 ;  /* 0x000e249401007387 */ /* 0x0003e80000100800 */
[----:B-1----:R-:W3:Y:S01]  /*4b000*/  LDL.LU R150, [R1+0x68c] ;  /* 0x00068c0001967983 */ /* 0x002ee20000300800 */
[----:B------:R-:W-:-:S03]  /*4b010*/  IMAD.MOV.U32 R8, RZ, RZ, R11 ;  /* 0x000000ffff087224 */ /* 0x000fc600078e000b */
[----:B------:R-:W3:Y:S01]  /*4b020*/  LDL.LU R11, [R1+0x690] ;  /* 0x00069000010b7983 */ /* 0x000ee20000300800 */
[----:B------:R-:W-:-:S03]  /*4b030*/  IMAD.MOV.U32 R9, RZ, RZ, R148 ;  /* 0x000000ffff097224 */ /* 0x000fc600078e0094 */
[----:B------:R-:W3:Y:S04]  /*4b040*/  LDL.LU R151, [R1+0x6ac] ;  /* 0x0006ac0001977983 */ /* 0x000ee80000300800 */
[----:B------:R-:W3:Y:S04]  /*4b050*/  LDL.LU R148, [R1+0x6b0] ;  /* 0x0006b00001947983 */ /* 0x000ee80000300800 */
[----:B------:R1:W-:Y:S02]  /*4b060*/  LDGSTS.E [R3+0x17c00], desc[UR4][R8.64], P0 ;  /* 0x17c0000008037fae */ /* 0x0003e40008121844 */
[----:B-1----:R-:W-:-:S05]  /*4b070*/  LOP3.LUT R9, R12, 0x20, RZ, 0x3c, !PT ;  /* 0x000000200c097812 */ /* 0x002fca00078e3cff */
[----:B------:R-:W-:Y:S01]  /*4b080*/  IMAD.IADD R3, R9, 0x1, R7 ;  /* 0x0000000109037824 */ /* 0x000fe200078e0207 */
[----:B----4-:R-:W-:-:S05]  /*4b090*/  IADD3 R10, P1, R10, R2, RZ ;  /* 0x000000020a0a7210 */ /* 0x010fca0007f3e0ff */
[----:B------:R1:W-:Y:S01]  /*4b0a0*/  STL [R1+0x650], R10 ;  /* 0x0006500a01007387 */ /* 0x0003e20000100800 */
[----:B--2---:R-:W-:Y:S01]  /*4b0b0*/  IADD3 R13, P2, R13, R2, RZ ;  /* 0x000000020d0d7210 */ /* 0x004fe20007f5e0ff */
[----:B------:R-:W-:Y:S02]  /*4b0c0*/  IMAD.MOV.U32 R8, RZ, RZ, R10 ;  /* 0x000000ffff087224 */ /* 0x000fe400078e000a */
[----:B---3--:R-:W-:-:S04]  /*4b0d0*/  IMAD.X R147, R147, 0x1, R0, P1 ;  /* 0x0000000193937824 */ /* 0x008fc800008e0600 */
[----:B------:R-:W-:Y:S01]  /*4b0e0*/  IMAD.MOV.U32 R9, RZ, RZ, R147 ;  /* 0x000000ffff097224 */ /* 0x000fe200078e0093 */
[----:B------:R2:W-:Y:S01]  /*4b0f0*/  STL [R1+0x64c], R147 ;  /* 0x00064c9301007387 */ /* 0x0005e20000100800 */
[----:B------:R-:W-:-:S03]  /*4b100*/  IADD3.X R149, R149, R0, RZ, P2, !PT ;  /* 0x0000000095957210 */ /* 0x000fc600017fe4ff */
[----:B------:R3:W-:Y:S04]  /*4b110*/  STL [R1+0x670], R13 ;  /* 0x0006700d01007387 */ /* 0x0007e80000100800 */
[----:B------:R4:W-:Y:S04]  /*4b120*/  STL [R1+0x66c], R149 ;  /* 0x00066c9501007387 */ /* 0x0009e80000100800 */
[----:B-1----:R-:W4:Y:S04]  /*4b130*/  LDL.LU R10, [R1+0x6d0] ;  /* 0x0006d000010a7983 */ /* 0x002f280000300800 */
[----:B------:R1:W-:Y:S04]  /*4b140*/  LDGSTS.E [R3+0x100], desc[UR4][R8.64], P0 ;  /* 0x0010000008037fae */ /* 0x0003e80008121844 */
[----:B--2---:R-:W2:Y:S01]  /*4b150*/  LDL.LU R147, [R1+0x6f0] ;  /* 0x0006f00001937983 */ /* 0x004ea20000300800 */
[----:B-1----:R-:W-:-:S02]  /*4b160*/  IMAD.MOV.U32 R8, RZ, RZ, R13 ;  /* 0x000000ffff087224 */ /* 0x002fc400078e000d */
[----:B------:R-:W-:Y:S01]  /*4b170*/  IMAD.MOV.U32 R9, RZ, RZ, R149 ;  /* 0x000000ffff097224 */ /* 0x000fe200078e0095 */
[----:B---3--:R-:W3:Y:S04]  /*4b180*/  LDL.LU R13, [R1+0x6cc] ;  /* 0x0006cc00010d7983 */ /* 0x008ee80000300800 */
[----:B----4-:R-:W4:Y:S04]  /*4b190*/  LDL.LU R149, [R1+0x6ec] ;  /* 0x0006ec0001957983 */ /* 0x010f280000300800 */
[----:B------:R1:W-:Y:S01]  /*4b1a0*/  LDGSTS.E [R3+0x500], desc[UR4][R8.64], P0 ;  /* 0x0050000008037fae */ /* 0x0003e20008121844 */
[----:B------:R-:W-:-:S05]  /*4b1b0*/  IADD3 R11, P1, R11, R2, RZ ;  /* 0x000000020b0b7210 */ /* 0x000fca0007f3e0ff */
[----:B------:R-:W-:Y:S01]  /*4b1c0*/  IMAD.X R150, R150, 0x1, R0, P1 ;  /* 0x0000000196967824 */ /* 0x000fe200008e0600 */
[----:B------:R-:W-:Y:S01]  /*4b1d0*/  IADD3 R148, P2, R148, R2, RZ ;  /* 0x0000000294947210 */ /* 0x000fe20007f5e0ff */
[----:B------:R1:W-:Y:S02]  /*4b1e0*/  STL [R1+0x690], R11 ;  /* 0x0006900b01007387 */ /* 0x0003e40000100800 */
[----:B-1----:R-:W-:Y:S01]  /*4b1f0*/  IMAD.MOV.U32 R8, RZ, RZ, R11 ;  /* 0x000000ffff087224 */ /* 0x002fe200078e000b */
[----:B------:R-:W-:Y:S01]  /*4b200*/  IADD3.X R151, R151, R0, RZ, P2, !PT ;  /* 0x0000000097977210 */ /* 0x000fe200017fe4ff */
[----:B------:R1:W-:Y:S01]  /*4b210*/  STL [R1+0x68c], R150 ;  /* 0x00068c9601007387 */ /* 0x0003e20000100800 */
[----:B------:R-:W-:-:S03]  /*4b220*/  IMAD.MOV.U32 R9, RZ, RZ, R150 ;  /* 0x000000ffff097224 */ /* 0x000fc600078e0096 */
[----:B------:R1:W-:Y:S04]  /*4b230*/  STL [R1+0x6b0], R148 ;  /* 0x0006b09401007387 */ /* 0x0003e80000100800 */
[----:B------:R-:W4:Y:S04]  /*4b240*/  LDL.LU R11, [R1+0x710] ;  /* 0x00071000010b7983 */ /* 0x000f280000300800 */
[----:B------:R1:W-:Y:S04]  /*4b250*/  STL [R1+0x6ac], R151 ;  /* 0x0006ac9701007387 */ /* 0x0003e80000100800 */
[----:B------:R1:W-:Y:S04]  /*4b260*/  LDGSTS.E [R3+0x900], desc[UR4][R8.64], P0 ;  /* 0x0090000008037fae */ /* 0x0003e80008121844 */
[----:B-1----:R-:W4:Y:S01]  /*4b270*/  LDL.LU R150, [R1+0x730] ;  /* 0x0007300001967983 */ /* 0x002f220000300800 */
[----:B------:R-:W-:-:S03]  /*4b280*/  IMAD.MOV.U32 R8, RZ, RZ, R148 ;  /* 0x000000ffff087224 */ /* 0x000fc600078e0094 */
[----:B------:R-:W4:Y:S01]  /*4b290*/  LDL.LU R148, [R1+0x70c] ;  /* 0x00070c0001947983 */ /* 0x000f220000300800 */
[----:B------:R-:W-:-:S03]  /*4b2a0*/  IMAD.MOV.U32 R9, RZ, RZ, R151 ;  /* 0x000000ffff097224 */ /* 0x000fc600078e0097 */
[----:B------:R-:W4:Y:S04]  /*4b2b0*/  LDL.LU R151, [R1+0x72c] ;  /* 0x00072c0001977983 */ /* 0x000f280000300800 */
[----:B------:R1:W-:Y:S01]  /*4b2c0*/  LDGSTS.E [R3+0xd00], desc[UR4][R8.64], P0 ;  /* 0x00d0000008037fae */ /* 0x0003e20008121844 */
[-C--:B------:R-:W-:Y:S02]  /*4b2d0*/  IADD3 R10, P1, R10, R2.reuse, RZ ;  /* 0x000000020a0a7210 */ /* 0x080fe40007f3e0ff */
[----:B--2---:R-:W-:-:S03]  /*4b2e0*/  IADD3 R147, P2, R147, R2, RZ ;  /* 0x0000000293937210 */ /* 0x004fc60007f5e0ff */
[----:B------:R2:W-:Y:S01]  /*4b2f0*/  STL [R1+0x6d0], R10 ;  /* 0x0006d00a01007387 */ /* 0x0005e20000100800 */
[----:B-1----:R-:W-:Y:S01]  /*4b300*/  MOV R8, R10 ;  /* 0x0000000a00087202 */ /* 0x002fe20000000f00 */
        /* <DEDUP_REMOVED lines=12> */
[----:B------:R-:W3:Y:S04]  /*4b3d0*/  LDL.LU R147, [R1+0x74c] ;  /* 0x00074c0001937983 */ /* 0x000ee80000300800 */
[----:B----4-:R-:W4:Y:S01]  /*4b3e0*/  LDL.LU R149, [R1+0x76c] ;  /* 0x00076c0001957983 */ /* 0x010f220000300800 */
[----:B------:R-:W-:-:S03]  /*4b3f0*/  IADD3 R150, P2, R150, R2, RZ ;  /* 0x0000000296967210 */ /* 0x000fc60007f5e0ff */
[----:B------:R1:W-:Y:S04]  /*4b400*/  LDGSTS.E [R3+0x1500], desc[UR4][R8.64], P0 ;  /* 0x0150000008037fae */ /* 0x0003e80008121844 */
[----:B------:R1:W-:Y:S01]  /*4b410*/  STL [R1+0x710], R11 ;  /* 0x0007100b01007387 */ /* 0x0003e20000100800 */
[--C-:B------:R-:W-:Y:S02]  /*4b420*/  IMAD.X R148, R148, 0x1, R0.reuse, P1 ;  /* 0x0000000194947824 */ /* 0x100fe400008e0600 */
[----:B-1----:R-:W-:Y:S02]  /*4b430*/  IMAD.MOV.U32 R8, RZ, RZ, R11 ;  /* 0x000000ffff087224 */ /* 0x002fe400078e000b */
[----:B------:R-:W-:Y:S01]  /*4b440*/  IMAD.X R151, R151, 0x1, R0, P2 ;  /* 0x0000000197977824 */ /* 0x000fe200010e0600 */
[----:B------:R1:W-:Y:S01]  /*4b450*/  STL [R1+0x70c], R148 ;  /* 0x00070c9401007387 */ /* 0x0003e20000100800 */
[----:B------:R-:W-:-:S03]  /*4b460*/  MOV R9, R148 ;  /* 0x0000009400097202 */ /* 0x000fc60000000f00 */
        /* <DEDUP_REMOVED lines=21> */
[----:B------:R3:W-:Y:S04]  /*4b5c0*/  LDGSTS.E [R3+0x2100], desc[UR4][R8.64], P0 ;  /* 0x0210000008037fae */ /* 0x0007e80008121844 */
[----:B-1----:R-:W2:Y:S01]  /*4b5d0*/  LDL.LU R147, [R1+0x7f0] ;  /* 0x0007f00001937983 */ /* 0x002ea20000300800 */
[----:B------:R-:W-:-:S02]  /*4b5e0*/  IADD3 R11, P1, R11, R2, RZ ;  /* 0x000000020b0b7210 */ /* 0x000fc40007f3e0ff */
[----:B---3--:R-:W-:Y:S01]  /*4b5f0*/  MOV R8, R13 ;  /* 0x0000000d00087202 */ /* 0x008fe20000000f00 */
        /* <DEDUP_REMOVED lines=18> */
[----:B------:R-:W-:-:S03]  /*4b720*/  MOV R9, R151 ;  /* 0x0000009700097202 */ /* 0x000fc60000000f00 */
        /* <DEDUP_REMOVED lines=23> */
[----:B------:R-:W-:Y:S01]  /*4b8a0*/  IADD3.X R148, R148, R0, RZ, P1, !PT ;  /* 0x0000000094947210 */ /* 0x000fe20000ffe4ff */
[----:B-1----:R-:W-:Y:S02]  /*4b8b0*/  IMAD.MOV.U32 R8, RZ, RZ, R11 ;  /* 0x000000ffff087224 */ /* 0x002fe400078e000b */
[----:B------:R-:W-:Y:S02]  /*4b8c0*/  IMAD.X R151, R151, 0x1, R0, P2 ;  /* 0x0000000197977824 */ /* 0x000fe400010e0600 */
        /* <DEDUP_REMOVED lines=33> */
[--C-:B------:R-:W-:Y:S01]  /*4bae0*/  IMAD.X R150, R150, 0x1, R0.reuse, P1 ;  /* 0x0000000196967824 */ /* 0x100fe200008e0600 */
[----:B-1----:R-:W-:Y:S01]  /*4baf0*/  MOV R8, R11 ;  /* 0x0000000b00087202 */ /* 0x002fe20000000f00 */
[----:B------:R-:W-:-:S03]  /*4bb00*/  IMAD.X R151, R151, 0x1, R0, P2 ;  /* 0x0000000197977824 */ /* 0x000fc600010e0600 */
        /* <DEDUP_REMOVED lines=43> */
[----:B------:R-:W-:-:S03]  /*4bdc0*/  MOV R8, R150 ;  /* 0x0000009600087202 */ /* 0x000fc60000000f00 */
        /* <DEDUP_REMOVED lines=17> */
[-C--:B------:R-:W-:Y:S01]  /*4bee0*/  IADD3 R11, P1, R11, R2.reuse, RZ ;  /* 0x000000020b0b7210 */ /* 0x080fe20007f3e0ff */
[----:B---3--:R-:W-:Y:S01]  /*4bef0*/  IMAD.MOV.U32 R8, RZ, RZ, R13 ;  /* 0x000000ffff087224 */ /* 0x008fe200078e000d */
[----:B------:R-:W-:Y:S01]  /*4bf00*/  MOV R9, R149 ;  /* 0x0000009500097202 */ /* 0x000fe20000000f00 */
        /* <DEDUP_REMOVED lines=41> */
[----:B------:R-:W-:Y:S02]  /*4c1a0*/  IMAD.X R148, R148, 0x1, R0, P1 ;  /* 0x0000000194947824 */ /* 0x000fe400008e0600 */
[----:B-1----:R-:W-:Y:S01]  /*4c1b0*/  IMAD.MOV.U32 R8, RZ, RZ, R11 ;  /* 0x000000ffff087224 */ /* 0x002fe200078e000b */
[----:B------:R-:W-:Y:S02]  /*4c1c0*/  IADD3.X R151, R151, R0, RZ, P2, !PT ;  /* 0x0000000097977210 */ /* 0x000fe400017fe4ff */
        /* <DEDUP_REMOVED lines=28> */
[----:B------:R-:W3:Y:S04]  /*4c390*/  LDL.LU R13, [R1+0xacc] ;  /* 0x000acc00010d7983 */ /* 0x000ee80000300800 */
[----:B-1----:R-:W3:Y:S01]  /*4c3a0*/  LDL.LU R149, [R1+0xaec] ;  /* 0x000aec0001957983 */ /* 0x002ee20000300800 */
        /* <DEDUP_REMOVED lines=9> */
[----:B------:R-:W3:Y:S04]  /*4c440*/  LDL.LU R11, [R1+0xb10] ;  /* 0x000b1000010b7983 */ /* 0x000ee80000300800 */
[----:B------:R1:W-:Y:S04]  /*4c450*/  STL [R1+0xaac], R151 ;  /* 0x000aac9701007387 */ /* 0x0003e80000100800 */
[----:B------:R1:W-:Y:S04]  /*4c460*/  LDGSTS.E [R3+0x10900], desc[UR4][R8.64], P0 ;  /* 0x1090000008037fae */ /* 0x0003e80008121844 */
[----:B-1----:R-:W3:Y:S01]  /*4c470*/  LDL.LU R150, [R1+0xb30] ;  /* 0x000b300001967983 */ /* 0x002ee20000300800 */
[----:B------:R-:W-:-:S03]  /*4c480*/  IMAD.MOV.U32 R8, RZ, RZ, R148 ;  /* 0x000000ffff087224 */ /* 0x000fc600078e0094 */
        /* <DEDUP_REMOVED lines=20> */
[----:B------:R-:W2:Y:S04]  /*4c5d0*/  LDL.LU R147, [R1+0xb4c] ;  /* 0x000b4c0001937983 */ /* 0x000ea80000300800 */
        /* <DEDUP_REMOVED lines=35> */
[----:B------:R-:W2:Y:S04]  /*4c810*/  LDL.LU R13, [R1+0xbcc] ;  /* 0x000bcc00010d7983 */ /* 0x000ea80000300800 */
        /* <DEDUP_REMOVED lines=66> */
[----:B------:R2:W-:Y:S04]  /*4cc40*/  STL [R1+0xc6c], R149 ;  /* 0x000c6c9501007387 */ /* 0x0005e80000100800 */
[----:B-1----:R-:W3:Y:S01]  /*4cc50*/  LDL.LU R147, [R1+0xcf0] ;  /* 0x000cf00001937983 */ /* 0x002ee20000300800 */
[----:B------:R-:W-:Y:S01]  /*4cc60*/  IADD3 R11, P1, R11, R2, RZ ;  /* 0x000000020b0b7210 */ /* 0x000fe20007f3e0ff */
[----:B----4-:R-:W-:-:S02]  /*4cc70*/  IMAD.MOV.U32 R8, RZ, RZ, R13 ;  /* 0x000000ffff087224 */ /* 0x010fc400078e000d */
[----:B------:R-:W-:Y:S01]  /*4cc80*/  IMAD.MOV.U32 R9, RZ, RZ, R149 ;  /* 0x000000ffff097224 */ /* 0x000fe200078e0095 */
[----:B--2---:R-:W2:Y:S04]  /*4cc90*/  LDL.LU R13, [R1+0xccc] ;  /* 0x000ccc00010d7983 */ /* 0x004ea80000300800 */
[----:B------:R-:W4:Y:S01]  /*4cca0*/  LDL.LU R149, [R1+0xcec] ;  /* 0x000cec0001957983 */ /* 0x000f220000300800 */
        /* <DEDUP_REMOVED lines=35> */
[----:B----4-:R-:W4:Y:S04]  /*4cee0*/  LDL.LU R149, [R1+0xd6c] ;  /* 0x000d6c0001957983 */ /* 0x010f280000300800 */
[----:B------:R1:W-:Y:S01]  /*4cef0*/  LDGSTS.E [R3+0x15500], desc[UR4][R8.64], P0 ;  /* 0x1550000008037fae */ /* 0x0003e20008121844 */
[----:B------:R-:W-:-:S03]  /*4cf00*/  IADD3 R150, P2, R150, R2, RZ ;  /* 0x0000000296967210 */ /* 0x000fc60007f5e0ff */
        /* <DEDUP_REMOVED lines=36> */
[----:B------:R-:W-:Y:S01]  /*4d150*/  STL [R1+0xd90], R11 ;  /* 0x000d900b01007387 */ /* 0x000fe20000100800 */
[----:B------:R-:W-:Y:S02]  /*4d160*/  IMAD.X R150, R150, 0x1, R0, P1 ;  /* 0x0000000196967824 */ /* 0x000fe400008e0600 */
[----:B-1----:R-:W-:Y:S01]  /*4d170*/  IMAD.MOV.U32 R8, RZ, RZ, R11 ;  /* 0x000000ffff087224 */ /* 0x002fe200078e000b */
[----:B------:R-:W-:Y:S02]  /*4d180*/  IADD3.X R151, R151, R0, RZ, P2, !PT ;  /* 0x0000000097977210 */ /* 0x000fe400017fe4ff */
[----:B------:R1:W-:Y:S01]  /*4d190*/  STL [R1+0xd8c], R150 ;  /* 0x000d8c9601007387 */ /* 0x0003e20000100800 */
[----:B------:R-:W-:-:S03]  /*4d1a0*/  IMAD.MOV.U32 R9, RZ, RZ, R150 ;  /* 0x000000ffff097224 */ /* 0x000fc600078e0096 */
[----:B------:R-:W-:Y:S04]  /*4d1b0*/  STL [R1+0xdb0], R148 ;  /* 0x000db09401007387 */ /* 0x000fe80000100800 */
[----:B------:R1:W-:Y:S04]  /*4d1c0*/  LDGSTS.E [R3+0x16900], desc[UR4][R8.64], P0 ;  /* 0x1690000008037fae */ /* 0x0003e80008121844 */
[----:B-1----:R-:W4:Y:S04]  /*4d1d0*/  LDL.LU R150, [R1+0xe10] ;  /* 0x000e100001967983 */ /* 0x002f280000300800 */
[----:B------:R1:W-:Y:S04]  /*4d1e0*/  STL [R1+0xdac], R151 ;  /* 0x000dac9701007387 */ /* 0x0003e80000100800 */
[----:B------:R-:W4:Y:S01]  /*4d1f0*/  LDL.LU R11, [R1+0xe30] ;  /* 0x000e3000010b7983 */ /* 0x000f220000300800 */
[----:B------:R-:W-:-:S03]  /*4d200*/  IMAD.MOV.U32 R9, RZ, RZ, R151 ;  /* 0x000000ffff097224 */ /* 0x000fc600078e0097 */
[----:B-1----:R-:W4:Y:S01]  /*4d210*/  LDL.LU R151, [R1+0xe0c] ;  /* 0x000e0c0001977983 */ /* 0x002f220000300800 */
        /* <DEDUP_REMOVED lines=8> */
[----:B------:R-:W-:Y:S02]  /*4d2a0*/  IMAD.MOV.U32 R9, RZ, RZ, R13 ;  /* 0x000000ffff097224 */ /* 0x000fe400078e000d */
[----:B----4-:R-:W-:Y:S01]  /*4d2b0*/  IMAD.X R149, R149, 0x1, R0, P2 ;  /* 0x0000000195957824 */ /* 0x010fe200010e0600 */
[----:B------:R2:W-:Y:S04]  /*4d2c0*/  STL [R1+0xdcc], R13 ;  /* 0x000dcc0d01007387 */ /* 0x0005e80000100800 */
[----:B------:R3:W-:Y:S04]  /*4d2d0*/  STL [R1+0xdf0], R147 ;  /* 0x000df09301007387 */ /* 0x0007e80000100800 */
[----:B------:R4:W-:Y:S04]  /*4d2e0*/  LDGSTS.E [R3+0x17100], desc[UR4][R8.64], P0 ;  /* 0x1710000008037fae */ /* 0x0009e80008121844 */
[----:B-1----:R-:W3:Y:S04]  /*4d2f0*/  LDL.LU R10, [R1+0x658] ;  /* 0x00065800010a7983 */ /* 0x002ee80000300800 */
[----:B------:R1:W-:Y:S01]  /*4d300*/  STL [R1+0xdec], R149 ;  /* 0x000dec9501007387 */ /* 0x0003e20000100800 */
[----:B----4-:R-:W-:-:S03]  /*4d310*/  IMAD.MOV.U32 R8, RZ, RZ, R147 ;  /* 0x000000ffff087224 */ /* 0x010fc600078e0093 */
[----:B--2---:R-:W2:Y:S01]  /*4d320*/  LDL.LU R13, [R1+0x678] ;  /* 0x00067800010d7983 */ /* 0x004ea20000300800 */
[----:B------:R-:W-:-:S03]  /*4d330*/  IMAD.MOV.U32 R9, RZ, RZ, R149 ;  /* 0x000000ffff097224 */ /* 0x000fc600078e0095 */
[----:B---3--:R-:W3:Y:S01]  /*4d340*/  LDL.LU R147, [R1+0x654] ;  /* 0x0006540001937983 */ /* 0x008ee20000300800 */
[----:B------:R-:W-:-:S03]  /*4d350*/  IADD3 R150, P1, R150, R2, RZ ;  /* 0x0000000296967210 */ /* 0x000fc60007f3e0ff */
[----:B------:R4:W-:Y:S04]  /*4d360*/  LDGSTS.E [R3+0x17500], desc[UR4][R8.64], P0 ;  /* 0x1750000008037fae */ /* 0x0009e80008121844 */
[----:B-1----:R-:W3:Y:S01]  /*4d370*/  LDL.LU R149, [R1+0x674] ;  /* 0x0006740001957983 */ /* 0x002ee20000300800 */
[----:B------:R-:W-:Y:S01]  /*4d380*/  IADD3 R11, P2, R11, R2, RZ ;  /* 0x000000020b0b7210 */ /* 0x000fe20007f5e0ff */
[----:B------:R-:W-:Y:S02]  /*4d390*/  IMAD.X R151, R151, 0x1, R0, P1 ;  /* 0x0000000197977824 */ /* 0x000fe400008e0600 */
[----:B----4-:R-:W-:Y:S02]  /*4d3a0*/  IMAD.MOV.U32 R8, RZ, RZ, R150 ;  /* 0x000000ffff087224 */ /* 0x010fe400078e0096 */
[----:B------:R-:W-:Y:S01]  /*4d3b0*/  IMAD.X R148, R148, 0x1, R0, P2 ;  /* 0x0000000194947824 */ /* 0x000fe200010e0600 */
[----:B------:R-:W-:Y:S01]  /*4d3c0*/  MOV R9, R151 ;  /* 0x0000009700097202 */ /* 0x000fe20000000f00 */
[----:B------:R1:W-:Y:S04]  /*4d3d0*/  STL [R1+0xe10], R150 ;  /* 0x000e109601007387 */ /* 0x0003e80000100800 */
[----:B------:R-:W-:Y:S04]  /*4d3e0*/  STL [R1+0xe0c], R151 ;  /* 0x000e0c9701007387 */ /* 0x000fe80000100800 */
[----:B------:R4:W-:Y:S04]  /*4d3f0*/  STL [R1+0xe30], R11 ;  /* 0x000e300b01007387 */ /* 0x0009e80000100800 */
[----:B------:R4:W-:Y:S04]  /*4d400*/  LDGSTS.E [R3+0x17900], desc[UR4][R8.64], P0 ;  /* 0x1790000008037fae */ /* 0x0009e80008121844 */
[----:B------:R4:W-:Y:S04]  /*4d410*/  STL [R1+0xe2c], R148 ;  /* 0x000e2c9401007387 */ /* 0x0009e80000100800 */
[----:B-1----:R-:W3:Y:S01]  /*4d420*/  LDL.LU R150, [R1+0x694] ;  /* 0x0006940001967983 */ /* 0x002ee20000300800 */
[----:B----4-:R-:W-:-:S03]  /*4d430*/  IMAD.MOV.U32 R8, RZ, RZ, R11 ;  /* 0x000000ffff087224 */ /* 0x010fc600078e000b */
[----:B------:R-:W4:Y:S01]  /*4d440*/  LDL.LU R11, [R1+0x698] ;  /* 0x00069800010b7983 */ /* 0x000f220000300800 */
[----:B------:R-:W-:-:S03]  /*4d450*/  IMAD.MOV.U32 R9, RZ, RZ, R148 ;  /* 0x000000ffff097224 */ /* 0x000fc600078e0094 */
[----:B------:R-:W4:Y:S04]  /*4d460*/  LDL.LU R151, [R1+0x6b4] ;  /* 0x0006b40001977983 */ /* 0x000f280000300800 */
[----:B------:R-:W4:Y:S04]  /*4d470*/  LDL.LU R148, [R1+0x6b8] ;  /* 0x0006b80001947983 */ /* 0x000f280000300800 */
[----:B------:R1:W-:Y:S02]  /*4d480*/  LDGSTS.E [R3+0x17d00], desc[UR4][R8.64], P0 ;  /* 0x17d0000008037fae */ /* 0x0003e40008121844 */
[----:B-1----:R-:W-:-:S05]  /*4d490*/  LOP3.LUT R9, R12, 0x40, RZ, 0x3c, !PT ;  /* 0x000000400c097812 */ /* 0x002fca00078e3cff */
[----:B------:R-:W-:Y:S01]  /*4d4a0*/  IMAD.IADD R3, R9, 0x1, R7 ;  /* 0x0000000109037824 */ /* 0x000fe200078e0207 */
[-C--:B------:R-:W-:Y:S02]  /*4d4b0*/  IADD3 R10, P1, R10, R2.reuse, RZ ;  /* 0x000000020a0a7210 */ /* 0x080fe40007f3e0ff */
[----:B--2---:R-:W-:-:S03]  /*4d4c0*/  IADD3 R13, P2, R13, R2, RZ ;  /* 0x000000020d0d7210 */ /* 0x004fc60007f5e0ff */
[----:B---3--:R-:W-:Y:S01]  /*4d4d0*/  IMAD.X R147, R147, 0x1, R0, P1 ;  /* 0x0000000193937824 */ /* 0x008fe200008e0600 */
[----:B------:R1:W-:Y:S01]  /*4d4e0*/  STL [R1+0x658], R10 ;  /* 0x0006580a01007387 */ /* 0x0003e20000100800 */
[----:B------:R-:W-:-:S03]  /*4d4f0*/  IMAD.MOV.U32 R8, RZ, RZ, R10 ;  /* 0x000000ffff087224 */ /* 0x000fc600078e000a */
[----:B------:R2:W-:Y:S01]  /*4d500*/  STL [R1+0x654], R147 ;  /* 0x0006549301007387 */ /* 0x0005e20000100800 */
[----:B------:R-:W-:-:S03]  /*4d510*/  IMAD.X R149, R149, 0x1, R0, P2 ;  /* 0x0000000195957824 */ /* 0x000fc600010e0600 */
[----:B------:R3:W-:Y:S01]  /*4d520*/  STL [R1+0x678], R13 ;  /* 0x0006780d01007387 */ /* 0x0007e20000100800 */
[----:B------:R-:W-:-:S03]  /*4d530*/  MOV R9, R147 ;  /* 0x0000009300097202 */ /* 0x000fc60000000f00 */
[----:B------:R3:W-:Y:S04]  /*4d540*/  STL [R1+0x674], R149 ;  /* 0x0006749501007387 */ /* 0x0007e80000100800 */
[----:B-1----:R-:W4:Y:S04]  /*4d550*/  LDL.LU R10, [R1+0x6d8] ;  /* 0x0006d800010a7983 */ /* 0x002f280000300800 */
[----:B------:R1:W-:Y:S04]  /*4d560*/  LDGSTS.E [R3+0x200], desc[UR4][R8.64], P0 ;  /* 0x0020000008037fae */ /* 0x0003e80008121844 */
[----:B--2---:R-:W2:Y:S01]  /*4d570*/  LDL.LU R147, [R1+0x6f8] ;  /* 0x0006f80001937983 */ /* 0x004ea20000300800 */
[----:B-1----:R-:W-:-:S02]  /*4d580*/  IMAD.MOV.U32 R8, RZ, RZ, R13 ;  /* 0x000000ffff087224 */ /* 0x002fc400078e000d */
[----:B------:R-:W-:Y:S01]  /*4d590*/  IMAD.MOV.U32 R9, RZ, RZ, R149 ;  /* 0x000000ffff097224 */ /* 0x000fe200078e0095 */
[----:B---3--:R-:W3:Y:S04]  /*4d5a0*/  LDL.LU R13, [R1+0x6d4] ;  /* 0x0006d400010d7983 */ /* 0x008ee80000300800 */
[----:B------:R-:W3:Y:S04]  /*4d5b0*/  LDL.LU R149, [R1+0x6f4] ;  /* 0x0006f40001957983 */ /* 0x000ee80000300800 */
[----:B------:R1:W-:Y:S01]  /*4d5c0*/  LDGSTS.E [R3+0x600], desc[UR4][R8.64], P0 ;  /* 0x0060000008037fae */ /* 0x0003e20008121844 */
[----:B----4-:R-:W-:-:S05]  /*4d5d0*/  IADD3 R11, P1, R11, R2, RZ ;  /* 0x000000020b0b7210 */ /* 0x010fca0007f3e0ff */
[----:B------:R-:W-:Y:S01]  /*4d5e0*/  IMAD.X R150, R150, 0x1, R0, P1 ;  /* 0x0000000196967824 */ /* 0x000fe200008e0600 */
[----:B------:R-:W-:Y:S01]  /*4d5f0*/  IADD3 R148, P2, R148, R2, RZ ;  /* 0x0000000294947210 */ /* 0x000fe20007f5e0ff */
[----:B------:R4:W-:Y:S01]  /*4d600*/  STL [R1+0x698], R11 ;  /* 0x0006980b01007387 */ /* 0x0009e20000100800 */
[----:B-1----:R-:W-:Y:S02]  /*4d610*/  IMAD.MOV.U32 R8, RZ, RZ, R11 ;  /* 0x000000ffff087224 */ /* 0x002fe400078e000b */
[----:B------:R-:W-:Y:S01]  /*4d620*/  IMAD.MOV.U32 R9, RZ, RZ, R150 ;  /* 0x000000ffff097224 */ /* 0x000fe200078e0096 */
[----:B------:R1:W-:Y:S01]  /*4d630*/  STL [R1+0x694], R150 ;  /* 0x0006949601007387 */ /* 0x0003e20000100800 */
[----:B------:R-:W-:-:S03]  /*4d640*/  IMAD.X R151, R151, 0x1, R0, P2 ;  /* 0x0000000197977824 */ /* 0x000fc600010e0600 */
[----:B------:R1:W-:Y:S04]  /*4d650*/  STL [R1+0x6b8], R148 ;  /* 0x0006b89401007387 */ /* 0x0003e80000100800 */
[----:B----4-:R-:W4:Y:S04]  /*4d660*/  LDL.LU R11, [R1+0x718] ;  /* 0x00071800010b7983 */ /* 0x010f280000300800 */
        /* <DEDUP_REMOVED lines=8> */
[-C--:B------:R-:W-:Y:S02]  /*4d6f0*/  IADD3 R10, P1, R10, R2.reuse, RZ ;  /* 0x000000020a0a7210 */ /* 0x080fe40007f3e0ff */
[----:B--2---:R-:W-:-:S03]  /*4d700*/  IADD3 R147, P2, R147, R2, RZ ;  /* 0x0000000293937210 */ /* 0x004fc60007f5e0ff */
[----:B------:R2:W-:Y:S01]  /*4d710*/  STL [R1+0x6d8], R10 ;  /* 0x0006d80a01007387 */ /* 0x0005e20000100800 */
[----:B-1----:R-:W-:Y:S02]  /*4d720*/  IMAD.MOV.U32 R8, RZ, RZ, R10 ;  /* 0x000000ffff087224 */ /* 0x002fe400078e000a */
[--C-:B---3--:R-:W-:Y:S02]  /*4d730*/  IMAD.X R13, R13, 0x1, R0.reuse, P1 ;  /* 0x000000010d0d7824 */ /* 0x108fe400008e0600 */
[----:B------:R-:W-:-:S03]  /*4d740*/  IMAD.X R149, R149, 0x1, R0, P2 ;  /* 0x0000000195957824 */ /* 0x000fc600010e0600 */
[----:B------:R1:W-:Y:S01]  /*4d750*/  STL [R1+0x6d4], R13 ;  /* 0x0006d40d01007387 */ /* 0x0003e20000100800 */
[----:B------:R-:W-:-:S03]  /*4d760*/  IMAD.MOV.U32 R9, RZ, RZ, R13 ;  /* 0x000000ffff097224 */ /* 0x000fc600078e000d */
[----:B------:R3:W-:Y:S04]  /*4d770*/  STL [R1+0x6f8], R147 ;  /* 0x0006f89301007387 */ /* 0x0007e80000100800 */
[----:B--2---:R-:W2:Y:S04]  /*4d780*/  LDL.LU R10, [R1+0x758] ;  /* 0x00075800010a7983 */ /* 0x004ea80000300800 */
[----:B------:R3:W-:Y:S04]  /*4d790*/  STL [R1+0x6f4], R149 ;  /* 0x0006f49501007387 */ /* 0x0007e80000100800 */
[----:B------:R3:W-:Y:S04]  /*4d7a0*/  LDGSTS.E [R3+0x1200], desc[UR4][R8.64], P0 ;  /* 0x0120000008037fae */ /* 0x0007e80008121844 */
[----:B-1----:R-:W2:Y:S01]  /*4d7b0*/  LDL.LU R13, [R1+0x778] ;  /* 0x00077800010d7983 */ /* 0x002ea20000300800 */
[-C--:B----4-:R-:W-:Y:S01]  /*4d7c0*/  IADD3 R11, P1, R11, R2.reuse, RZ ;  /* 0x000000020b0b7210 */ /* 0x090fe20007f3e0ff */
[----:B---3--:R-:W-:Y:S01]  /*4d7d0*/  IMAD.MOV.U32 R8, RZ, RZ, R147 ;  /* 0x000000ffff087224 */ /* 0x008fe200078e0093 */
[----:B------:R-:W-:Y:S01]  /*4d7e0*/  MOV R9, R149 ;  /* 0x0000009500097202 */ /* 0x000fe20000000f00 */
[----:B------:R-:W3:Y:S04]  /*4d7f0*/  LDL.LU R147, [R1+0x754] ;  /* 0x0007540001937983 */ /* 0x000ee80000300800 */
[----:B------:R-:W4:Y:S04]  /*4d800*/  LDL.LU R149, [R1+0x774] ;  /* 0x0007740001957983 */ /* 0x000f280000300800 */
        /* <DEDUP_REMOVED lines=234> */
[----:B----4-:R-:W-:-:S04]  /*4e6b0*/  IADD3 R10, P1, R10, R2, RZ ;  /* 0x000000020a0a7210 */ /* 0x010fc80007f3e0ff */
[----:B-1----:R-:W-:Y:S01]  /*4e6c0*/  MOV R8, R10 ;  /* 0x0000000a00087202 */ /* 0x002fe20000000f00 */
[----:B------:R1:W-:Y:S01]  /*4e6d0*/  STL [R1+0xa58], R10 ;  /* 0x000a580a01007387 */ /* 0x0003e20000100800 */
[----:B--2---:R-:W-:Y:S01]  /*4e6e0*/  IADD3 R13, P2, R13, R2, RZ ;  /* 0x000000020d0d7210 */ /* 0x004fe20007f5e0ff */
[----:B---3--:R-:W-:-:S04]  /*4e6f0*/  IMAD.X R147, R147, 0x1, R0, P1 ;  /* 0x0000000193937824 */ /* 0x008fc800008e0600 */
[----:B------:R-:W-:Y:S01]  /*4e700*/  IMAD.X R149, R149, 0x1, R0, P2 ;  /* 0x0000000195957824 */ /* 0x000fe200010e0600 */
        /* <DEDUP_REMOVED lines=8> */
[----:B-1----:R-:W-:-:S02]  /*4e790*/  IMAD.MOV.U32 R8, RZ, RZ, R13 ;  /* 0x000000ffff087224 */ /* 0x002fc400078e000d */
[----:B------:R-:W-:Y:S01]  /*4e7a0*/  IMAD.MOV.U32 R9, RZ, RZ, R149 ;  /* 0x000000ffff097224 */ /* 0x000fe200078e0095 */
[----:B---3--:R-:W3:Y:S04]  /*4e7b0*/  LDL.LU R13, [R1+0xad4] ;  /* 0x000ad400010d7983 */ /* 0x008ee80000300800 */
[----:B------:R-:W3:Y:S01]  /*4e7c0*/  LDL.LU R149, [R1+0xaf4] ;  /* 0x000af40001957983 */ /* 0x000ee20000300800 */
[----:B------:R-:W-:-:S03]  /*4e7d0*/  IADD3 R148, P2, R148, R2, RZ ;  /* 0x0000000294947210 */ /* 0x000fc60007f5e0ff */
[----:B------:R1:W-:Y:S04]  /*4e7e0*/  LDGSTS.E [R3+0x10600], desc[UR4][R8.64], P0 ;  /* 0x1060000008037fae */ /* 0x0003e80008121844 */
[----:B------:R1:W-:Y:S01]  /*4e7f0*/  STL [R1+0xa98], R11 ;  /* 0x000a980b01007387 */ /* 0x0003e20000100800 */
[--C-:B------:R-:W-:Y:S02]  /*4e800*/  IMAD.X R150, R150, 0x1, R0.reuse, P1 ;  /* 0x0000000196967824 */ /* 0x100fe400008e0600 */
[----:B------:R-:W-:-:S03]  /*4e810*/  IMAD.X R151, R151, 0x1, R0, P2 ;  /* 0x0000000197977824 */ /* 0x000fc600010e0600 */
[----:B------:R1:W-:Y:S02]  /*4e820*/  STL [R1+0xa94], R150 ;  /* 0x000a949601007387 */ /* 0x0003e40000100800 */
[----:B-1----:R-:W-:Y:S01]  /*4e830*/  MOV R8, R11 ;  /* 0x0000000b00087202 */ /* 0x002fe20000000f00 */
[----:B------:R-:W-:Y:S01]  /*4e840*/  IMAD.MOV.U32 R9, RZ, RZ, R150 ;  /* 0x000000ffff097224 */ /* 0x000fe200078e0096 */
        /* <DEDUP_REMOVED lines=62> */
[----:B---3--:R-:W3:Y:S01]  /*4ec30*/  LDL.LU R13, [R1+0xbd4] ;  /* 0x000bd400010d7983 */ /* 0x008ee20000300800 */
[----:B------:R-:W-:-:S03]  /*4ec40*/  IADD3 R148, P2, R148, R2, RZ ;  /* 0x0000000294947210 */ /* 0x000fc60007f5e0ff */
[----:B------:R-:W3:Y:S04]  /*4ec50*/  LDL.LU R149, [R1+0xbf4] ;  /* 0x000bf40001957983 */ /* 0x000ee80000300800 */
        /* <DEDUP_REMOVED lines=22> */
[----:B------:R-:W-:Y:S01]  /*4edc0*/  IMAD.MOV.U32 R9, RZ, RZ, R13 ;  /* 0x000000ffff097224 */ /* 0x000fe200078e000d */
[----:B------:R2:W-:Y:S01]  /*4edd0*/  STL [R1+0xbd4], R13 ;  /* 0x000bd40d01007387 */ /* 0x0005e20000100800 */
[----:B------:R-:W-:-:S03]  /*4ede0*/  IMAD.X R149, R149, 0x1, R0, P2 ;  /* 0x0000000195957824 */ /* 0x000fc600010e0600 */
        /* <DEDUP_REMOVED lines=72> */
[----:B------:R-:W-:Y:S04]  /*4f270*/  STL [R1+0xcf8], R147 ;  /* 0x000cf89301007387 */ /* 0x000fe80000100800 */
[----:B-1----:R-:W3:Y:S04]  /*4f280*/  LDL.LU R10, [R1+0xd58] ;  /* 0x000d5800010a7983 */ /* 0x002ee80000300800 */
[----:B------:R1:W-:Y:S04]  /*4f290*/  STL [R1+0xcf4], R149 ;  /* 0x000cf49501007387 */ /* 0x0003e80000100800 */
[----:B------:R4:W-:Y:S04]  /*4f2a0*/  LDGSTS.E [R3+0x15200], desc[UR4][R8.64], P0 ;  /* 0x1520000008037fae */ /* 0x0009e80008121844 */
[----:B--2---:R-:W2:Y:S01]  /*4f2b0*/  LDL.LU R13, [R1+0xd78] ;  /* 0x000d7800010d7983 */ /* 0x004ea20000300800 */
[----:B------:R-:W-:Y:S01]  /*4f2c0*/  IADD3 R11, P1, R11, R2, RZ ;  /* 0x000000020b0b7210 */ /* 0x000fe20007f3e0ff */
[----:B----4-:R-:W-:-:S02]  /*4f2d0*/  IMAD.MOV.U32 R8, RZ, RZ, R147 ;  /* 0x000000ffff087224 */ /* 0x010fc400078e0093 */
[----:B------:R-:W-:Y:S02]  /*4f2e0*/  IMAD.MOV.U32 R9, RZ, RZ, R149 ;  /* 0x000000ffff097224 */ /* 0x000fe400078e0095 */
[----:B-1----:R-:W4:Y:S01]  /*4f2f0*/  LDL.LU R149, [R1+0xd54] ;  /* 0x000d540001957983 */ /* 0x002f220000300800 */
[----:B------:R-:W-:-:S03]  /*4f300*/  IADD3 R150, P2, R150, R2, RZ ;  /* 0x0000000296967210 */ /* 0x000fc60007f5e0ff */
[----:B------:R-:W4:Y:S04]  /*4f310*/  LDL.LU R147, [R1+0xd74] ;  /* 0x000d740001937983 */ /* 0x000f280000300800 */
        /* <DEDUP_REMOVED lines=20> */
[----:B--2---:R-:W-:Y:S01]  /*4f460*/  IADD3 R13, P2, R13, R2, RZ ;  /* 0x000000020d0d7210 */ /* 0x004fe20007f5e0ff */
[----:B----4-:R-:W-:-:S04]  /*4f470*/  IMAD.X R149, R149, 0x1, R0, P1 ;  /* 0x0000000195957824 */ /* 0x010fc800008e0600 */
        /* <DEDUP_REMOVED lines=16> */
[----:B------:R-:W-:Y:S01]  /*4f580*/  STL [R1+0xd98], R11 ;  /* 0x000d980b01007387 */ /* 0x000fe20000100800 */
[----:B------:R-:W-:-:S03]  /*4f590*/  IMAD.X R151, R151, 0x1, R0, P2 ;  /* 0x0000000197977824 */ /* 0x000fc600010e0600 */
[----:B------:R1:W-:Y:S02]  /*4f5a0*/  STL [R1+0xd94], R150 ;  /* 0x000d949601007387 */ /* 0x0003e40000100800 */
[----:B-1----:R-:W-:Y:S01]  /*4f5b0*/  MOV R8, R11 ;  /* 0x0000000b00087202 */ /* 0x002fe20000000f00 */
[----:B------:R-:W-:Y:S01]  /*4f5c0*/  IMAD.MOV.U32 R9, RZ, RZ, R150 ;  /* 0x000000ffff097224 */ /* 0x000fe200078e0096 */
[----:B------:R-:W-:Y:S04]  /*4f5d0*/  STL [R1+0xdb8], R148 ;  /* 0x000db89401007387 */ /* 0x000fe80000100800 */
[----:B------:R1:W-:Y:S04]  /*4f5e0*/  LDGSTS.E [R3+0x16a00], desc[UR4][R8.64], P0 ;  /* 0x16a0000008037fae */ /* 0x0003e80008121844 */
[----:B------:R-:W3:Y:S04]  /*4f5f0*/  LDL.LU R150, [R1+0xe18] ;  /* 0x000e180001967983 */ /* 0x000ee80000300800 */
[----:B------:R1:W-:Y:S04]  /*4f600*/  STL [R1+0xdb4], R151 ;  /* 0x000db49701007387 */ /* 0x0003e80000100800 */
[----:B------:R-:W3:Y:S01]  /*4f610*/  LDL.LU R11, [R1+0xe38] ;  /* 0x000e3800010b7983 */ /* 0x000ee20000300800 */
[----:B-1----:R-:W-:-:S03]  /*4f620*/  IMAD.MOV.U32 R9, RZ, RZ, R151 ;  /* 0x000000ffff097224 */ /* 0x002fc600078e0097 */
[----:B------:R-:W3:Y:S01]  /*4f630*/  LDL.LU R151, [R1+0xe14] ;  /* 0x000e140001977983 */ /* 0x000ee20000300800 */
[----:B------:R-:W-:-:S03]  /*4f640*/  IMAD.MOV.U32 R8, RZ, RZ, R148 ;  /* 0x000000ffff087224 */ /* 0x000fc600078e0094 */
[----:B------:R-:W3:Y:S04]  /*4f650*/  LDL.LU R148, [R1+0xe34] ;  /* 0x000e340001947983 */ /* 0x000ee80000300800 */
[----:B------:R1:W-:Y:S01]  /*4f660*/  LDGSTS.E [R3+0x16e00], desc[UR4][R8.64], P0 ;  /* 0x16e0000008037fae */ /* 0x0003e20008121844 */
[----:B----4-:R-:W-:-:S04]  /*4f670*/  IADD3 R10, P1, R10, R2, RZ ;  /* 0x000000020a0a7210 */ /* 0x010fc80007f3e0ff */
[----:B-1----:R-:W-:Y:S02]  /*4f680*/  MOV R8, R10 ;  /* 0x0000000a00087202 */ /* 0x002fe40000000f00 */
[----:B--2---:R-:W-:Y:S01]  /*4f690*/  IADD3 R149, P2, R149, R2, RZ ;  /* 0x0000000295957210 */ /* 0x004fe20007f5e0ff */
[----:B---3--:R-:W-:-:S04]  /*4f6a0*/  IMAD.X R13, R13, 0x1, R0, P1 ;  /* 0x000000010d0d7824 */ /* 0x008fc800008e0600 */
[----:B------:R-:W-:Y:S02]  /*4f6b0*/  IMAD.MOV.U32 R9, RZ, RZ, R13 ;  /* 0x000000ffff097224 */ /* 0x000fe400078e000d */
[----:B------:R-:W-:-:S03]  /*4f6c0*/  IMAD.X R147, R147, 0x1, R0, P2 ;  /* 0x0000000193937824 */ /* 0x000fc600010e0600 */
[----:B------:R1:W-:Y:S04]  /*4f6d0*/  LDGSTS.E [R3+0x17200], desc[UR4][R8.64], P0 ;  /* 0x1720000008037fae */ /* 0x0003e80008121844 */
[----:B------:R2:W-:Y:S04]  /*4f6e0*/  STL [R1+0xdd8], R10 ;  /* 0x000dd80a01007387 */ /* 0x0005e80000100800 */
[----:B------:R3:W-:Y:S01]  /*4f6f0*/  STL [R1+0xdd4], R13 ;  /* 0x000dd40d01007387 */ /* 0x0007e20000100800 */
[----:B-1----:R-:W-:Y:S02]  /*4f700*/  IMAD.MOV.U32 R8, RZ, RZ, R149 ;  /* 0x000000ffff087224 */ /* 0x002fe400078e0095 */
[----:B------:R-:W-:Y:S01]  /*4f710*/  IMAD.MOV.U32 R9, RZ, RZ, R147 ;  /* 0x000000ffff097224 */ /* 0x000fe200078e0093 */
[-C--:B------:R-:W-:Y:S01]  /*4f720*/  IADD3 R150, P1, R150, R2.reuse, RZ ;  /* 0x0000000296967210 */ /* 0x080fe20007f3e0ff */
[----:B------:R-:W-:Y:S04]  /*4f730*/  STL [R1+0xdf8], R149 ;  /* 0x000df89501007387 */ /* 0x000fe80000100800 */
[----:B--2---:R-:W2:Y:S01]  /*4f740*/  LDL.LU R10, [R1+0x660] ;  /* 0x00066000010a7983 */ /* 0x004ea20000300800 */
[----:B------:R-:W-:-:S03]  /*4f750*/  IADD3 R11, P2, R11, R2, RZ ;  /* 0x000000020b0b7210 */ /* 0x000fc60007f5e0ff */
[----:B------:R1:W-:Y:S01]  /*4f760*/  LDGSTS.E [R3+0x17600], desc[UR4][R8.64], P0 ;  /* 0x1760000008037fae */ /* 0x0003e20008121844 */
[----:B------:R-:W-:-:S03]  /*4f770*/  IMAD.X R151, R151, 0x1, R0, P1 ;  /* 0x0000000197977824 */ /* 0x000fc600008e0600 */
[----:B------:R4:W-:Y:S01]  /*4f780*/  STL [R1+0xdf4], R147 ;  /* 0x000df49301007387 */ /* 0x0009e20000100800 */
[----:B------:R-:W-:-:S03]  /*4f790*/  IMAD.X R148, R148, 0x1, R0, P2 ;  /* 0x0000000194947824 */ /* 0x000fc600010e0600 */
[----:B---3--:R-:W3:Y:S01]  /*4f7a0*/  LDL.LU R13, [R1+0x680] ;  /* 0x00068000010d7983 */ /* 0x008ee20000300800 */
[----:B-1----:R-:W-:Y:S01]  /*4f7b0*/  MOV R8, R150 ;  /* 0x0000009600087202 */ /* 0x002fe20000000f00 */
[----:B------:R-:W-:Y:S02]  /*4f7c0*/  IMAD.MOV.U32 R9, RZ, RZ, R151 ;  /* 0x000000ffff097224 */ /* 0x000fe400078e0097 */
[----:B----4-:R-:W5:Y:S04]  /*4f7d0*/  LDL.LU R147, [R1+0x1864] ;  /* 0x0018640001937983 */ /* 0x010f680000300800 */
[----:B------:R-:W4:Y:S04]  /*4f7e0*/  LDL.LU R149, [R1+0x67c] ;  /* 0x00067c0001957983 */ /* 0x000f280000300800 */
[----:B------:R-:W-:Y:S04]  /*4f7f0*/  STL [R1+0xe18], R150 ;  /* 0x000e189601007387 */ /* 0x000fe80000100800 */
[----:B------:R-:W-:Y:S04]  /*4f800*/  STL [R1+0xe14], R151 ;  /* 0x000e149701007387 */ /* 0x000fe80000100800 */
[----:B------:R1:W-:Y:S04]  /*4f810*/  LDGSTS.E [R3+0x17a00], desc[UR4][R8.64], P0 ;  /* 0x17a0000008037fae */ /* 0x0003e80008121844 */
[----:B------:R-:W-:Y:S04]  /*4f820*/  STL [R1+0xe38], R11 ;  /* 0x000e380b01007387 */ /* 0x000fe80000100800 */
[----:B------:R1:W-:Y:S02]  /*4f830*/  STL [R1+0xe34], R148 ;  /* 0x000e349401007387 */ /* 0x0003e40000100800 */
[----:B-1----:R-:W-:-:S02]  /*4f840*/  IMAD.MOV.U32 R8, RZ, RZ, R11 ;  /* 0x000000ffff087224 */ /* 0x002fc400078e000b */
[----:B------:R-:W-:Y:S02]  /*4f850*/  IMAD.MOV.U32 R9, RZ, RZ, R148 ;  /* 0x000000ffff097224 */ /* 0x000fe400078e0094 */
[----:B------:R-:W4:Y:S04]  /*4f860*/  LDL.LU R148, [R1+0x69c] ;  /* 0x00069c0001947983 */ /* 0x000f280000300800 */
[----:B------:R-:W4:Y:S04]  /*4f870*/  LDL.LU R11, [R1+0x6a0] ;  /* 0x0006a000010b7983 */ /* 0x000f280000300800 */
[----:B------:R-:W4:Y:S04]  /*4f880*/  LDL.LU R151, [R1+0x6bc] ;  /* 0x0006bc0001977983 */ /* 0x000f280000300800 */
[----:B------:R-:W4:Y:S04]  /*4f890*/  LDL.LU R150, [R1+0x6c0] ;  /* 0x0006c00001967983 */ /* 0x000f280000300800 */
[----:B------:R1:W-:Y:S04]  /*4f8a0*/  LDGSTS.E [R3+0x17e00], desc[UR4][R8.64], P0 ;  /* 0x17e0000008037fae */ /* 0x0003e80008121844 */
[----:B------:R-:W4:Y:S01]  /*4f8b0*/  LDL.LU R9, [R1+0x65c] ;  /* 0x00065c0001097983 */ /* 0x000f220000300800 */
[----:B-1----:R-:W-:-:S05]  /*4f8c0*/  LOP3.LUT R8, R12, 0x60, RZ, 0x3c, !PT ;  /* 0x000000600c087812 */ /* 0x002fca00078e3cff */
[----:B------:R-:W-:Y:S01]  /*4f8d0*/  IMAD.IADD R3, R8, 0x1, R7 ;  /* 0x0000000108037824 */ /* 0x000fe200078e0207 */
[----:B--2---:R-:W-:-:S05]  /*4f8e0*/  IADD3 R10, P1, R10, R2, RZ ;  /* 0x000000020a0a7210 */ /* 0x004fca0007f3e0ff */
[----:B------:R1:W-:Y:S01]  /*4f8f0*/  STL [R1+0x660], R10 ;  /* 0x0006600a01007387 */ /* 0x0003e20000100800 */
[----:B------:R-:W-:Y:S01]  /*4f900*/  IMAD.MOV.U32 R8, RZ, RZ, R10 ;  /* 0x000000ffff087224 */ /* 0x000fe200078e000a */
[----:B---3--:R-:W-:-:S04]  /*4f910*/  IADD3 R13, P2, R13, R2, RZ ;  /* 0x000000020d0d7210 */ /* 0x008fc80007f5e0ff */
[----:B----4-:R-:W-:Y:S01]  /*4f920*/  IADD3.X R149, R149, R0, RZ, P2, !PT ;  /* 0x0000000095957210 */ /* 0x010fe200017fe4ff */
[----:B------:R-:W-:-:S05]  /*4f930*/  IMAD.X R9, R9, 0x1, R0, P1 ;  /* 0x0000000109097824 */ /* 0x000fca00008e0600 */
[----:B------:R-:W-:Y:S04]  /*4f940*/  STL [R1+0x65c], R9 ;  /* 0x00065c0901007387 */ /* 0x000fe80000100800 */
[----:B------:R2:W-:Y:S04]  /*4f950*/  STL [R1+0x680], R13 ;  /* 0x0006800d01007387 */ /* 0x0005e80000100800 */
[----:B------:R-:W3:Y:S04]  /*4f960*/  LDL.LU R7, [R1+0x6e0] ;  /* 0x0006e00001077983 */ /* 0x000ee80000300800 */
[----:B------:R4:W-:Y:S04]  /*4f970*/  STL [R1+0x67c], R149 ;  /* 0x00067c9501007387 */ /* 0x0009e80000100800 */
[----:B------:R2:W-:Y:S04]  /*4f980*/  LDGSTS.E [R3+0x300], desc[UR4][R8.64], P0 ;  /* 0x0030000008037fae */ /* 0x0005e80008121844 */
[----:B-1----:R-:W3:Y:S01]  /*4f990*/  LDL.LU R10, [R1+0x700] ;  /* 0x00070000010a7983 */ /* 0x002ee20000300800 */
[----:B--2---:R-:W-:-:S03]  /*4f9a0*/  IMAD.MOV.U32 R8, RZ, RZ, R13 ;  /* 0x000000ffff087224 */ /* 0x004fc600078e000d */
[----:B------:R-:W2:Y:S01]  /*4f9b0*/  LDL.LU R13, [R1+0x6dc] ;  /* 0x0006dc00010d7983 */ /* 0x000ea20000300800 */
[----:B------:R-:W-:-:S03]  /*4f9c0*/  IMAD.MOV.U32 R9, RZ, RZ, R149 ;  /* 0x000000ffff097224 */ /* 0x000fc600078e0095 */
[----:B----4-:R-:W4:Y:S01]  /*4f9d0*/  LDL.LU R149, [R1+0x6fc] ;  /* 0x0006fc0001957983 */ /* 0x010f220000300800 */
[-C--:B------:R-:W-:Y:S02]  /*4f9e0*/  IADD3 R11, P1, R11, R2.reuse, RZ ;  /* 0x000000020b0b7210 */ /* 0x080fe40007f3e0ff */
[----:B------:R-:W-:Y:S01]  /*4f9f0*/  IADD3 R150, P2, R150, R2, RZ ;  /* 0x0000000296967210 */ /* 0x000fe20007f5e0ff */
[----:B------:R1:W-:Y:S02]  /*4fa00*/  LDGSTS.E [R3+0x700], desc[UR4][R8.64], P0 ;  /* 0x0070000008037fae */ /* 0x0003e40008121844 */
[--C-:B------:R-:W-:Y:S02]  /*4fa10*/  IMAD.X R148, R148, 0x1, R0.reuse, P1 ;  /* 0x0000000194947824 */ /* 0x100fe400008e0600 */
        /* <DEDUP_REMOVED lines=10> */
[----:B-1----:R-:W-:-:S02]  /*4fac0*/  IMAD.MOV.U32 R8, RZ, RZ, R150 ;  /* 0x000000ffff087224 */ /* 0x002fc400078e0096 */
[----:B------:R-:W-:Y:S01]  /*4fad0*/  IMAD.MOV.U32 R9, RZ, RZ, R151 ;  /* 0x000000ffff097224 */ /* 0x000fe200078e0097 */
[----:B------:R-:W4:Y:S04]  /*4fae0*/  LDL.LU R150, [R1+0x71c] ;  /* 0x00071c0001967983 */ /* 0x000f280000300800 */
        /* <DEDUP_REMOVED lines=15> */
[----:B---3--:R-:W-:-:S03]  /*4fbe0*/  IMAD.MOV.U32 R8, RZ, RZ, R10 ;  /* 0x000000ffff087224 */ /* 0x008fc600078e000a */
[----:B------:R-:W3:Y:S01]  /*4fbf0*/  LDL.LU R10, [R1+0x75c] ;  /* 0x00075c00010a7983 */ /* 0x000ee20000300800 */
[----:B------:R-:W-:-:S03]  /*4fc00*/  IMAD.MOV.U32 R9, RZ, RZ, R149 ;  /* 0x000000ffff097224 */ /* 0x000fc600078e0095 */
[----:B-1----:R-:W3:Y:S01]  /*4fc10*/  LDL.LU R149, [R1+0x77c] ;  /* 0x00077c0001957983 */ /* 0x002ee20000300800 */
        /* <DEDUP_REMOVED lines=14> */
[----:B-1----:R-:W-:-:S02]  /*4fd00*/  IMAD.MOV.U32 R8, RZ, RZ, R148 ;  /* 0x000000ffff087224 */ /* 0x002fc400078e0094 */
[----:B------:R-:W-:Y:S01]  /*4fd10*/  IMAD.MOV.U32 R9, RZ, RZ, R151 ;  /* 0x000000ffff097224 */ /* 0x000fe200078e0097 */
[----:B------:R-:W3:Y:S04]  /*4fd20*/  LDL.LU R148, [R1+0x79c] ;  /* 0x00079c0001947983 */ /* 0x000ee80000300800 */
        /* <DEDUP_REMOVED lines=15> */
[----:B-1----:R-:W-:-:S03]  /*4fe20*/  IMAD.MOV.U32 R8, RZ, RZ, R13 ;  /* 0x000000ffff087224 */ /* 0x002fc600078e000d */
[----:B---3--:R-:W3:Y:S01]  /*4fe30*/  LDL.LU R13, [R1+0x7dc] ;  /* 0x0007dc00010d7983 */ /* 0x008ee20000300800 */
[----:B------:R-:W-:-:S03]  /*4fe40*/  IMAD.MOV.U32 R9, RZ, RZ, R149 ;  /* 0x000000ffff097224 */ /* 0x000fc600078e0095 */
[----:B------:R-:W3:Y:S01]  /*4fe50*/  LDL.LU R149, [R1+0x7fc] ;  /* 0x0007fc0001957983 */ /* 0x000ee20000300800 */
        /* <DEDUP_REMOVED lines=86> */
[----:B------:R-:W-:-:S02]  /*503c0*/  IMAD.MOV.U32 R8, RZ, RZ, R150 ;  /* 0x000000ffff087224 */ /* 0x000fc400078e0096 */
        /* <DEDUP_REMOVED lines=93> */
[----:B------:R-:W-:-:S03]  /*509a0*/  IADD3 R11, P1, R11, R2, RZ ;  /* 0x000000020b0b7210 */ /* 0x000fc60007f3e0ff */
[----:B------:R1:W-:Y:S01]  /*509b0*/  LDGSTS.E [R3+0x7700], desc[UR4][R8.64], P0 ;  /* 0x0770000008037fae */ /* 0x0003e20008121844 */
[----:B------:R-:W-:-:S03]  /*509c0*/  IADD3 R148, P2, R148, R2, RZ ;  /* 0x0000000294947210 */ /* 0x000fc60007f5e0ff */
        /* <DEDUP_REMOVED lines=150> */
[----:B------:R-:W-:Y:S04]  /*51330*/  STL [R1+0xc40], R148 ;  /* 0x000c409401007387 */ /* 0x000fe80000100800 */
[----:B------:R-:W3:Y:S04]  /*51340*/  LDL.LU R11, [R1+0xca0] ;  /* 0x000ca000010b7983 */ /* 0x000ee80000300800 */
[----:B------:R1:W-:Y:S04]  /*51350*/  STL [R1+0xc3c], R151 ;  /* 0x000c3c9701007387 */ /* 0x0003e80000100800 */
[----:B------:R1:W-:Y:S04]  /*51360*/  LDGSTS.E [R3+0x13b00], desc[UR4][R8.64], P0 ;  /* 0x13b0000008037fae */ /* 0x0003e80008121844 */
[----:B-1----:R-:W3:Y:S01]  /*51370*/  LDL.LU R150, [R1+0xcc0] ;  /* 0x000cc00001967983 */ /* 0x002ee20000300800 */
[----:B------:R-:W-:-:S02]  /*51380*/  IMAD.MOV.U32 R8, RZ, RZ, R148 ;  /* 0x000000ffff087224 */ /* 0x000fc400078e0094 */
[----:B------:R-:W-:Y:S02]  /*51390*/  IMAD.MOV.U32 R9, RZ, RZ, R151 ;  /* 0x000000ffff097224 */ /* 0x000fe400078e0097 */
        /* <DEDUP_REMOVED lines=22> */
[----:B------:R-:W-:Y:S02]  /*51500*/  IADD3 R150, P2, R150, R2, RZ ;  /* 0x0000000296967210 */ /* 0x000fe40007f5e0ff */
[----:B-1----:R-:W-:Y:S01]  /*51510*/  MOV R8, R11 ;  /* 0x0000000b00087202 */ /* 0x002fe20000000f00 */
[----:B------:R-:W-:-:S04]  /*51520*/  IMAD.X R151, R151, 0x1, R0, P1 ;  /* 0x0000000197977824 */ /* 0x000fc800008e0600 */
[----:B------:R-:W-:Y:S02]  /*51530*/  IMAD.MOV.U32 R9, RZ, RZ, R151 ;  /* 0x000000ffff097224 */ /* 0x000fe400078e0097 */
[----:B------:R-:W-:-:S03]  /*51540*/  IMAD.X R148, R148, 0x1, R0, P2 ;  /* 0x0000000194947824 */ /* 0x000fc600010e0600 */
[----:B------:R1:W-:Y:S04]  /*51550*/  LDGSTS.E [R3+0x14b00], desc[UR4][R8.64], P0 ;  /* 0x14b0000008037fae */ /* 0x0003e80008121844 */
[----:B------:R-:W-:Y:S04]  /*51560*/  STL [R1+0xca0], R11 ;  /* 0x000ca00b01007387 */ /* 0x000fe80000100800 */
[----:B------:R1:W-:Y:S02]  /*51570*/  STL [R1+0xc9c], R151 ;  /* 0x000c9c9701007387 */ /* 0x0003e40000100800 */
[----:B-1----:R-:W-:-:S02]  /*51580*/  IMAD.MOV.U32 R8, RZ, RZ, R150 ;  /* 0x000000ffff087224 */ /* 0x002fc400078e0096 */
[----:B------:R-:W-:Y:S01]  /*51590*/  IMAD.MOV.U32 R9, RZ, RZ, R148 ;  /* 0x000000ffff097224 */ /* 0x000fe200078e0094 */
[----:B------:R-:W-:Y:S04]  /*515a0*/  STL [R1+0xcc0], R150 ;  /* 0x000cc09601007387 */ /* 0x000fe80000100800 */
[----:B------:R-:W3:Y:S04]  /*515b0*/  LDL.LU R151, [R1+0xd20] ;  /* 0x000d200001977983 */ /* 0x000ee80000300800 */
[----:B------:R1:W-:Y:S04]  /*515c0*/  LDGSTS.E [R3+0x14f00], desc[UR4][R8.64], P0 ;  /* 0x14f0000008037fae */ /* 0x0003e80008121844 */
[----:B------:R1:W-:Y:S04]  /*515d0*/  STL [R1+0xcbc], R148 ;  /* 0x000cbc9401007387 */ /* 0x0003e80000100800 */
[----:B------:R-:W3:Y:S04]  /*515e0*/  LDL.LU R11, [R1+0xd40] ;  /* 0x000d4000010b7983 */ /* 0x000ee80000300800 */
[----:B-1----:R-:W5:Y:S04]  /*515f0*/  LDL.LU R148, [R1+0x1860] ;  /* 0x0018600001947983 */ /* 0x002f680000300800 */
[----:B------:R-:W3:Y:S01]  /*51600*/  LDL.LU R150, [R1+0xd3c] ;  /* 0x000d3c0001967983 */ /* 0x000ee20000300800 */
[----:B----4-:R-:W-:-:S04]  /*51610*/  IADD3 R7, P1, R7, R2, RZ ;  /* 0x0000000207077210 */ /* 0x010fc80007f3e0ff */
[----:B------:R-:W-:Y:S01]  /*51620*/  MOV R8, R7 ;  /* 0x0000000700087202 */ /* 0x000fe20000000f00 */
[----:B------:R-:W-:Y:S01]  /*51630*/  STL [R1+0xce0], R7 ;  /* 0x000ce00701007387 */ /* 0x000fe20000100800 */
[----:B--2---:R-:W-:Y:S01]  /*51640*/  IADD3 R10, P2, R10, R2, RZ ;  /* 0x000000020a0a7210 */ /* 0x004fe20007f5e0ff */
[----:B---3--:R-:W-:-:S04]  /*51650*/  IMAD.X R13, R13, 0x1, R0, P1 ;  /* 0x000000010d0d7824 */ /* 0x008fc800008e0600 */
[----:B------:R-:W-:Y:S02]  /*51660*/  IMAD.MOV.U32 R9, RZ, RZ, R13 ;  /* 0x000000ffff097224 */ /* 0x000fe400078e000d */
[----:B------:R-:W-:Y:S01]  /*51670*/  IMAD.X R149, R149, 0x1, R0, P2 ;  /* 0x0000000195957824 */ /* 0x000fe200010e0600 */
[----:B------:R1:W-:Y:S04]  /*51680*/  STL [R1+0xcdc], R13 ;  /* 0x000cdc0d01007387 */ /* 0x0003e80000100800 */
[----:B------:R2:W-:Y:S04]  /*51690*/  LDGSTS.E [R3+0x15300], desc[UR4][R8.64], P0 ;  /* 0x1530000008037fae */ /* 0x0005e80008121844 */
[----:B------:R-:W-:Y:S04]  /*516a0*/  STL [R1+0xd00], R10 ;  /* 0x000d000a01007387 */ /* 0x000fe80000100800 */
[----:B-1----:R-:W3:Y:S01]  /*516b0*/  LDL.LU R13, [R1+0xd60] ;  /* 0x000d6000010d7983 */ /* 0x002ee20000300800 */
[----:B--2---:R-:W-:-:S02]  /*516c0*/  IMAD.MOV.U32 R8, RZ, RZ, R10 ;  /* 0x000000ffff087224 */ /* 0x004fc400078e000a */
[----:B------:R-:W-:Y:S01]  /*516d0*/  IMAD.MOV.U32 R9, RZ, RZ, R149 ;  /* 0x000000ffff097224 */ /* 0x000fe200078e0095 */
[----:B------:R1:W-:Y:S04]  /*516e0*/  STL [R1+0xcfc], R149 ;  /* 0x000cfc9501007387 */ /* 0x0003e80000100800 */
[----:B------:R-:W2:Y:S04]  /*516f0*/  LDL.LU R7, [R1+0xd80] ;  /* 0x000d800001077983 */ /* 0x000ea80000300800 */
[----:B------:R4:W-:Y:S04]  /*51700*/  LDGSTS.E [R3+0x15700], desc[UR4][R8.64], P0 ;  /* 0x1570000008037fae */ /* 0x0009e80008121844 */
[----:B-1----:R-:W5:Y:S04]  /*51710*/  LDL.LU R149, [R1+0x185c] ;  /* 0x00185c0001957983 */ /* 0x002f680000300800 */
[----:B------:R-:W2:Y:S04]  /*51720*/  LDL.LU R10, [R1+0xd7c] ;  /* 0x000d7c00010a7983 */ /* 0x000ea80000300800 */
[----:B------:R-:W3:Y:S01]  /*51730*/  LDL.LU R9, [R1+0xd1c] ;  /* 0x000d1c0001097983 */ /* 0x000ee20000300800 */
[----:B------:R-:W-:-:S04]  /*51740*/  IADD3 R151, P1, R151, R2, RZ ;  /* 0x0000000297977210 */ /* 0x000fc80007f3e0ff */
[----:B----4-:R-:W-:Y:S01]  /*51750*/  MOV R8, R151 ;  /* 0x0000009700087202 */ /* 0x010fe20000000f00 */
[----:B------:R1:W-:Y:S01]  /*51760*/  STL [R1+0xd20], R151 ;  /* 0x000d209701007387 */ /* 0x0003e20000100800 */
[----:B------:R-:W-:-:S05]  /*51770*/  IADD3 R11, P2, R11, R2, RZ ;  /* 0x000000020b0b7210 */ /* 0x000fca0007f5e0ff */
[--C-:B------:R-:W-:Y:S02]  /*51780*/  IMAD.X R150, R150, 0x1, R0.reuse, P2 ;  /* 0x0000000196967824 */ /* 0x100fe400010e0600 */
[----:B---3--:R-:W-:-:S05]  /*51790*/  IMAD.X R9, R9, 0x1, R0, P1 ;  /* 0x0000000109097824 */ /* 0x008fca00008e0600 */
[----:B------:R3:W-:Y:S04]  /*517a0*/  STL [R1+0xd1c], R9 ;  /* 0x000d1c0901007387 */ /* 0x0007e80000100800 */
[----:B------:R4:W-:Y:S04]  /*517b0*/  LDGSTS.E [R3+0x15b00], desc[UR4][R8.64], P0 ;  /* 0x15b0000008037fae */ /* 0x0009e80008121844 */
[----:B------:R-:W-:Y:S04]  /*517c0*/  STL [R1+0xd40], R11 ;  /* 0x000d400b01007387 */ /* 0x000fe80000100800 */
[----:B-1----:R-:W2:Y:S01]  /*517d0*/  LDL.LU R151, [R1+0xdc0] ;  /* 0x000dc00001977983 */ /* 0x002ea20000300800 */
[----:B----4-:R-:W-:-:S02]  /*517e0*/  IMAD.MOV.U32 R8, RZ, RZ, R11 ;  /* 0x000000ffff087224 */ /* 0x010fc400078e000b */
[----:B---3--:R-:W-:Y:S01]  /*517f0*/  IMAD.MOV.U32 R9, RZ, RZ, R150 ;  /* 0x000000ffff097224 */ /* 0x008fe200078e0096 */
[----:B------:R1:W-:Y:S04]  /*51800*/  STL [R1+0xd3c], R150 ;  /* 0x000d3c9601007387 */ /* 0x0003e80000100800 */
[----:B------:R3:W-:Y:S04]  /*51810*/  LDGSTS.E [R3+0x15f00], desc[UR4][R8.64], P0 ;  /* 0x15f0000008037fae */ /* 0x0007e80008121844 */
[----:B-1----:R-:W4:Y:S04]  /*51820*/  LDL.LU R150, [R1+0xdbc] ;  /* 0x000dbc0001967983 */ /* 0x002f280000300800 */
[----:B------:R-:W4:Y:S04]  /*51830*/  LDL.LU R11, [R1+0xe00] ;  /* 0x000e0000010b7983 */ /* 0x000f280000300800 */
[----:B------:R-:W4:Y:S01]  /*51840*/  LDL.LU R9, [R1+0xd5c] ;  /* 0x000d5c0001097983 */ /* 0x000f220000300800 */
[----:B------:R-:W-:-:S02]  /*51850*/  IADD3 R13, P1, R13, R2, RZ ;  /* 0x000000020d0d7210 */ /* 0x000fc40007f3e0ff */
[----:B--2---:R-:W-:-:S03]  /*51860*/  IADD3 R7, P2, R7, R2, RZ ;  /* 0x0000000207077210 */ /* 0x004fc60007f5e0ff */
[----:B---3--:R-:W-:Y:S02]  /*51870*/  IMAD.MOV.U32 R8, RZ, RZ, R13 ;  /* 0x000000ffff087224 */ /* 0x008fe400078e000d */
[--C-:B------:R-:W-:Y:S01]  /*51880*/  IMAD.X R10, R10, 0x1, R0.reuse, P2 ;  /* 0x000000010a0a7824 */ /* 0x100fe200010e0600 */
[----:B------:R1:W-:Y:S01]  /*51890*/  STL [R1+0xd60], R13 ;  /* 0x000d600d01007387 */ /* 0x0003e20000100800 */
[----:B----4-:R-:W-:-:S05]  /*518a0*/  IMAD.X R9, R9, 0x1, R0, P1 ;  /* 0x0000000109097824 */ /* 0x010fca00008e0600 */
[----:B------:R2:W-:Y:S04]  /*518b0*/  STL [R1+0xd5c], R9 ;  /* 0x000d5c0901007387 */ /* 0x0005e80000100800 */
[----:B------:R3:W-:Y:S04]  /*518c0*/  LDGSTS.E [R3+0x16300], desc[UR4][R8.64], P0 ;  /* 0x1630000008037fae */ /* 0x0007e80008121844 */
[----:B------:R-:W-:Y:S04]  /*518d0*/  STL [R1+0xd80], R7 ;  /* 0x000d800701007387 */ /* 0x000fe80000100800 */
[----:B-1----:R-:W4:Y:S01]  /*518e0*/  LDL.LU R13, [R1+0xdfc] ;  /* 0x000dfc00010d7983 */ /* 0x002f220000300800 */
[----:B---3--:R-:W-:Y:S01]  /*518f0*/  MOV R8, R7 ;  /* 0x0000000700087202 */ /* 0x008fe20000000f00 */
[----:B--2---:R-:W-:-:S02]  /*51900*/  IMAD.MOV.U32 R9, RZ, RZ, R10 ;  /* 0x000000ffff097224 */ /* 0x004fc400078e000a */
[----:B------:R1:W-:Y:S04]  /*51910*/  STL [R1+0xd7c], R10 ;  /* 0x000d7c0a01007387 */ /* 0x0003e80000100800 */
[----:B------:R2:W-:Y:S04]  /*51920*/  LDGSTS.E [R3+0x16700], desc[UR4][R8.64], P0 ;  /* 0x1670000008037fae */ /* 0x0005e80008121844 */
[----:B-1----:R-:W3:Y:S04]  /*51930*/  LDL.LU R10, [R1+0xe3c] ;  /* 0x000e3c00010a7983 */ /* 0x002ee80000300800 */
[----:B------:R-:W3:Y:S04]  /*51940*/  LDL.LU R7, [R1+0xe40] ;  /* 0x000e400001077983 */ /* 0x000ee80000300800 */
[----:B------:R-:W4:Y:S04]  /*51950*/  LDL.LU R8, [R1+0xd9c] ;  /* 0x000d9c0001087983 */ /* 0x000f280000300800 */
[----:B------:R-:W2:Y:S01]  /*51960*/  LDL.LU R9, [R1+0xda0] ;  /* 0x000da00001097983 */ /* 0x000ea20000300800 */
[----:B------:R-:W-:-:S05]  /*51970*/  IADD3 R151, P2, R151, R2, RZ ;  /* 0x0000000297977210 */ /* 0x000fca0007f5e0ff */
[----:B------:R-:W-:Y:S01]  /*51980*/  IMAD.X R150, R150, 0x1, R0, P2 ;  /* 0x0000000196967824 */ /* 0x000fe200010e0600 */
[----:B--2---:R-:W-:-:S05]  /*51990*/  IADD3 R9, P1, R9, R2, RZ ;  /* 0x0000000209097210 */ /* 0x004fca0007f3e0ff */
[----:B----4-:R-:W-:Y:S01]  /*519a0*/  IMAD.X R8, R8, 0x1, R0, P1 ;  /* 0x0000000108087824 */ /* 0x010fe200008e0600 */
[----:B------:R1:W-:Y:S04]  /*519b0*/  STL [R1+0xda0], R9 ;  /* 0x000da00901007387 */ /* 0x0003e80000100800 */
[----:B------:R2:W-:Y:S01]  /*519c0*/  STL [R1+0xd9c], R8 ;  /* 0x000d9c0801007387 */ /* 0x0005e20000100800 */
[----:B-1----:R-:W-:-:S04]  /*519d0*/  LOP3.LUT R9, R9, R8, RZ, 0x3c, !PT ;  /* 0x0000000809097212 */ /* 0x002fc800078e3cff */
[----:B--2---:R-:W-:-:S04]  /*519e0*/  LOP3.LUT R8, R9, R8, RZ, 0x3c, !PT ;  /* 0x0000000809087212 */ /* 0x004fc800078e3cff */
[----:B------:R-:W-:Y:S01]  /*519f0*/  LOP3.LUT R9, R9, R8, RZ, 0x3c, !PT ;  /* 0x0000000809097212 */ /* 0x000fe200078e3cff */
[----:B------:R-:W-:Y:S04]  /*51a00*/  STL [R1+0xdc0], R151 ;  /* 0x000dc09701007387 */ /* 0x000fe80000100800 */
[----:B------:R1:W-:Y:S04]  /*51a10*/  LDGSTS.E [R3+0x16b00], desc[UR4][R8.64], P0 ;  /* 0x16b0000008037fae */ /* 0x0003e80008121844 */
[----:B------:R2:W-:Y:S01]  /*51a20*/  STL [R1+0xdbc], R150 ;  /* 0x000dbc9601007387 */ /* 0x0005e20000100800 */
[----:B-1----:R-:W-:-:S02]  /*51a30*/  IMAD.MOV.U32 R8, RZ, RZ, R151 ;  /* 0x000000ffff087224 */ /* 0x002fc400078e0097 */
[----:B------:R-:W-:Y:S02]  /*51a40*/  IMAD.MOV.U32 R9, RZ, RZ, R150 ;  /* 0x000000ffff097224 */ /* 0x000fe400078e0096 */
[----:B--2---:R-:W5:Y:S04]  /*51a50*/  LDL.LU R150, [R1+0x1858] ;  /* 0x0018580001967983 */ /* 0x004f680000300800 */
[----:B------:R-:W5:Y:S04]  /*51a60*/  LDL.LU R151, [R1+0x1854] ;  /* 0x0018540001977983 */ /* 0x000f680000300800 */
[----:B------:R1:W-:Y:S04]  /*51a70*/  LDGSTS.E [R3+0x16f00], desc[UR4][R8.64], P0 ;  /* 0x16f0000008037fae */ /* 0x0003e80008121844 */
[----:B------:R-:W2:Y:S04]  /*51a80*/  LDL.LU R8, [R1+0xddc] ;  /* 0x000ddc0001087983 */ /* 0x000ea80000300800 */
[----:B------:R-:W1:Y:S01]  /*51a90*/  LDL.LU R9, [R1+0xde0] ;  /* 0x000de00001097983 */ /* 0x000e620000300800 */
[----:B------:R-:W-:-:S05]  /*51aa0*/  IADD3 R11, P2, R11, R2, RZ ;  /* 0x000000020b0b7210 */ /* 0x000fca0007f5e0ff */
[----:B------:R-:W-:Y:S01]  /*51ab0*/  IMAD.X R13, R13, 0x1, R0, P2 ;  /* 0x000000010d0d7824 */ /* 0x000fe200010e0600 */
[----:B-1----:R-:W-:-:S04]  /*51ac0*/  IADD3 R9, P1, R9, R2, RZ ;  /* 0x0000000209097210 */ /* 0x002fc80007f3e0ff */
[----:B--2---:R-:W-:Y:S01]  /*51ad0*/  IADD3.X R8, R8, R0, RZ, P1, !PT ;  /* 0x0000000008087210 */ /* 0x004fe20000ffe4ff */
[----:B------:R1:W-:Y:S04]  /*51ae0*/  STL [R1+0xde0], R9 ;  /* 0x000de00901007387 */ /* 0x0003e80000100800 */
[----:B------:R2:W-:Y:S01]  /*51af0*/  STL [R1+0xddc], R8 ;  /* 0x000ddc0801007387 */ /* 0x0005e20000100800 */
[----:B-1----:R-:W-:-:S04]  /*51b00*/  LOP3.LUT R9, R9, R8, RZ, 0x3c, !PT ;  /* 0x0000000809097212 */ /* 0x002fc800078e3cff */
[----:B--2---:R-:W-:-:S04]  /*51b10*/  LOP3.LUT R8, R9, R8, RZ, 0x3c, !PT ;  /* 0x0000000809087212 */ /* 0x004fc800078e3cff */
[----:B------:R-:W-:Y:S01]  /*51b20*/  LOP3.LUT R9, R9, R8, RZ, 0x3c, !PT ;  /* 0x0000000809097212 */ /* 0x000fe200078e3cff */
[----:B------:R1:W-:Y:S04]  /*51b30*/  STL [R1+0xe00], R11 ;  /* 0x000e000b01007387 */ /* 0x0003e80000100800 */
[----:B------:R2:W-:Y:S04]  /*51b40*/  LDGSTS.E [R3+0x17300], desc[UR4][R8.64], P0 ;  /* 0x1730000008037fae */ /* 0x0005e80008121844 */
[----:B------:R4:W-:Y:S01]  /*51b50*/  STL [R1+0xdfc], R13 ;  /* 0x000dfc0d01007387 */ /* 0x0009e20000100800 */
[----:B--2---:R-:W-:-:S02]  /*51b60*/  IMAD.MOV.U32 R8, RZ, RZ, R11 ;  /* 0x000000ffff087224 */ /* 0x004fc400078e000b */
[----:B------:R-:W-:Y:S01]  /*51b70*/  IMAD.MOV.U32 R9, RZ, RZ, R13 ;  /* 0x000000ffff097224 */ /* 0x000fe200078e000d */
[----:B-1----:R-:W1:Y:S01]  /*51b80*/  LDC R11, c[0x0][0x230] ;  /* 0x00008c00ff0b7b82 */ /* 0x002e620000000800 */
[----:B----4-:R-:W2:Y:S04]  /*51b90*/  LDL.LU R13, [R1+0x1850] ;  /* 0x00185000010d7983 */ /* 0x010ea80000300800 */
[----:B------:R4:W-:Y:S04]  /*51ba0*/  LDGSTS.E [R3+0x17700], desc[UR4][R8.64], P0 ;  /* 0x1770000008037fae */ /* 0x0009e80008121844 */
[----:B------:R-:W2:Y:S04]  /*51bb0*/  LDL.LU R8, [R1+0xe1c] ;  /* 0x000e1c0001087983 */ /* 0x000ea80000300800 */
[----:B------:R-:W4:Y:S01]  /*51bc0*/  LDL.LU R9, [R1+0xe20] ;  /* 0x000e200001097983 */ /* 0x000f220000300800 */
[----:B---3--:R-:W-:-:S02]  /*51bd0*/  IADD3 R7, P2, R7, R2, RZ ;  /* 0x0000000207077210 */ /* 0x008fc40007f5e0ff */
[----:B-1----:R-:W-:-:S03]  /*51be0*/  IADD3 R11, R11, 0x3f, RZ ;  /* 0x0000003f0b0b7810 */ /* 0x002fc60007ffe0ff */
[----:B------:R-:W-:Y:S01]  /*51bf0*/  IMAD.X R10, R10, 0x1, R0, P2 ;  /* 0x000000010a0a7824 */ /* 0x000fe200010e0600 */
[----:B----4-:R-:W-:-:S05]  /*51c00*/  IADD3 R9, P1, R9, R2, RZ ;  /* 0x0000000209097210 */ /* 0x010fca0007f3e0ff */
[----:B--2---:R-:W-:Y:S01]  /*51c10*/  IMAD.X R8, R8, 0x1, R0, P1 ;  /* 0x0000000108087824 */ /* 0x004fe200008e0600 */
[----:B------:R1:W-:Y:S04]  /*51c20*/  STL [R1+0xe20], R9 ;  /* 0x000e200901007387 */ /* 0x0003e80000100800 */
[----:B------:R2:W-:Y:S01]  /*51c30*/  STL [R1+0xe1c], R8 ;  /* 0x000e1c0801007387 */ /* 0x0005e20000100800 */
[----:B-1----:R-:W-:-:S04]  /*51c40*/  LOP3.LUT R9, R9, R8, RZ, 0x3c, !PT ;  /* 0x0000000809097212 */ /* 0x002fc800078e3cff */
[----:B--2---:R-:W-:-:S04]  /*51c50*/  LOP3.LUT R8, R9, R8, RZ, 0x3c, !PT ;  /* 0x0000000809087212 */ /* 0x004fc800078e3cff */
[----:B------:R-:W-:Y:S01]  /*51c60*/  LOP3.LUT R9, R9, R8, RZ, 0x3c, !PT ;  /* 0x0000000809097212 */ /* 0x000fe200078e3cff */
[----:B------:R1:W-:Y:S04]  /*51c70*/  STL [R1+0xe40], R7 ;  /* 0x000e400701007387 */ /* 0x0003e80000100800 */
[----:B------:R2:W-:Y:S01]  /*51c80*/  LDGSTS.E [R3+0x17b00], desc[UR4][R8.64], P0 ;  /* 0x17b0000008037fae */ /* 0x0005e20008121844 */
[----:B------:R-:W-:Y:S02]  /*51c90*/  VIADD R13, R13, 0x1 ;  /* 0x000000010d0d7836 */ /* 0x000fe40000000000 */
[----:B--2---:R-:W-:Y:S01]  /*51ca0*/  IMAD.MOV.U32 R8, RZ, RZ, R7 ;  /* 0x000000ffff087224 */ /* 0x004fe200078e0007 */
[----:B-1----:R-:W-:Y:S01]  /*51cb0*/  SHF.R.S32.HI R7, RZ, 0x1f, R11 ;  /* 0x0000001fff077819 */ /* 0x002fe2000001140b */
[----:B------:R-:W-:-:S03]  /*51cc0*/  IMAD.MOV.U32 R9, RZ, RZ, R10 ;  /* 0x000000ffff097224 */ /* 0x000fc600078e000a */
[----:B------:R-:W-:Y:S02]  /*51cd0*/  LEA.HI R7, R7, R11, RZ, 0x6 ;  /* 0x0000000b07077211 */ /* 0x000fe400078f30ff */
[----:B------:R1:W-:Y:S02]  /*51ce0*/  LDGSTS.E [R3+0x17f00], desc[UR4][R8.64], P0 ;  /* 0x17f0000008037fae */ /* 0x0003e40008121844 */
[----:B------:R-:W-:Y:S02]  /*51cf0*/  SHF.R.S32.HI R7, RZ, 0x6, R7 ;  /* 0x00000006ff077819 */ /* 0x000fe40000011407 */
[----:B------:R1:W-:Y:S02]  /*51d00*/  STL [R1+0xe3c], R10 ;  /* 0x000e3c0a01007387 */ /* 0x0003e40000100800 */
[----:B------:R-:W-:Y:S01]  /*51d10*/  ISETP.NE.U32.AND P0, PT, R13, R7, PT ;  /* 0x000000070d00720c */ /* 0x000fe20003f05070 */
[----:B------:R-:W-:Y:S01]  /*51d20*/  IMAD.MOV.U32 R7, RZ, RZ, R6 ;  /* 0x000000ffff077224 */ /* 0x000fe200078e0006 */
[----:B------:R-:W0:Y:S04]  /*51d30*/  LDGDEPBAR ;  /* 0x00000000000079af */ /* 0x000e280000000000 */
[----:B------:R1:W5:Y:S07]  /*51d40*/  LDL.LU R6, [R1+0x184c] ;  /* 0x00184c0001067983 */ /* 0x00036e0000300800 */
[----:B------:R-:W-:Y:S05]  /*51d50*/  @P0 BRA `(.L_x_1) ;  /* 0xffffff0c00480947 */ /* 0x000fea000383ffff */
.L_x_0:
[----:B------:R-:W-:Y:S01]  /*51d60*/  STL.64 [R1+0x1a28], R50 ;  /* 0x001a283201007387 */ /* 0x000fe20000100a00 */
[----:B------:R-:W-:Y:S01]  /*51d70*/  ULDC UR6, c[0x0][0x248] ;  /* 0x0000920000067ab9 */ /* 0x000fe20000000800 */
[----:B------:R-:W-:Y:S01]  /*51d80*/  ULDC UR8, c[0x0][0x22c] ;  /* 0x00008b0000087ab9 */ /* 0x000fe20000000800 */
[----:B------:R-:W2:Y:S01]  /*51d90*/  S2R R2, SR_TID.X ;  /* 0x0000000000027919 */ /* 0x000ea20000002100 */
[----:B-1----:R-:W-:Y:S01]  /*51da0*/  LOP3.LUT R3, R3, 0xfffffeff, RZ, 0xc0, !PT ;  /* 0xfffffeff03037812 */ /* 0x002fe200078ec0ff */
[----:B------:R-:W-:Y:S01]  /*51db0*/  ULDC UR10, c[0x0][0x22c] ;  /* 0x00008b00000a7ab9 */ /* 0x000fe20000000800 */
[----:B------:R-:W-:Y:S01]  /*51dc0*/  ULDC UR11, c[0x0][0x248] ;  /* 0x00009200000b7ab9 */ /* 0x000fe20000000800 */
[----:B------:R-:W-:Y:S01]  /*51dd0*/  STL.64 [R1+0x1a20], R52 ;  /* 0x001a203401007387 */ /* 0x000fe20000100a00 */
[----:B------:R-:W-:Y:S01]  /*51de0*/  ULDC UR13, c[0x0][0x248] ;  /* 0x00009200000d7ab9 */ /* 0x000fe20000000800 */
[----:B------:R-:W-:Y:S01]  /*51df0*/  ULDC UR14, c[0x0][0x248] ;  /* 0x00009200000e7ab9 */ /* 0x000fe20000000800 */
[----:B------:R-:W-:Y:S01]  /*51e00*/  ULDC UR16, c[0x0][0x248] ;  /* 0x0000920000107ab9 */ /* 0x000fe20000000800 */
[----:B------:R1:W-:Y:S01]  /*51e10*/  STL.64 [R1+0x1a18], R54 ;  /* 0x001a183601007387 */ /* 0x0003e20000100a00 */
        /* <DEDUP_REMOVED lines=11> */
[----:B-1----:R-:W3:Y:S01]  /*51ed0*/  LDL.LU R55, [R1+0x8] ;  /* 0x0000080001377983 */ /* 0x002ee20000300800 */
[----:B------:R-:W-:Y:S01]  /*51ee0*/  ULDC UR27, c[0x0][0x248] ;  /* 0x00009200001b7ab9 */ /* 0x000fe20000000800 */
[----:B------:R-:W-:Y:S01]  /*51ef0*/  ULDC UR29, c[0x0][0x248] ;  /* 0x00009200001d7ab9 */ /* 0x000fe20000000800 */
[----:B------:R-:W-:Y:S01]  /*51f00*/  ULDC UR30, c[0x0][0x248] ;  /* 0x00009200001e7ab9 */ /* 0x000fe20000000800 */
[----:B------:R-:W4:Y:S01]  /*51f10*/  LDL.LU R52, [R1] ;  /* 0x0000000001347983 */ /* 0x000f220000300800 */
        /* <DEDUP_REMOVED lines=15> */
[----:B------:R-:W-:Y:S01]  /*52010*/  STL [R1+0x1a10], R57 ;  /* 0x001a103901007387 */ /* 0x000fe20000100800 */
        /* <DEDUP_REMOVED lines=28> */
[----:B------:R-:W-:-:S04]  /*521e0*/  DEPBAR.LE SB0, 0x0 ;  /* 0x000080000000791a */ /* 0x000fc80000000000 */
[----:B------:R-:W-:Y:S04]  /*521f0*/  STL [R1+0x19f0], R65 ;  /* 0x0019f04101007387 */ /* 0x000fe80000100800 */
[----:B------:R-:W-:Y:S04]  /*52200*/  STL [R1+0x19ec], R67 ;  /* 0x0019ec4301007387 */ /* 0x000fe80000100800 */
[----:B------:R-:W-:Y:S04]  /*52210*/  STL [R1+0x19e8], R68 ;  /* 0x0019e84401007387 */ /* 0x000fe80000100800 */
[----:B------:R-:W-:Y:S04]  /*52220*/  STL [R1+0x19e4], R70 ;  /* 0x0019e44601007387 */ /* 0x000fe80000100800 */
[----:B------:R-:W-:Y:S04]  /*52230*/  STL [R1+0x19e0], R69 ;  /* 0x0019e04501007387 */ /* 0x000fe80000100800 */
[----:B------:R-:W-:Y:S04]  /*52240*/  STL [R1+0x19dc], R71 ;  /* 0x0019dc4701007387 */ /* 0x000fe80000100800 */
[----:B------:R-:W-:Y:S04]  /*52250*/  STL [R1+0x19d8], R72 ;  /* 0x0019d84801007387 */ /* 0x000fe80000100800 */
[----:B------:R-:W-:Y:S04]  /*52260*/  STL [R1+0x19d4], R74 ;  /* 0x0019d44a01007387 */ /* 0x000fe80000100800 */
[----:B------:R1:W-:Y:S04]  /*52270*/  STL [R1+0x19d0], R73 ;  /* 0x0019d04901007387 */ /* 0x0003e80000100800 */
[----:B-1----:R-:W4:Y:S04]  /*52280*/  LDL.LU R73, [R1+0xff0] ;  /* 0x000ff00001497983 */ /* 0x002f280000300800 */
[----:B------:R1:W-:Y:S04]  /*52290*/  STL [R1+0x19cc], R75 ;  /* 0x0019cc4b01007387 */ /* 0x0003e80000100800 */
[----:B-1----:R-:W4:Y:S01]  /*522a0*/  LDL.LU R75, [R1+0x17e8] ;  /* 0x0017e800014b7983 */ /* 0x002f220000300800 */
[----:B--2---:R-:W-:-:S03]  /*522b0*/  SHF.L.U32 R0, R2, 0x4, RZ ;  /* 0x0000000402007819 */ /* 0x004fc600000006ff */
[----:B------:R-:W-:Y:S01]  /*522c0*/  STL [R1+0x19c8], R76 ;  /* 0x0019c84c01007387 */ /* 0x000fe20000100800 */
[----:B------:R-:W-:-:S03]  /*522d0*/  LOP3.LUT R0, R0, 0xf0, RZ, 0xc0, !PT ;  /* 0x000000f000007812 */ /* 0x000fc600078ec0ff */
        /* <DEDUP_REMOVED lines=14> */
[----:B------:R-:W-:Y:S04]  /*523c0*/  STL [R1+0x198c], R19 ;  /* 0x00198c1301007387 */ /* 0x000fe80000100800 */
[----:B------:R-:W-:Y:S01]  /*523d0*/  STL [R1+0x1988], R23 ;  /* 0x0019881701007387 */ /* 0x000fe20000100800 */
[----:B-1---5:R-:W-:-:S03]  /*523e0*/  VIADD R5, R6, 0x7 ;  /* 0x0000000706057836 */ /* 0x022fc60000000000 */
        /* <DEDUP_REMOVED lines=10> */
[----:B-1----:R-:W-:Y:S01]  /*52490*/  IMAD R151, R6, UR6, RZ ;  /* 0x0000000606977c24 */ /* 0x002fe2000f8e02ff */
[----:B------:R-:W-:-:S02]  /*524a0*/  ULDC UR6, c[0x0][0x248] ;  /* 0x0000920000067ab9 */ /* 0x000fc40000000800 */
[----:B------:R-:W-:Y:S01]  /*524b0*/  STL [R1+0x1934], R148 ;  /* 0x0019349401007387 */ /* 0x000fe20000100800 */
[----:B------:R-:W-:Y:S01]  /*524c0*/  VIADD R21, R151, UR6 ;  /* 0x0000000697157c36 */ /* 0x000fe20008000000 */
[----:B------:R-:W-:Y:S02]  /*524d0*/  ULDC UR6, c[0x0][0x248] ;  /* 0x0000920000067ab9 */ /* 0x000fe40000000800 */
[----:B------:R-:W-:Y:S02]  /*524e0*/  STL [R1+0x1930], R147 ;  /* 0x0019309301007387 */ /* 0x000fe40000100800 */
[----:B------:R-:W-:Y:S01]  /*524f0*/  IADD3 R54, R21, UR6, RZ ;  /* 0x0000000615367c10 */ /* 0x000fe2000fffe0ff */
[----:B------:R-:W-:Y:S01]  /*52500*/  ULDC UR6, c[0x0][0x248] ;  /* 0x0000920000067ab9 */ /* 0x000fe20000000800 */
[----:B------:R-:W-:Y:S03]  /*52510*/  STL [R1+0x192c], R146 ;  /* 0x00192c9201007387 */ /* 0x000fe60000100800 */
[----:B------:R-:W-:Y:S01]  /*52520*/  VIADD R207, R54, UR6 ;  /* 0x0000000636cf7c36 */ /* 0x000fe20008000000 */
[----:B------:R-:W-:Y:S01]  /*52530*/  ULDC UR6, c[0x0][0x248] ;  /* 0x0000920000067ab9 */ /* 0x000fe20000000800 */
[----:B------:R-:W-:Y:S02]  /*52540*/  STL [R1+0x1928], R145 ;  /* 0x0019289101007387 */ /* 0x000fe40000100800 */
        /* <DEDUP_REMOVED lines=11> */
[----:B------:R-:W-:Y:S03]  /*52600*/  STL [R1+0x1918], R141 ;  /* 0x0019188d01007387 */ /* 0x000fe60000100800 */
        /* <DEDUP_REMOVED lines=32> */
[----:B------:R-:W-:Y:S01]  /*52810*/  STL [R1+0x18ec], R130 ;  /* 0x0018ec8201007387 */ /* 0x000fe20000100800 */
[----:B---3--:R-:W-:-:S02]  /*52820*/  IMAD.MOV.U32 R17, RZ, RZ, R55 ;  /* 0x000000ffff117224 */ /* 0x008fc400078e0037 */
[----:B------:R-:W-:Y:S01]  /*52830*/  VIADD R191, R192, UR6 ;  /* 0x00000006c0bf7c36 */ /* 0x000fe20008000000 */
[----:B------:R-:W-:Y:S01]  /*52840*/  ULDC UR6, c[0x0][0x248] ;  /* 0x0000920000067ab9 */ /* 0x000fe20000000800 */
[----:B------:R-:W-:Y:S01]  /*52850*/  STL [R1+0x18e8], R129 ;  /* 0x0018e88101007387 */ /* 0x000fe20000100800 */
[----:B----4-:R-:W-:Y:S02]  /*52860*/  IMAD.MOV.U32 R22, RZ, RZ, R52 ;  /* 0x000000ffff167224 */ /* 0x010fe400078e0034 */
[----:B------:R-:W-:Y:S01]  /*52870*/  IADD3 R190, R191, UR6, RZ ;  /* 0x00000006bfbe7c10 */ /* 0x000fe2000fffe0ff */
[----:B------:R-:W-:Y:S01]  /*52880*/  ULDC UR6, c[0x0][0x248] ;  /* 0x0000920000067ab9 */ /* 0x000fe20000000800 */
[----:B------:R-:W-:Y:S01]  /*52890*/  STL [R1+0x18e4], R128 ;  /* 0x0018e48001007387 */ /* 0x000fe20000100800 */
[----:B------:R-:W-:Y:S02]  /*528a0*/  MOV R55, R51 ;  /* 0x0000003300377202 */ /* 0x000fe40000000f00 */
[----:B------:R-:W-:Y:S01]  /*528b0*/  VIADD R189, R190, UR6 ;  /* 0x00000006bebd7c36 */ /* 0x000fe20008000000 */
[----:B------:R-:W-:Y:S01]  /*528c0*/  ULDC UR6, c[0x0][0x248] ;  /* 0x0000920000067ab9 */ /* 0x000fe20000000800 */
[----:B------:R-:W-:Y:S01]  /*528d0*/  STL [R1+0x18e0], R127 ;  /* 0x0018e07f01007387 */ /* 0x000fe20000100800 */
[----:B------:R-:W-:-:S02]  /*528e0*/  IMAD.MOV.U32 R52, RZ, RZ, R53 ;  /* 0x000000ffff347224 */ /* 0x000fc400078e0035 */
[----:B------:R-:W-:Y:S01]  /*528f0*/  VIADD R188, R189, UR6 ;  /* 0x00000006bdbc7c36 */ /* 0x000fe20008000000 */
[----:B------:R-:W-:Y:S01]  /*52900*/  ULDC UR6, c[0x0][0x248] ;  /* 0x0000920000067ab9 */ /* 0x000fe20000000800 */
[----:B------:R-:W-:Y:S01]  /*52910*/  STL [R1+0x18dc], R126 ;  /* 0x0018dc7e01007387 */ /* 0x000fe20000100800 */
[----:B------:R-:W-:Y:S02]  /*52920*/  IMAD.MOV.U32 R53, RZ, RZ, R50 ;  /* 0x000000ffff357224 */ /* 0x000fe400078e0032 */
        /* <DEDUP_REMOVED lines=63> */
[----:B------:R-:W-:Y:S02]  /*52d20*/  BAR.SYNC.DEFER_BLOCKING 0x0 ;  /* 0x0000000000007b1d */ /* 0x000fe40000010000 */
[----:B------:R-:W-:-:S02]  /*52d30*/  IADD3 R166, R167, UR6, RZ ;  /* 0x00000006a7a67c10 */ /* 0x000fc4000fffe0ff */
[----:B------:R-:W-:Y:S02]  /*52d40*/  ISETP.GE.AND P0, PT, R73, R75, PT ;  /* 0x0000004b4900720c */ /* 0x000fe40003f06270 */
[----:B------:R-:W-:Y:S02]  /*52d50*/  ULDC UR6, c[0x0][0x248] ;  /* 0x0000920000067ab9 */ /* 0x000fe40000000800 */
[----:B------:R-:W-:Y:S01]  /*52d60*/  ISETP.LT.AND P2, PT, R5, UR10, !P0 ;  /* 0x0000000a05007c0c */ /* 0x000fe2000c741270 */
[----:B------:R-:W-:Y:S01]  /*52d70*/  VIADD R165, R166, UR6 ;  /* 0x00000006a6a57c36 */ /* 0x000fe20008000000 */
[----:B------:R-:W-:Y:S01]  /*52d80*/  ULDC UR6, c[0x0][0x248] ;  /* 0x0000920000067ab9 */ /* 0x000fe20000000800 */
[----:B------:R-:W-:Y:S01]  /*52d90*/  STL [R1+0x1884], R104 ;  /* 0x0018846801007387 */ /* 0x000fe20000100800 */
[----:B------:R-:W-:Y:S01]  /*52da0*/  ULDC UR10, c[0x0][0x248] ;  /* 0x00009200000a7ab9 */ /* 0x000fe20000000800 */
        /* <DEDUP_REMOVED lines=29> */
[----:B------:R1:W-:Y:S03]  /*52f80*/  STL [R1+0x185c], R94 ;  /* 0x00185c5e01007387 */ /* 0x0003e60000100800 */
[----:B------:R-:W-:Y:S01]  /*52f90*/  IADD3 R154, R155, UR6, RZ ;  /* 0x000000069b9a7c10 */ /* 0x000fe2000fffe0ff */
[----:B------:R-:W-:Y:S01]  /*52fa0*/  ULDC UR6, c[0x0][0x248] ;  /* 0x0000920000067ab9 */ /* 0x000fe20000000800 */
[----:B------:R-:W-:Y:S03]  /*52fb0*/  STL [R1+0x1858], R93 ;  /* 0x0018585d01007387 */ /* 0x000fe60000100800 */
[----:B------:R-:W-:Y:S01]  /*52fc0*/  VIADD R153, R154, UR6 ;  /* 0x000000069a997c36 */ /* 0x000fe20008000000 */
[----:B------:R-:W-:Y:S01]  /*52fd0*/  ULDC UR6, c[0x0][0x248] ;  /* 0x0000920000067ab9 */ /* 0x000fe20000000800 */
[----:B-1----:R-:W-:Y:S01]  /*52fe0*/  MOV R94, UR5 ;  /* 0x00000005005e7c02 */ /* 0x002fe20008000f00 */
[----:B------:R1:W-:Y:S01]  /*52ff0*/  STL [R1+0x1854], R92 ;  /* 0x0018545c01007387 */ /* 0x0003e20000100800 */
[----:B------:R-:W-:Y:S01]  /*53000*/  VIADD R152, R153, UR6 ;  /* 0x0000000699987c36 */ /* 0x000fe20008000000 */
[----:B------:R-:W-:Y:S01]  /*53010*/  ULDC UR6, c[0x0][0x248] ;  /* 0x0000920000067ab9 */ /* 0x000fe20000000800 */
[----:B------:R-:W-:Y:S01]  /*53020*/  ULDC UR5, c[0x0][0x22c] ;  /* 0x00008b0000057ab9 */ /* 0x000fe20000000800 */
[----:B------:R-:W-:Y:S01]  /*53030*/  STL [R1+0x1850], R91 ;  /* 0x0018505b01007387 */ /* 0x000fe20000100800 */
[----:B------:R-:W-:Y:S01]  /*53040*/  VIADD R15, R152, UR6 ;  /* 0x00000006980f7c36 */ /* 0x000fe20008000000 */
[----:B------:R-:W-:-:S02]  /*53050*/  ULDC UR6, c[0x0][0x248] ;  /* 0x0000920000067ab9 */ /* 0x000fc40000000800 */
[----:B------:R-:W-:Y:S01]  /*53060*/  STL [R1+0x184c], R89 ;  /* 0x00184c5901007387 */ /* 0x000fe20000100800 */
[----:B------:R-:W-:Y:S01]  /*53070*/  VIADD R14, R15, UR6 ;  /* 0x000000060f0e7c36 */ /* 0x000fe20008000000 */
[----:B------:R-:W-:Y:S01]  /*53080*/  ULDC UR6, c[0x0][0x248] ;  /* 0x0000920000067ab9 */ /* 0x000fe20000000800 */
[----:B-1----:R-:W-:Y:S01]  /*53090*/  MOV R92, UR4 ;  /* 0x00000004005c7c02 */ /* 0x002fe20008000f00 */
[----:B------:R1:W-:Y:S01]  /*530a0*/  STL [R1+0x1950], R94 ;  /* 0x0019505e01007387 */ /* 0x0003e20000100800 */
[----:B------:R-:W-:Y:S01]  /*530b0*/  VIADD R13, R14, UR6 ;  /* 0x000000060e0d7c36 */ /* 0x000fe20008000000 */
[----:B------:R-:W-:Y:S01]  /*530c0*/  ULDC UR6, c[0x0][0x248] ;  /* 0x0000920000067ab9 */ /* 0x000fe20000000800 */
[----:B------:R-:W-:Y:S01]  /*530d0*/  ULDC UR4, c[0x0][0x22c] ;  /* 0x00008b0000047ab9 */ /* 0x000fe20000000800 */
[----:B------:R-:W2:Y:S02]  /*530e0*/  S2R R124, SR_TID.X ;  /* 0x00000000007c7919 */ /* 0x000ea40000002100 */
[----:B------:R-:W-:Y:S01]  /*530f0*/  IADD3 R12, R13, UR6, RZ ;  /* 0x000000060d0c7c10 */ /* 0x000fe2000fffe0ff */
[----:B------:R-:W-:Y:S01]  /*53100*/  ULDC UR6, c[0x0][0x248] ;  /* 0x0000920000067ab9 */ /* 0x000fe20000000800 */
[----:B------:R-:W-:Y:S03]  /*53110*/  STL [R1+0x1954], R92 ;  /* 0x0019545c01007387 */ /* 0x000fe60000100800 */
[----:B------:R-:W-:Y:S01]  /*53120*/  VIADD R11, R12, UR6 ;  /* 0x000000060c0b7c36 */ /* 0x000fe20008000000 */
[----:B------:R-:W-:-:S03]  /*53130*/  ULDC UR6, c[0x0][0x248] ;  /* 0x0000920000067ab9 */ /* 0x000fc60000000800 */
[----:B------:R-:W-:Y:S01]  /*53140*/  VIADD R10, R11, UR6 ;  /* 0x000000060b0a7c36 */ /* 0x000fe20008000000 */
[----:B------:R-:W-:-:S03]  /*53150*/  ULDC UR6, c[0x0][0x248] ;  /* 0x0000920000067ab9 */ /* 0x000fc60000000800 */
[----:B------:R-:W-:Y:S01]  /*53160*/  VIADD R9, R10, UR6 ;  /* 0x000000060a097c36 */ /* 0x000fe20008000000 */
[----:B------:R-:W-:-:S03]  /*53170*/  ULDC UR6, c[0x0][0x248] ;  /* 0x0000920000067ab9 */ /* 0x000fc60000000800 */
[----:B------:R-:W-:Y:S01]  /*53180*/  VIADD R8, R9, UR6 ;  /* 0x0000000609087c36 */ /* 0x000fe20008000000 */
[----:B------:R-:W-:-:S03]  /*53190*/  ULDC UR6, c[0x0][0x248] ;  /* 0x0000920000067ab9 */ /* 0x000fc60000000800 */
[----:B------:R-:W-:Y:S01]  /*531a0*/  VIADD R209, R8, UR6 ;  /* 0x0000000608d17c36 */ /* 0x000fe20008000000 */
[----:B------:R-:W-:-:S04]  /*531b0*/  ULDC UR6, c[0x0][0x248] ;  /* 0x0000920000067ab9 */ /* 0x000fc80000000800 */
[----:B------:R-:W-:Y:S01]  /*531c0*/  IADD3 R208, R209, UR6, RZ ;  /* 0x00000006d1d07c10 */ /* 0x000fe2000fffe0ff */
[----:B------:R-:W-:Y:S01]  /*531d0*/  ULDC UR6, c[0x0][0x248] ;  /* 0x0000920000067ab9 */ /* 0x000fe20000000800 */
[----:B--2---:R-:W-:-:S03]  /*531e0*/  IMAD.SHL.U32 R4, R124, 0x40, RZ ;  /* 0x000000407c047824 */ /* 0x004fc600078e00ff */
[----:B------:R-:W-:Y:S01]  /*531f0*/  VIADD R211, R208, UR6 ;  /* 0x00000006d0d37c36 */ /* 0x000fe20008000000 */
[----:B------:R-:W-:Y:S01]  /*53200*/  ULDC UR6, c[0x0][0x248] ;  /* 0x0000920000067ab9 */ /* 0x000fe20000000800 */
[----:B------:R-:W-:Y:S01]  /*53210*/  IMAD.SHL.U32 R2, R124, 0x8, RZ ;  /* 0x000000087c027824 */ /* 0x000fe200078e00ff */
[----:B------:R-:W-:Y:S01]  /*53220*/  LOP3.LUT R4, R4, 0x400, RZ, 0xc0, !PT ;  /* 0x0000040004047812 */ /* 0x000fe200078ec0ff */
[----:B------:R-:W-:Y:S01]  /*53230*/  VIADD R210, R211, UR6 ;  /* 0x00000006d3d27c36 */ /* 0x000fe20008000000 */
[----:B------:R-:W-:Y:S02]  /*53240*/  ULDC UR6, c[0x0][0x248] ;  /* 0x0000920000067ab9 */ /* 0x000fe40000000800 */
[----:B------:R-:W-:Y:S01]  /*53250*/  IADD3 R4, R4, UR7, R0 ;  /* 0x0000000704047c10 */ /* 0x000fe2000fffe000 */
[----:B------:R-:W-:Y:S01]  /*53260*/  VIADD R213, R210, UR6 ;  /* 0x00000006d2d57c36 */ /* 0x000fe20008000000 */
[----:B------:R-:W-:Y:S01]  /*53270*/  ULDC UR6, c[0x0][0x248] ;  /* 0x0000920000067ab9 */ /* 0x000fe20000000800 */
[----:B------:R-:W-:-:S02]  /*53280*/  LOP3.LUT R0, R2, 0x300, RZ, 0xc0, !PT ;  /* 0x0000030002007812 */ /* 0x000fc400078ec0ff */
[----:B------:R-:W-:Y:S01]  /*53290*/  VIADD R212, R213, UR6 ;  /* 0x00000006d5d47c36 */ /* 0x000fe20008000000 */
[----:B------:R-:W-:Y:S02]  /*532a0*/  ULDC UR6, c[0x0][0x248] ;  /* 0x0000920000067ab9 */ /* 0x000fe40000000800 */
[----:B------:R-:W-:Y:S02]  /*532b0*/  IMAD.IADD R4, R4, 0x1, R0 ;  /* 0x0000000104047824 */ /* 0x000fe400078e0200 */
[----:B------:R-:W-:Y:S01]  /*532c0*/  VIADD R215, R212, UR6 ;  /* 0x00000006d4d77c36 */ /* 0x000fe20008000000 */
[----:B------:R-:W-:Y:S01]  /*532d0*/  ULDC UR6, c[0x0][0x248] ;  /* 0x0000920000067ab9 */ /* 0x000fe20000000800 */
[----:B------:R-:W-:-:S03]  /*532e0*/  VIADD R0, R6, 0xa ;  /* 0x0000000a06007836 */ /* 0x000fc60000000000 */
[----:B------:R-:W-:Y:S01]  /*532f0*/  IADD3 R214, R215, UR6, RZ ;  /* 0x00000006d7d67c10 */ /* 0x000fe2000fffe0ff */
[----:B------:R-:W-:Y:S01]  /*53300*/  ULDC UR6, c[0x0][0x248] ;  /* 0x0000920000067ab9 */ /* 0x000fe20000000800 */
[----:B------:R-:W-:Y:S01]  /*53310*/  ISETP.LT.AND P1, PT, R0, UR8, !P0 ;  /* 0x0000000800007c0c */ /* 0x000fe2000c721270 */
[----:B------:R-:W-:Y:S01]  /*53320*/  VIADD R0, R6, 0x9 ;  /* 0x0000000906007836 */ /* 0x000fe20000000000 */
[----:B------:R-:W-:Y:S01]  /*53330*/  ULDC UR8, c[0x0][0x22c] ;  /* 0x00008b0000087ab9 */ /* 0x000fe20000000800 */
[----:B------:R-:W-:Y:S01]  /*53340*/  VIADD R217, R214, UR6 ;  /* 0x00000006d6d97c36 */ /* 0x000fe20008000000 */
[----:B------:R-:W-:-:S03]  /*53350*/  ULDC UR6, c[0x0][0x248] ;  /* 0x0000920000067ab9 */ /* 0x000fc60000000800 */
[----:B------:R-:W-:Y:S01]  /*53360*/  VIADD R216, R217, UR6 ;  /* 0x00000006d9d87c36 */ /* 0x000fe20008000000 */
[----:B------:R-:W-:-:S03]  /*53370*/  ULDC UR6, c[0x0][0x248] ;  /* 0x0000920000067ab9 */ /* 0x000fc60000000800 */
[----:B------:R-:W-:Y:S01]  /*53380*/  VIADD R219, R216, UR6 ;  /* 0x00000006d8db7c36 */ /* 0x000fe20008000000 */
[----:B------:R-:W-:Y:S01]  /*53390*/  ULDC UR6, c[0x0][0x248] ;  /* 0x0000920000067ab9 */ /* 0x000fe20000000800 */
[----:B------:R-:W-:Y:S02]  /*533a0*/  @P1 LOP3.LUT R3, R3, 0x100, RZ, 0xfc, !PT ;  /* 0x0000010003031812 */ /* 0x000fe400078efcff */
[----:B------:R-:W-:Y:S01]  /*533b0*/  VIADD R218, R219, UR6 ;  /* 0x00000006dbda7c36 */ /* 0x000fe20008000000 */
[----:B------:R-:W-:Y:S01]  /*533c0*/  ULDC UR6, c[0x0][0x248] ;  /* 0x0000920000067ab9 */ /* 0x000fe20000000800 */
[----:B------:R-:W-:Y:S01]  /*533d0*/  ISETP.LT.AND P1, PT, R0, UR8, !P0 ;  /* 0x0000000800007c0c */ /* 0x000fe2000c721270 */
[----:B------:R-:W-:Y:S01]  /*533e0*/  VIADD R0, R6, 0x8 ;  /* 0x0000000806007836 */ /* 0x000fe20000000000 */
[----:B------:R-:W-:Y:S01]  /*533f0*/  LOP3.LUT R3, R3, 0xffffff7f, RZ, 0xc0, !PT ;  /* 0xffffff7f03037812 */ /* 0x000fe200078ec0ff */
[----:B------:R-:W-:Y:S01]  /*53400*/  VIADD R221, R218, UR6 ;  /* 0x00000006dadd7c36 */ /* 0x000fe20008000000 */
[----:B------:R-:W-:Y:S01]  /*53410*/  ULDC UR6, c[0x0][0x248] ;  /* 0x0000920000067ab9 */ /* 0x000fe20000000800 */
[----:B------:R-:W-:-:S03]  /*53420*/  ULDC UR8, c[0x0][0x22c] ;  /* 0x00008b0000087ab9 */ /* 0x000fc60000000800 */
[----:B------:R-:W-:Y:S01]  /*53430*/  IADD3 R220, R221, UR6, RZ ;  /* 0x00000006dddc7c10 */ /* 0x000fe2000fffe0ff */
[----:B------:R-:W-:-:S04]  /*53440*/  ULDC UR6, c[0x0][0x248] ;  /* 0x0000920000067ab9 */ /* 0x000fc80000000800 */
[----:B------:R-:W-:Y:S01]  /*53450*/  VIADD R223, R220, UR6 ;  /* 0x00000006dcdf7c36 */ /* 0x000fe20008000000 */
[----:B------:R-:W-:Y:S01]  /*53460*/  ULDC UR6, c[0x0][0x248] ;  /* 0x0000920000067ab9 */ /* 0x000fe20000000800 */
[----:B------:R-:W-:Y:S02]  /*53470*/  @P1 LOP3.LUT R3, R3, 0x80, RZ, 0xfc, !PT ;  /* 0x0000008003031812 */ /* 0x000fe400078efcff */
[----:B------:R-:W-:Y:S01]  /*53480*/  VIADD R222, R223, UR6 ;  /* 0x00000006dfde7c36 */ /* 0x000fe20008000000 */
[----:B------:R-:W-:Y:S01]  /*53490*/  ULDC UR6, c[0x0][0x248] ;  /* 0x0000920000067ab9 */ /* 0x000fe20000000800 */
[----:B------:R-:W-:Y:S01]  /*534a0*/  ISETP.LT.AND P1, PT, R0, UR8, !P0 ;  /* 0x0000000800007c0c */ /* 0x000fe2000c721270 */
[----:B------:R-:W-:Y:S01]  /*534b0*/  ULDC UR8, c[0x0][0x248] ;  /* 0x0000920000087ab9 */ /* 0x000fe20000000800 */
[----:B------:R-:W-:Y:S01]  /*534c0*/  VIADD R225, R222, UR6 ;  /* 0x00000006dee17c36 */ /* 0x000fe20008000000 */
[----:B------:R-:W-:Y:S01]  /*534d0*/  ULDC UR6, c[0x0][0x248] ;  /* 0x0000920000067ab9 */ /* 0x000fe20000000800 */
[----:B------:R-:W-:-:S02]  /*534e0*/  LOP3.LUT R3, R3, 0xffffffbf, RZ, 0xc0, !PT ;  /* 0xffffffbf03037812 */ /* 0x000fc400078ec0ff */
[----:B------:R-:W-:Y:S01]  /*534f0*/  VIADD R224, R225, UR6 ;  /* 0x00000006e1e07c36 */ /* 0x000fe20008000000 */
[----:B------:R-:W-:-:S03]  /*53500*/  ULDC UR6, c[0x0][0x248] ;  /* 0x0000920000067ab9 */ /* 0x000fc60000000800 */
[----:B------:R-:W-:Y:S01]  /*53510*/  VIADD R227, R224, UR6 ;  /* 0x00000006e0e37c36 */ /* 0x000fe20008000000 */
[----:B------:R-:W-:Y:S02]  /*53520*/  ULDC UR6, c[0x0][0x248] ;  /* 0x0000920000067ab9 */ /* 0x000fe40000000800 */
[----:B------:R-:W-:Y:S02]  /*53530*/  @P1 LOP3.LUT R3, R3, 0x40, RZ, 0xfc, !PT ;  /* 0x0000004003031812 */ /* 0x000fe400078efcff */
[----:B------:R-:W-:Y:S01]  /*53540*/  IADD3 R226, R227, UR6, RZ ;  /* 0x00000006e3e27c10 */ /* 0x000fe2000fffe0ff */
[----:B------:R-:W-:Y:S01]  /*53550*/  ULDC UR6, c[0x0][0x248] ;  /* 0x0000920000067ab9 */ /* 0x000fe20000000800 */
[----:B------:R-:W-:-:S03]  /*53560*/  LOP3.LUT R3, R3, 0xffffffdf, RZ, 0xc0, !PT ;  /* 0xffffffdf03037812 */ /* 0x000fc600078ec0ff */
[----:B------:R-:W-:Y:S01]  /*53570*/  VIADD R229, R226, UR6 ;  /* 0x00000006e2e57c36 */ /* 0x000fe20008000000 */
[----:B------:R-:W-:Y:S01]  /*53580*/  ULDC UR6, c[0x0][0x248] ;  /* 0x0000920000067ab9 */ /* 0x000fe20000000800 */
[----:B------:R-:W-:Y:S02]  /*53590*/  @P2 LOP3.LUT R3, R3, 0x20, RZ, 0xfc, !PT ;  /* 0x0000002003032812 */ /* 0x000fe400078efcff */
        /* <DEDUP_REMOVED lines=9> */
[----:B------:R-:W-:-:S04]  /*53630*/  ULDC UR6, c[0x0][0x248] ;  /* 0x0000920000067ab9 */ /* 0x000fc80000000800 */
        /* <DEDUP_REMOVED lines=40> */
[----:B-1----:R-:W-:Y:S01]  /*538c0*/  VIADD R94, R252, UR6 ;  /* 0x00000006fc5e7c36 */ /* 0x002fe20008000000 */
        /* <DEDUP_REMOVED lines=120> */
[----:B------:R-:W-:Y:S02]  /*54050*/  ULDC UR6, c[0x0][0x244] ;  /* 0x0000910000067ab9 */ /* 0x000fe40000000800 */
[----:B------:R-:W-:Y:S01]  /*54060*/  IMAD R0, R73, UR6, RZ ;  /* 0x0000000649007c24 */ /* 0x000fe2000f8e02ff */
[----:B------:R-:W-:Y:S01]  /*54070*/  ULDC UR6, c[0x0][0x248] ;  /* 0x0000920000067ab9 */ /* 0x000fe20000000800 */
[----:B------:R-:W-:Y:S01]  /*54080*/  IADD3 R147, R19, UR8, RZ ;  /* 0x0000000813937c10 */ /* 0x000fe2000fffe0ff */
[----:B------:R-:W-:Y:S02]  /*54090*/  ULDC.64 UR8, c[0x0][0x220] ;  /* 0x0000880000087ab9 */ /* 0x000fe40000000a00 */
[C---:B------:R-:W-:Y:S01]  /*540a0*/  LEA R2, P1, R0.reuse, UR8, 0x2 ;  /* 0x0000000800027c11 */ /* 0x040fe2000f8210ff */
[----:B------:R-:W-:Y:S01]  /*540b0*/  ULDC UR8, c[0x0][0x248] ;  /* 0x0000920000087ab9 */ /* 0x000fe20000000800 */
[----:B------:R-:W-:Y:S01]  /*540c0*/  VIADD R90, R147, UR6 ;  /* 0x00000006935a7c36 */ /* 0x000fe20008000000 */
[----:B------:R-:W-:Y:S01]  /*540d0*/  ULDC UR6, c[0x0][0x248] ;  /* 0x0000920000067ab9 */ /* 0x000fe20000000800 */
[----:B------:R-:W-:Y:S01]  /*540e0*/  LEA.HI.X.SX32 R0, R0, UR9, 0x2, P1 ;  /* 0x0000000900007c11 */ /* 0x000fe200088f16ff */
[----:B------:R-:W-:Y:S01]  /*540f0*/  ULDC UR9, c[0x0][0x248] ;  /* 0x0000920000097ab9 */ /* 0x000fe20000000800 */
[-C--:B------:R-:W-:Y:S01]  /*54100*/  LEA R120, P2, R151, R2.reuse, 0x2 ;  /* 0x0000000297787211 */ /* 0x080fe200078410ff */
[----:B------:R-:W-:Y:S01]  /*54110*/  VIADD R139, R90, UR6 ;  /* 0x000000065a8b7c36 */ /* 0x000fe20008000000 */
[----:B------:R-:W-:Y:S01]  /*54120*/  LEA R50, P1, R21, R2, 0x2 ;  /* 0x0000000215327211 */ /* 0x000fe200078210ff */
[----:B------:R-:W-:Y:S01]  /*54130*/  ULDC UR6, c[0x0][0x248] ;  /* 0x0000920000067ab9 */ /* 0x000fe20000000800 */
[----:B------:R-:W-:Y:S01]  /*54140*/  LEA.HI.X.SX32 R121, R151, R0, 0x2, P2 ;  /* 0x0000000097797211 */ /* 0x000fe200010f16ff */
[----:B------:R-:W-:Y:S01]  /*54150*/  VIADD R138, R139, UR6 ;  /* 0x000000068b8a7c36 */ /* 0x000fe20008000000 */
[C---:B------:R-:W-:Y:S01]  /*54160*/  LEA R150, P2, R54.reuse, R2, 0x2 ;  /* 0x0000000236967211 */ /* 0x040fe200078410ff */
[----:B------:R-:W-:Y:S01]  /*54170*/  ULDC UR6, c[0x0][0x248] ;  /* 0x0000920000067ab9 */ /* 0x000fe20000000800 */
[-C--:B------:R-:W-:Y:S01]  /*54180*/  LEA.HI.X.SX32 R51, R21, R0.reuse, 0x2, P1 ;  /* 0x0000000015337211 */ /* 0x080fe200008f16ff */
[----:B------:R-:W-:Y:S01]  /*54190*/  STL.64 [R1+0x17d8], R120 ;  /* 0x0017d87801007387 */ /* 0x000fe20000100a00 */
[----:B------:R-:W-:Y:S01]  /*541a0*/  LEA.HI.X.SX32 R151, R54, R0, 0x2, P2 ;  /* 0x0000000036977211 */ /* 0x000fe200010f16ff */
[----:B------:R-:W-:-:S02]  /*541b0*/  VIADD R77, R138, UR8 ;  /* 0x000000088a4d7c36 */ /* 0x000fc40008000000 */
[----:B------:R1:W-:Y:S01]  /*541c0*/  STL.64 [R1+0x17e0], R50 ;  /* 0x0017e03201007387 */ /* 0x0003e20000100a00 */
[C---:B------:R-:W-:Y:S01]  /*541d0*/  LEA R54, P2, R206.reuse, R2, 0x2 ;  /* 0x00000002ce367211 */ /* 0x040fe200078410ff */
[----:B------:R-:W-:Y:S01]  /*541e0*/  IMAD.MOV.U32 R21, RZ, RZ, R55 ;  /* 0x000000ffff157224 */ /* 0x000fe200078e0037 */
[----:B------:R-:W-:Y:S01]  /*541f0*/  ULDC UR8, c[0x0][0x248] ;  /* 0x0000920000087ab9 */ /* 0x000fe20000000800 */
[----:B------:R-:W-:Y:S01]  /*54200*/  VIADD R135, R77, UR6 ;  /* 0x000000064d877c36 */ /* 0x000fe20008000000 */
[----:B-1----:R-:W2:Y:S01]  /*54210*/  LDL.LU.64 R50, [R1+0x1a28] ;  /* 0x001a280001327983 */ /* 0x002ea20000300a00 */
[----:B------:R-:W-:Y:S02]  /*54220*/  LEA.HI.X.SX32 R55, R206, R0, 0x2, P2 ;  /* 0x00000000ce377211 */ /* 0x000fe400010f16ff */
[----:B------:R-:W-:Y:S01]  /*54230*/  VIADD R136, R135, UR9 ;  /* 0x0000000987887c36 */ /* 0x000fe20008000000 */
[----:B------:R-:W-:Y:S01]  /*54240*/  ULDC UR6, c[0x0][0x248] ;  /* 0x0000920000067ab9 */ /* 0x000fe20000000800 */
[----:B------:R1:W-:Y:S01]  /*54250*/  STL.64 [R1+0x17d0], R150 ;  /* 0x0017d09601007387 */ /* 0x0003e20000100a00 */
[----:B------:R-:W-:Y:S01]  /*54260*/  LEA R206, P2, R204, R2, 0x2 ;  /* 0x00000002ccce7211 */ /* 0x000fe200078410ff */
[----:B------:R-:W-:Y:S01]  /*54270*/  ULDC UR9, c[0x0][0x248] ;  /* 0x0000920000097ab9 */ /* 0x000fe20000000800 */
[----:B------:R-:W-:Y:S01]  /*54280*/  IADD3 R87, R136, UR10, RZ ;  /* 0x0000000a88577c10 */ /* 0x000fe2000fffe0ff */
[----:B------:R-:W-:-:S04]  /*54290*/  ULDC UR10, c[0x0][0x248] ;  /* 0x00009200000a7ab9 */ /* 0x000fc80000000800 */
[----:B------:R-:W-:Y:S01]  /*542a0*/  VIADD R79, R87, UR8 ;  /* 0x00000008574f7c36 */ /* 0x000fe20008000000 */
[----:B------:R-:W-:Y:S01]  /*542b0*/  ULDC UR8, c[0x0][0x248] ;  /* 0x0000920000087ab9 */ /* 0x000fe20000000800 */
[----:B-1----:R-:W-:Y:S01]  /*542c0*/  IMAD.MOV.U32 R150, RZ, RZ, R52 ;  /* 0x000000ffff967224 */ /* 0x002fe200078e0034 */
[----:B------:R-:W-:Y:S01]  /*542d0*/  LEA R52, P1, R207, R2, 0x2 ;  /* 0x00000002cf347211 */ /* 0x000fe200078210ff */
[----:B------:R-:W-:Y:S02]  /*542e0*/  IMAD.MOV.U32 R151, RZ, RZ, R53 ;  /* 0x000000ffff977224 */ /* 0x000fe400078e0035 */
[----:B------:R-:W-:Y:S01]  /*542f0*/  VIADD R134, R79, UR11 ;  /* 0x0000000b4f867c36 */ /* 0x000fe20008000000 */
[-C--:B------:R-:W-:Y:S01]  /*54300*/  LEA.HI.X.SX32 R53, R207, R0.reuse, 0x2, P1 ;  /* 0x00000000cf357211 */ /* 0x080fe200008f16ff */
[----:B------:R-:W-:Y:S02]  /*54310*/  ULDC UR11, c[0x0][0x248] ;  /* 0x00009200000b7ab9 */ /* 0x000fe40000000800 */
[----:B------:R-:W-:Y:S01]  /*54320*/  VIADD R5, R134, UR13 ;  /* 0x0000000d86057c36 */ /* 0x000fe20008000000 */
[----:B------:R-:W-:Y:S01]  /*54330*/  LEA.HI.X.SX32 R207, R204, R0, 0x2, P2 ;  /* 0x00000000cccf7211 */ /* 0x000fe200010f16ff */
[----:B------:R1:W-:Y:S01]  /*54340*/  STL.64 [R1+0x17c8], R52 ;  /* 0x0017c83401007387 */ /* 0x0003e20000100a00 */
[----:B------:R-:W-:Y:S01]  /*54350*/  ULDC UR13, c[0x0][0x248] ;  /* 0x00009200000d7ab9 */ /* 0x000fe20000000800 */
[----:B------:R-:W-:Y:S01]  /*54360*/  VIADD R130, R5, UR6 ;  /* 0x0000000605827c36 */ /* 0x000fe20008000000 */
[----:B------:R-:W-:Y:S01]  /*54370*/  LEA R116, P2, R202, R2, 0x2 ;  /* 0x00000002ca747211 */ /* 0x000fe200078410ff */
[----:B------:R-:W-:-:S02]  /*54380*/  ULDC UR6, c[0x0][0x248] ;  /* 0x0000920000067ab9 */ /* 0x000fc40000000800 */
[----:B------:R-:W-:Y:S01]  /*54390*/  VIADD R73, R130, UR14 ;  /* 0x0000000e82497c36 */ /* 0x000fe20008000000 */
[----:B------:R-:W-:-:S04]  /*543a0*/  ULDC UR14, c[0x0][0x248] ;  /* 0x00009200000e7ab9 */ /* 0x000fc80000000800 */
[----:B------:R-:W-:Y:S01]  /*543b0*/  IADD3 R20, R73, UR16, RZ ;  /* 0x0000001049147c10 */ /* 0x000fe2000fffe0ff */
[----:B-1----:R-:W3:Y:S01]  /*543c0*/  LDL.LU.64 R52, [R1+0x1a20] ;  /* 0x001a200001347983 */ /* 0x002ee20000300a00 */
[----:B------:R-:W-:-:S03]  /*543d0*/  ULDC UR16, c[0x0][0x248] ;  /* 0x0000920000107ab9 */ /* 0x000fc60000000800 */
[----:B------:R1:W-:Y:S01]  /*543e0*/  STL.64 [R1+0x17c0], R54 ;  /* 0x0017c03601007387 */ /* 0x0003e20000100a00 */
[----:B------:R-:W-:Y:S01]  /*543f0*/  VIADD R18, R20, UR9 ;  /* 0x0000000914127c36 */ /* 0x000fe20008000000 */
[----:B------:R-:W-:-:S03]  /*54400*/  ULDC UR9, c[0x0][0x248] ;  /* 0x0000920000097ab9 */ /* 0x000fc60000000800 */
[----:B------:R-:W-:Y:S01]  /*54410*/  VIADD R7, R18, UR17 ;  /* 0x0000001112077c36 */ /* 0x000fe20008000000 */
[----:B------:R-:W-:-:S03]  /*54420*/  ULDC UR17, c[0x0][0x248] ;  /* 0x0000920000117ab9 */ /* 0x000fc60000000800 */
[----:B------:R-:W-:Y:S01]  /*54430*/  VIADD R137, R7, UR19 ;  /* 0x0000001307897c36 */ /* 0x000fe20008000000 */
[----:B------:R-:W-:Y:S01]  /*54440*/  ULDC UR19, c[0x0][0x248] ;  /* 0x0000920000137ab9 */ /* 0x000fe20000000800 */
[----:B-1----:R-:W-:Y:S02]  /*54450*/  LEA R54, P1, R205, R2, 0x2 ;  /* 0x00000002cd367211 */ /* 0x002fe400078210ff */
[----:B------:R-:W-:Y:S01]  /*54460*/  VIADD R133, R137, UR10 ;  /* 0x0000000a89857c36 */ /* 0x000fe20008000000 */
[----:B------:R-:W-:Y:S01]  /*54470*/  ULDC UR10, c[0x0][0x248] ;  /* 0x00009200000a7ab9 */ /* 0x000fe20000000800 */
[----:B------:R-:W-:Y:S02]  /*54480*/  LEA.HI.X.SX32 R55, R205, R0, 0x2, P1 ;  /* 0x00000000cd377211 */ /* 0x000fe400008f16ff */
[----:B------:R-:W-:Y:S01]  /*54490*/  VIADD R23, R133, UR20 ;  /* 0x0000001485177c36 */ /* 0x000fe20008000000 */
[----:B------:R-:W-:Y:S01]  /*544a0*/  LEA R204, P1, R203, R2, 0x2 ;  /* 0x00000002cbcc7211 */ /* 0x000fe200078210ff */
[----:B------:R-:W-:-:S03]  /*544b0*/  ULDC UR20, c[0x0][0x248] ;  /* 0x0000920000147ab9 */ /* 0x000fc60000000800 */
[----:B------:R-:W-:Y:S01]  /*544c0*/  LEA.HI.X.SX32 R205, R203, R0, 0x2, P1 ;  /* 0x00000000cbcd7211 */ /* 0x000fe200008f16ff */
[----:B------:R1:W-:Y:S01]  /*544d0*/  STL.64 [R1+0x17b8], R54 ;  /* 0x0017b83601007387 */ /* 0x0003e20000100a00 */
[----:B------:R-:W-:Y:S01]  /*544e0*/  IADD3 R128, R23, UR22, RZ ;  /* 0x0000001617807c10 */ /* 0x000fe2000fffe0ff */
[----:B------:R-:W-:-:S04]  /*544f0*/  ULDC UR22, c[0x0][0x248] ;  /* 0x0000920000167ab9 */ /* 0x000fc80000000800 */
[----:B------:R-:W-:Y:S01]  /*54500*/  VIADD R16, R128, UR8 ;  /* 0x0000000880107c36 */ /* 0x000fe20008000000 */
[----:B------:R-:W-:-:S03]  /*54510*/  ULDC UR8, c[0x0][0x248] ;  /* 0x0000920000087ab9 */ /* 0x000fc60000000800 */
[----:B------:R-:W-:Y:S01]  /*54520*/  VIADD R129, R16, UR23 ;  /* 0x0000001710817c36 */ /* 0x000fe20008000000 */
[----:B------:R-:W-:Y:S01]  /*54530*/  ULDC UR23, c[0x0][0x248] ;  /* 0x0000920000177ab9 */ /* 0x000fe20000000800 */
[----:B-1----:R-:W4:Y:S02]  /*54540*/  LDL.LU.64 R54, [R1+0x1a18] ;  /* 0x001a180001367983 */ /* 0x002f240000300a00 */
[----:B------:R-:W-:Y:S01]  /*54550*/  VIADD R131, R129, UR25 ;  /* 0x0000001981837c36 */ /* 0x000fe20008000000 */
[----:B------:R-:W-:Y:S01]  /*54560*/  ULDC UR25, c[0x0][0x248] ;  /* 0x0000920000197ab9 */ /* 0x000fe20000000800 */
[----:B------:R1:W-:Y:S02]  /*54570*/  STL.64 [R1+0x17b0], R206 ;  /* 0x0017b0ce01007387 */ /* 0x0003e40000100a00 */
[----:B------:R-:W-:Y:S01]  /*54580*/  VIADD R127, R131, UR11 ;  /* 0x0000000b837f7c36 */ /* 0x000fe20008000000 */
[----:B------:R-:W-:Y:S01]  /*54590*/  ULDC UR11, c[0x0][0x248] ;  /* 0x00009200000b7ab9 */ /* 0x000fe20000000800 */
[----:B------:R1:W-:Y:S02]  /*545a0*/  STL.64 [R1+0x17a8], R204 ;  /* 0x0017a8cc01007387 */ /* 0x0003e40000100a00 */
[----:B------:R-:W-:Y:S01]  /*545b0*/  VIADD R126, R127, UR12 ;  /* 0x0000000c7f7e7c36 */ /* 0x000fe20008000000 */
[----:B------:R-:W-:-:S04]  /*545c0*/  ULDC UR12, c[0x0][0x248] ;  /* 0x00009200000c7ab9 */ /* 0x000fc80000000800 */
[----:B------:R-:W-:Y:S02]  /*545d0*/  IADD3 R125, R126, UR15, RZ ;  /* 0x0000000f7e7d7c10 */ /* 0x000fe4000fffe0ff */
[----:B-1----:R-:W-:Y:S01]  /*545e0*/  MOV R207, R117 ;  /* 0x0000007500cf7202 */ /* 0x002fe20000000f00 */
[----:B------:R-:W-:Y:S01]  /*545f0*/  IMAD.MOV.U32 R206, RZ, RZ, R118 ;  /* 0x000000ffffce7224 */ /* 0x000fe200078e0076 */
[----:B------:R-:W-:Y:S01]  /*54600*/  LEA.HI.X.SX32 R117, R202, R0, 0x2, P2 ;  /* 0x00000000ca757211 */ /* 0x000fe200010f16ff */
[----:B------:R-:W-:Y:S01]  /*54610*/  VIADD R93, R125, UR18 ;  /* 0x000000127d5d7c36 */ /* 0x000fe20008000000 */
[CC--:B------:R-:W-:Y:S01]  /*54620*/  LEA R204, P1, R201.reuse, R2.reuse, 0x2 ;  /* 0x00000002c9cc7211 */ /* 0x0c0fe200078210ff */
[----:B------:R-:W-:Y:S01]  /*54630*/  ULDC UR15, c[0x0][0x248] ;  /* 0x00009200000f7ab9 */ /* 0x000fe20000000800 */
[C---:B------:R-:W-:Y:S01]  /*54640*/  LEA R202, P2, R200.reuse, R2, 0x2 ;  /* 0x00000002c8ca7211 */ /* 0x040fe200078410ff */
[----:B------:R-:W-:Y:S01]  /*54650*/  STL.64 [R1+0x17a0], R116 ;  /* 0x0017a07401007387 */ /* 0x000fe20000100a00 */
[-C--:B------:R-:W-:Y:S01]  /*54660*/  LEA.HI.X.SX32 R205, R201, R0.reuse, 0x2, P1 ;  /* 0x00000000c9cd7211 */ /* 0x080fe200008f16ff */
[----:B------:R-:W-:Y:S01]  /*54670*/  VIADD R92, R93, UR21 ;  /* 0x000000155d5c7c36 */ /* 0x000fe20008000000 */
[----:B------:R-:W-:Y:S01]  /*54680*/  LEA.HI.X.SX32 R203, R200, R0, 0x2, P2 ;  /* 0x00000000c8cb7211 */ /* 0x000fe200010f16ff */
[----:B------:R-:W-:-:S02]  /*54690*/  ULDC UR18, c[0x0][0x248] ;  /* 0x0000920000127ab9 */ /* 0x000fc40000000800 */
[----:B------:R1:W-:Y:S01]  /*546a0*/  STL.64 [R1+0x1798], R204 ;  /* 0x001798cc01007387 */ /* 0x0003e20000100a00 */
[----:B------:R-:W-:Y:S01]  /*546b0*/  LEA R200, P2, R198, R2, 0x2 ;  /* 0x00000002c6c87211 */ /* 0x000fe200078410ff */
[----:B------:R-:W-:Y:S01]  /*546c0*/  VIADD R132, R92, UR24 ;  /* 0x000000185c847c36 */ /* 0x000fe20008000000 */
[----:B------:R-:W-:Y:S01]  /*546d0*/  ULDC UR21, c[0x0][0x248] ;  /* 0x0000920000157ab9 */ /* 0x000fe20000000800 */
[----:B------:R1:W-:Y:S01]  /*546e0*/  STL.64 [R1+0x1790], R202 ;  /* 0x001790ca01007387 */ /* 0x0003e20000100a00 */
[----:B------:R-:W-:Y:S01]  /*546f0*/  LEA.HI.X.SX32 R201, R198, R0, 0x2, P2 ;  /* 0x00000000c6c97211 */ /* 0x000fe200010f16ff */
[----:B------:R-:W-:Y:S01]  /*54700*/  VIADD R123, R132, UR27 ;  /* 0x0000001b847b7c36 */ /* 0x000fe20008000000 */
[----:B------:R-:W-:Y:S01]  /*54710*/  ULDC UR24, c[0x0][0x248] ;  /* 0x0000920000187ab9 */ /* 0x000fe20000000800 */
[----:B------:R-:W-:Y:S02]  /*54720*/  ULDC UR27, c[0x0][0x248] ;  /* 0x00009200001b7ab9 */ /* 0x000fe40000000800 */
[----:B------:R-:W-:Y:S01]  /*54730*/  VIADD R122, R123, UR29 ;  /* 0x0000001d7b7a7c36 */ /* 0x000fe20008000000 */
[----:B------:R-:W-:Y:S01]  /*54740*/  ULDC UR29, c[0x0][0x248] ;  /* 0x00009200001d7ab9 */ /* 0x000fe20000000800 */
[----:B-1----:R-:W-:-:S02]  /*54750*/  MOV R204, R206 ;  /* 0x000000ce00cc7202 */ /* 0x002fc40000000f00 */
[C---:B------:R-:W-:Y:S01]  /*54760*/  LEA R202, P1, R199.reuse, R2, 0x2 ;  /* 0x00000002c7ca7211 */ /* 0x040fe200078210ff */
[----:B------:R-:W-:Y:S01]  /*54770*/  IMAD.MOV.U32 R205, RZ, RZ, R114 ;  /* 0x000000ffffcd7224 */ /* 0x000fe200078e0072 */
[----:B------:R-:W-:Y:S01]  /*54780*/  IADD3 R121, R122, UR30, RZ ;  /* 0x0000001e7a797c10 */ /* 0x000fe2000fffe0ff */
[----:B------:R-:W-:Y:S01]  /*54790*/  IMAD.MOV.U32 R206, RZ, RZ, R111 ;  /* 0x000000ffffce7224 */ /* 0x000fe200078e006f */
[----:B------:R-:W-:Y:S01]  /*547a0*/  LEA.HI.X.SX32 R203, R199, R0, 0x2, P1 ;  /* 0x00000000c7cb7211 */ /* 0x000fe200008f16ff */
[----:B------:R-:W-:-:S04]  /*547b0*/  ULDC UR30, c[0x0][0x248] ;  /* 0x00009200001e7ab9 */ /* 0x000fc80000000800 */
[----:B------:R1:W-:Y:S04]  /*547c0*/  STL.64 [R1+0x1788], R202 ;  /* 0x001788ca01007387 */ /* 0x0003e80000100a00 */
[----:B------:R1:W-:Y:S02]  /*547d0*/  STL.64 [R1+0x1780], R200 ;  /* 0x001780c801007387 */ /* 0x0003e40000100a00 */
[CC--:B-1----:R-:W-:Y:S02]  /*547e0*/  LEA R202, P1, R197.reuse, R2.reuse, 0x2 ;  /* 0x00000002c5ca7211 */ /* 0x0c2fe400078210ff */
[----:B------:R-:W-:Y:S02]  /*547f0*/  LEA R200, P2, R196, R2, 0x2 ;  /* 0x00000002c4c87211 */ /* 0x000fe400078410ff */
[----:B------:R-:W-:-:S02]  /*54800*/  LEA.HI.X.SX32 R203, R197, R0, 0x2, P1 ;  /* 0x00000000c5cb7211 */ /* 0x000fc400008f16ff */
[----:B------:R-:W-:Y:S02]  /*54810*/  LEA.HI.X.SX32 R201, R196, R0, 0x2, P2 ;  /* 0x00000000c4c97211 */ /* 0x000fe400010f16ff */
[C---:B------:R-:W-:Y:S01]  /*54820*/  LEA R196, P1, R195.reuse, R2, 0x2 ;  /* 0x00000002c3c47211 */ /* 0x040fe200078210ff */
[----:B------:R1:W-:Y:S03]  /*54830*/  STL.64 [R1+0x1778], R202 ;  /* 0x001778ca01007387 */ /* 0x0003e60000100a00 */
[----:B------:R-:W-:Y:S01]  /*54840*/  LEA.HI.X.SX32 R197, R195, R0, 0x2, P1 ;  /* 0x00000000c3c57211 */ /* 0x000fe200008f16ff */
[----:B------:R-:W-:Y:S01]  /*54850*/  STL.64 [R1+0x1770], R200 ;  /* 0x001770c801007387 */ /* 0x000fe20000100a00 */
[-C--:B------:R-:W-:Y:S01]  /*54860*/  LEA R198, P1, R193, R2.reuse, 0x2 ;  /* 0x00000002c1c67211 */ /* 0x080fe200078210ff */
[----:B-1----:R-:W-:Y:S01]  /*54870*/  IMAD.MOV.U32 R203, RZ, RZ, R112 ;  /* 0x000000ffffcb7224 */ /* 0x002fe200078e0070 */
[C---:B------:R-:W-:Y:S01]  /*54880*/  LEA R112, P2, R194.reuse, R2, 0x2 ;  /* 0x00000002c2707211 */ /* 0x040fe200078410ff */
[----:B------:R-:W-:Y:S01]  /*54890*/  IMAD.MOV.U32 R202, RZ, RZ, R113 ;  /* 0x000000ffffca7224 */ /* 0x000fe200078e0071 */
[----:B------:R1:W-:Y:S02]  /*548a0*/  STL.64 [R1+0x1768], R196 ;  /* 0x001768c401007387 */ /* 0x0003e40000100a00 */
[----:B------:R-:W-:-:S02]  /*548b0*/  LEA.HI.X.SX32 R113, R194, R0, 0x2, P2 ;  /* 0x00000000c2717211 */ /* 0x000fc400010f16ff */
[----:B------:R-:W-:Y:S02]  /*548c0*/  LEA.HI.X.SX32 R199, R193, R0, 0x2, P1 ;  /* 0x00000000c1c77211 */ /* 0x000fe400008f16ff */
[-C--:B------:R-:W-:Y:S02]  /*548d0*/  LEA R194, P1, R191, R2.reuse, 0x2 ;  /* 0x00000002bfc27211 */ /* 0x080fe400078210ff */
[----:B-1----:R-:W-:-:S04]  /*548e0*/  LEA R196, P2, R192, R2, 0x2 ;  /* 0x00000002c0c47211 */ /* 0x002fc800078410ff */
[----:B------:R-:W-:Y:S02]  /*548f0*/  LEA.HI.X.SX32 R197, R192, R0, 0x2, P2 ;  /* 0x00000000c0c57211 */ /* 0x000fe400010f16ff */
[C---:B------:R-:W-:Y:S02]  /*54900*/  LEA R192, P2, R190.reuse, R2, 0x2 ;  /* 0x00000002bec07211 */ /* 0x040fe400078410ff */
[-C--:B------:R-:W-:Y:S01]  /*54910*/  LEA.HI.X.SX32 R195, R191, R0.reuse, 0x2, P1 ;  /* 0x00000000bfc37211 */ /* 0x080fe200008f16ff */
[----:B------:R-:W-:Y:S01]  /*54920*/  STL.64 [R1+0x1760], R112 ;  /* 0x0017607001007387 */ /* 0x000fe20000100a00 */
[----:B------:R-:W-:-:S03]  /*54930*/  LEA.HI.X.SX32 R193, R190, R0, 0x2, P2 ;  /* 0x00000000bec17211 */ /* 0x000fc600010f16ff */
[----:B------:R-:W-:Y:S04]  /*54940*/  STL.64 [R1+0x1758], R198 ;  /* 0x001758c601007387 */ /* 0x000fe80000100a00 */
[----:B------:R-:W-:Y:S04]  /*54950*/  STL.64 [R1+0x1750], R196 ;  /* 0x001750c401007387 */ /* 0x000fe80000100a00 */
[----:B------:R1:W-:Y:S04]  /*54960*/  STL.64 [R1+0x1748], R194 ;  /* 0x001748c201007387 */ /* 0x0003e80000100a00 */
[----:B------:R1:W-:Y:S02]  /*54970*/  STL.64 [R1+0x1740], R192 ;  /* 0x001740c001007387 */ /* 0x0003e40000100a00 */
[----:B-1----:R-:W-:-:S02]  /*54980*/  LEA R194, P1, R189, R2, 0x2 ;  /* 0x00000002bdc27211 */ /* 0x002fc400078210ff */
[C---:B------:R-:W-:Y:S02]  /*54990*/  LEA R192, P2, R188.reuse, R2, 0x2 ;  /* 0x00000002bcc07211 */ /* 0x040fe400078410ff */
[-C--:B------:R-:W-:Y:S02]  /*549a0*/  LEA.HI.X.SX32 R195, R189, R0.reuse, 0x2, P1 ;  /* 0x00000000bdc37211 */ /* 0x080fe400008f16ff */
[----:B------:R-:W-:Y:S02]  /*549b0*/  LEA.HI.X.SX32 R193, R188, R0, 0x2, P2 ;  /* 0x00000000bcc17211 */ /* 0x000fe400010f16ff */
[C---:B------:R-:W-:Y:S01]  /*549c0*/  LEA R188, P1, R187.reuse, R2, 0x2 ;  /* 0x00000002bbbc7211 */ /* 0x040fe200078210ff */
[----:B------:R-:W-:Y:S01]  /*549d0*/  IMAD.MOV.U32 R200, RZ, RZ, R204 ;  /* 0x000000ffffc87224 */ /* 0x000fe200078e00cc */
[----:B------:R-:W-:Y:S01]  /*549e0*/  MOV R204, R207 ;  /* 0x000000cf00cc7202 */ /* 0x000fe20000000f00 */
[----:B------:R-:W-:Y:S01]  /*549f0*/  IMAD.MOV.U32 R207, RZ, RZ, R108 ;  /* 0x000000ffffcf7224 */ /* 0x000fe200078e006c */
[----:B------:R-:W-:Y:S01]  /*54a00*/  LEA.HI.X.SX32 R189, R187, R0, 0x2, P1 ;  /* 0x00000000bbbd7211 */ /* 0x000fe200008f16ff */
[----:B------:R-:W-:Y:S01]  /*54a10*/  IMAD.MOV.U32 R201, RZ, RZ, R202 ;  /* 0x000000ffffc97224 */ /* 0x000fe200078e00ca */
[----:B------:R-:W-:Y:S01]  /*54a20*/  LEA R108, P2, R186, R2, 0x2 ;  /* 0x00000002ba6c7211 */ /* 0x000fe200078410ff */
[----:B------:R-:W-:Y:S01]  /*54a30*/  STL.64 [R1+0x1738], R194 ;  /* 0x001738c201007387 */ /* 0x000fe20000100a00 */
[----:B------:R-:W-:-:S02]  /*54a40*/  IMAD.MOV.U32 R202, RZ, RZ, R203 ;  /* 0x000000ffffca7224 */ /* 0x000fc400078e00cb */
[----:B------:R-:W-:Y:S01]  /*54a50*/  IMAD.MOV.U32 R203, RZ, RZ, R109 ;  /* 0x000000ffffcb7224 */ /* 0x000fe200078e006d */
[----:B------:R-:W-:Y:S01]  /*54a60*/  STL.64 [R1+0x1730], R192 ;  /* 0x001730c001007387 */ /* 0x000fe20000100a00 */
[----:B------:R-:W-:-:S03]  /*54a70*/  LEA.HI.X.SX32 R109, R186, R0, 0x2, P2 ;  /* 0x00000000ba6d7211 */ /* 0x000fc600010f16ff */
[----:B------:R1:W-:Y:S01]  /*54a80*/  STL.64 [R1+0x1728], R188 ;  /* 0x001728bc01007387 */ /* 0x0003e20000100a00 */
[----:B------:R-:W-:-:S04]  /*54a90*/  LEA R186, P2, R184, R2, 0x2 ;  /* 0x00000002b8ba7211 */ /* 0x000fc800078410ff */
[----:B------:R-:W-:Y:S02]  /*54aa0*/  LEA.HI.X.SX32 R187, R184, R0, 0x2, P2 ;  /* 0x00000000b8bb7211 */ /* 0x000fe400010f16ff */
[----:B-1----:R-:W-:-:S04]  /*54ab0*/  LEA R188, P1, R185, R2, 0x2 ;  /* 0x00000002b9bc7211 */ /* 0x002fc800078210ff */
[----:B------:R-:W-:Y:S01]  /*54ac0*/  LEA.HI.X.SX32 R189, R185, R0, 0x2, P1 ;  /* 0x00000000b9bd7211 */ /* 0x000fe200008f16ff */
[----:B------:R-:W-:Y:S04]  /*54ad0*/  STL.64 [R1+0x1720], R108 ;  /* 0x0017206c01007387 */ /* 0x000fe80000100a00 */
[----:B------:R1:W-:Y:S04]  /*54ae0*/  STL.64 [R1+0x1718], R188 ;  /* 0x001718bc01007387 */ /* 0x0003e80000100a00 */
[----:B------:R1:W-:Y:S02]  /*54af0*/  STL.64 [R1+0x1710], R186 ;  /* 0x001710ba01007387 */ /* 0x0003e40000100a00 */
[----:B-1----:R-:W-:-:S02]  /*54b00*/  LEA R188, P1, R183, R2, 0x2 ;  /* 0x00000002b7bc7211 */ /* 0x002fc400078210ff */
[C---:B------:R-:W-:Y:S02]  /*54b10*/  LEA R186, P2, R182.reuse, R2, 0x2 ;  /* 0x00000002b6ba7211 */ /* 0x040fe400078410ff */
[-C--:B------:R-:W-:Y:S02]  /*54b20*/  LEA.HI.X.SX32 R189, R183, R0.reuse, 0x2, P1 ;  /* 0x00000000b7bd7211 */ /* 0x080fe400008f16ff */
[----:B------:R-:W-:Y:S02]  /*54b30*/  LEA.HI.X.SX32 R187, R182, R0, 0x2, P2 ;  /* 0x00000000b6bb7211 */ /* 0x000fe400010f16ff */
[CC--:B------:R-:W-:Y:S02]  /*54b40*/  LEA R184, P1, R181.reuse, R2.reuse, 0x2 ;  /* 0x00000002b5b87211 */ /* 0x0c0fe400078210ff */
[----:B------:R-:W-:Y:S02]  /*54b50*/  LEA R182, P2, R180, R2, 0x2 ;  /* 0x00000002b4b67211 */ /* 0x000fe400078410ff */
[----:B------:R-:W-:-:S02]  /*54b60*/  LEA.HI.X.SX32 R185, R181, R0, 0x2, P1 ;  /* 0x00000000b5b97211 */ /* 0x000fc400008f16ff */
[----:B------:R-:W-:Y:S01]  /*54b70*/  LEA.HI.X.SX32 R183, R180, R0, 0x2, P2 ;  /* 0x00000000b4b77211 */ /* 0x000fe200010f16ff */
[----:B------:R-:W-:Y:S04]  /*54b80*/  STL.64 [R1+0x1708], R188 ;  /* 0x001708bc01007387 */ /* 0x000fe80000100a00 */
[----:B------:R-:W-:Y:S01]  /*54b90*/  STL.64 [R1+0x1700], R186 ;  /* 0x001700ba01007387 */ /* 0x000fe20000100a00 */
[----:B------:R-:W-:-:S03]  /*54ba0*/  LEA R180, P2, R178, R2, 0x2 ;  /* 0x00000002b2b47211 */ /* 0x000fc600078410ff */
[----:B------:R-:W-:Y:S04]  /*54bb0*/  STL.64 [R1+0x16f8], R184 ;  /* 0x0016f8b801007387 */ /* 0x000fe80000100a00 */
[----:B------:R1:W-:Y:S01]  /*54bc0*/  STL.64 [R1+0x16f0], R182 ;  /* 0x0016f0b601007387 */ /* 0x0003e20000100a00 */
[----:B------:R-:W-:Y:S02]  /*54bd0*/  LEA.HI.X.SX32 R181, R178, R0, 0x2, P2 ;  /* 0x00000000b2b57211 */ /* 0x000fe400010f16ff */
[----:B-1----:R-:W-:-:S04]  /*54be0*/  LEA R182, P1, R179, R2, 0x2 ;  /* 0x00000002b3b67211 */ /* 0x002fc800078210ff */
[----:B------:R-:W-:-:S05]  /*54bf0*/  LEA.HI.X.SX32 R183, R179, R0, 0x2, P1 ;  /* 0x00000000b3b77211 */ /* 0x000fca00008f16ff */
[----:B------:R1:W-:Y:S04]  /*54c00*/  STL.64 [R1+0x16e8], R182 ;  /* 0x0016e8b601007387 */ /* 0x0003e80000100a00 */
[----:B------:R2:W-:Y:S01]  /*54c10*/  STL.64 [R1+0x16e0], R180 ;  /* 0x0016e0b401007387 */ /* 0x0005e20000100a00 */
[CC--:B-1----:R-:W-:Y:S02]  /*54c20*/  LEA R182, P1, R177.reuse, R2.reuse, 0x2 ;  /* 0x00000002b1b67211 */ /* 0x0c2fe400078210ff */
[C---:B--2---:R-:W-:Y:S02]  /*54c30*/  LEA R180, P2, R176.reuse, R2, 0x2 ;  /* 0x00000002b0b47211 */ /* 0x044fe400078410ff */
[-C--:B------:R-:W-:Y:S02]  /*54c40*/  LEA.HI.X.SX32 R183, R177, R0.reuse, 0x2, P1 ;  /* 0x00000000b1b77211 */ /* 0x080fe400008f16ff */
[----:B------:R-:W-:-:S02]  /*54c50*/  LEA.HI.X.SX32 R181, R176, R0, 0x2, P2 ;  /* 0x00000000b0b57211 */ /* 0x000fc400010f16ff */
[CC--:B------:R-:W-:Y:S02]  /*54c60*/  LEA R178, P1, R175.reuse, R2.reuse, 0x2 ;  /* 0x00000002afb27211 */ /* 0x0c0fe400078210ff */
[C---:B------:R-:W-:Y:S02]  /*54c70*/  LEA R176, P2, R174.reuse, R2, 0x2 ;  /* 0x00000002aeb07211 */ /* 0x040fe400078410ff */
[-C--:B------:R-:W-:Y:S02]  /*54c80*/  LEA.HI.X.SX32 R179, R175, R0.reuse, 0x2, P1 ;  /* 0x00000000afb37211 */ /* 0x080fe400008f16ff */
[----:B------:R-:W-:Y:S01]  /*54c90*/  LEA.HI.X.SX32 R177, R174, R0, 0x2, P2 ;  /* 0x00000000aeb17211 */ /* 0x000fe200010f16ff */
[----:B------:R-:W-:Y:S04]  /*54ca0*/  STL.64 [R1+0x16d8], R182 ;  /* 0x0016d8b601007387 */ /* 0x000fe80000100a00 */
[----:B------:R-:W-:Y:S04]  /*54cb0*/  STL.64 [R1+0x16d0], R180 ;  /* 0x0016d0b401007387 */ /* 0x000fe80000100a00 */
[----:B------:R1:W-:Y:S04]  /*54cc0*/  STL.64 [R1+0x16c8], R178 ;  /* 0x0016c8b201007387 */ /* 0x0003e80000100a00 */
[----:B------:R2:W-:Y:S01]  /*54cd0*/  STL.64 [R1+0x16c0], R176 ;  /* 0x0016c0b001007387 */ /* 0x0005e20000100a00 */
[----:B-1----:R-:W-:-:S02]  /*54ce0*/  LEA R178, P1, R173, R2, 0x2 ;  /* 0x00000002adb27211 */ /* 0x002fc400078210ff */
[C---:B--2---:R-:W-:Y:S02]  /*54cf0*/  LEA R176, P2, R172.reuse, R2, 0x2 ;  /* 0x00000002acb07211 */ /* 0x044fe400078410ff */
[-C--:B------:R-:W-:Y:S02]  /*54d00*/  LEA.HI.X.SX32 R179, R173, R0.reuse, 0x2, P1 ;  /* 0x00000000adb37211 */ /* 0x080fe400008f16ff */
[----:B------:R-:W-:Y:S02]  /*54d10*/  LEA.HI.X.SX32 R177, R172, R0, 0x2, P2 ;  /* 0x00000000acb17211 */ /* 0x000fe400010f16ff */
[CC--:B------:R-:W-:Y:S02]  /*54d20*/  LEA R174, P1, R171.reuse, R2.reuse, 0x2 ;  /* 0x00000002abae7211 */ /* 0x0c0fe400078210ff */
[----:B------:R-:W-:Y:S02]  /*54d30*/  LEA R172, P2, R170, R2, 0x2 ;  /* 0x00000002aaac7211 */ /* 0x000fe400078410ff */
[----:B------:R-:W-:-:S02]  /*54d40*/  LEA.HI.X.SX32 R175, R171, R0, 0x2, P1 ;  /* 0x00000000abaf7211 */ /* 0x000fc400008f16ff */
        /* <DEDUP_REMOVED lines=20> */
[----:B------:R-:W-:-:S03]  /*54e90*/  LEA.HI.X.SX32 R169, R164, R0, 0x2, P2 ;  /* 0x00000000a4a97211 */ /* 0x000fc600010f16ff */
[----:B------:R-:W-:Y:S01]  /*54ea0*/  STL.64 [R1+0x1678], R170 ;  /* 0x001678aa01007387 */ /* 0x000fe20000100a00 */
[----:B------:R-:W-:-:S03]  /*54eb0*/  LEA R166, P2, R162, R2, 0x2 ;  /* 0x00000002a2a67211 */ /* 0x000fc600078410ff */
[----:B------:R1:W-:Y:S01]  /*54ec0*/  STL.64 [R1+0x1670], R168 ;  /* 0x001670a801007387 */ /* 0x0003e20000100a00 */
[----:B------:R-:W-:Y:S02]  /*54ed0*/  LEA.HI.X.SX32 R167, R162, R0, 0x2, P2 ;  /* 0x00000000a2a77211 */ /* 0x000fe400010f16ff */
[-C--:B------:R-:W-:Y:S02]  /*54ee0*/  LEA R162, P2, R160, R2.reuse, 0x2 ;  /* 0x00000002a0a27211 */ /* 0x080fe400078410ff */
[----:B-1----:R-:W-:-:S04]  /*54ef0*/  LEA R168, P1, R163, R2, 0x2 ;  /* 0x00000002a3a87211 */ /* 0x002fc800078210ff */
[----:B------:R-:W-:Y:S02]  /*54f00*/  LEA.HI.X.SX32 R169, R163, R0, 0x2, P1 ;  /* 0x00000000a3a97211 */ /* 0x000fe400008f16ff */
[C---:B------:R-:W-:Y:S02]  /*54f10*/  LEA R164, P1, R161.reuse, R2, 0x2 ;  /* 0x00000002a1a47211 */ /* 0x040fe400078210ff */
[-C--:B------:R-:W-:Y:S02]  /*54f20*/  LEA.HI.X.SX32 R163, R160, R0.reuse, 0x2, P2 ;  /* 0x00000000a0a37211 */ /* 0x080fe400010f16ff */
        /* <DEDUP_REMOVED lines=8> */
[----:B------:R-:W-:Y:S02]  /*54fb0*/  LEA.HI.X.SX32 R163, R159, R0, 0x2, P1 ;  /* 0x000000009fa37211 */ /* 0x000fe400008f16ff */
        /* <DEDUP_REMOVED lines=24> */
[C---:B------:R-:W-:Y:S01]  /*55140*/  LEA R14, P1, R13.reuse, R2, 0x2 ;  /* 0x000000020d0e7211 */ /* 0x040fe200078210ff */
[----:B------:R1:W-:Y:S03]  /*55150*/  STL.64 [R1+0x1608], R152 ;  /* 0x0016089801007387 */ /* 0x0003e60000100a00 */
[----:B------:R-:W-:Y:S01]  /*55160*/  LEA.HI.X.SX32 R15, R13, R0, 0x2, P1 ;  /* 0x000000000d0f7211 */ /* 0x000fe200008f16ff */
[----:B------:R-:W-:Y:S01]  /*55170*/  STL.64 [R1+0x1600], R154 ;  /* 0x0016009a01007387 */ /* 0x000fe20000100a00 */
[----:B-1----:R-:W-:-:S03]  /*55180*/  LEA R152, P2, R12, R2, 0x2 ;  /* 0x000000020c987211 */ /* 0x002fc600078410ff */
[----:B------:R1:W-:Y:S01]  /*55190*/  STL.64 [R1+0x15f8], R14 ;  /* 0x0015f80e01007387 */ /* 0x0003e20000100a00 */
[----:B------:R-:W-:Y:S02]  /*551a0*/  LEA.HI.X.SX32 R153, R12, R0, 0x2, P2 ;  /* 0x000000000c997211 */ /* 0x000fe400010f16ff */
[----:B------:R-:W-:-:S04]  /*551b0*/  LEA R12, P1, R11, R2, 0x2 ;  /* 0x000000020b0c7211 */ /* 0x000fc800078210ff */
[----:B------:R-:W-:Y:S02]  /*551c0*/  LEA.HI.X.SX32 R13, R11, R0, 0x2, P1 ;  /* 0x000000000b0d7211 */ /* 0x000fe400008f16ff */
[C---:B-1----:R-:W-:Y:S01]  /*551d0*/  LEA R14, P2, R10.reuse, R2, 0x2 ;  /* 0x000000020a0e7211 */ /* 0x042fe200078410ff */
[----:B------:R-:W-:Y:S03]  /*551e0*/  STL.64 [R1+0x15f0], R152 ;  /* 0x0015f09801007387 */ /* 0x000fe60000100a00 */
        /* <DEDUP_REMOVED lines=12> */
[----:B------:R-:W-:Y:S01]  /*552b0*/  LEA.HI.X.SX32 R11, R208, R0, 0x2, P2 ;  /* 0x00000000d00b7211 */ /* 0x000fe200010f16ff */
[----:B------:R1:W-:Y:S04]  /*552c0*/  STL.64 [R1+0x15c8], R8 ;  /* 0x0015c80801007387 */ /* 0x0003e80000100a00 */
[----:B------:R2:W-:Y:S01]  /*552d0*/  STL.64 [R1+0x15c0], R10 ;  /* 0x0015c00a01007387 */ /* 0x0005e20000100a00 */
[----:B-1----:R-:W-:-:S02]  /*552e0*/  LEA R8, P2, R210, R2, 0x2 ;  /* 0x00000002d2087211 */ /* 0x002fc400078410ff */
[C---:B--2---:R-:W-:Y:S02]  /*552f0*/  LEA R10, P1, R211.reuse, R2, 0x2 ;  /* 0x00000002d30a7211 */ /* 0x044fe400078210ff */
[-C--:B------:R-:W-:Y:S02]  /*55300*/  LEA.HI.X.SX32 R9, R210, R0.reuse, 0x2, P2 ;  /* 0x00000000d2097211 */ /* 0x080fe400010f16ff */
[----:B------:R-:W-:-:S05]  /*55310*/  LEA.HI.X.SX32 R11, R211, R0, 0x2, P1 ;  /* 0x00000000d30b7211 */ /* 0x000fca00008f16ff */
[----:B------:R1:W-:Y:S04]  /*55320*/  STL.64 [R1+0x15b8], R10 ;  /* 0x0015b80a01007387 */ /* 0x0003e80000100a00 */
[----:B------:R2:W-:Y:S01]  /*55330*/  STL.64 [R1+0x15b0], R8 ;  /* 0x0015b00801007387 */ /* 0x0005e20000100a00 */
[CC--:B-1----:R-:W-:Y:S02]  /*55340*/  LEA R10, P1, R213.reuse, R2.reuse, 0x2 ;  /* 0x00000002d50a7211 */ /* 0x0c2fe400078210ff */
[C---:B--2---:R-:W-:Y:S02]  /*55350*/  LEA R8, P2, R212.reuse, R2, 0x2 ;  /* 0x00000002d4087211 */ /* 0x044fe400078410ff */
[-C--:B------:R-:W-:Y:S02]  /*55360*/  LEA.HI.X.SX32 R11, R213, R0.reuse, 0x2, P1 ;  /* 0x00000000d50b7211 */ /* 0x080fe400008f16ff */
[----:B------:R-:W-:-:S03]  /*55370*/  LEA.HI.X.SX32 R9, R212, R0, 0x2, P2 ;  /* 0x00000000d4097211 */ /* 0x000fc600010f16ff */
        /* <DEDUP_REMOVED lines=48> */
[----:B------:R1:W-:Y:S01]  /*55680*/  STL.64 [R1+0x1528], R10 ;  /* 0x0015280a01007387 */ /* 0x0003e20000100a00 */
[----:B------:R-:W-:-:S03]  /*55690*/  IMAD.MOV.U32 R199, RZ, RZ, R110 ;  /* 0x000000ffffc77224 */ /* 0x000fc600078e006e */
[----:B------:R2:W-:Y:S01]  /*556a0*/  STL.64 [R1+0x1520], R8 ;  /* 0x0015200801007387 */ /* 0x0005e20000100a00 */
[----:B------:R-:W-:Y:S01]  /*556b0*/  IMAD.MOV.U32 R196, RZ, RZ, R199 ;  /* 0x000000ffffc47224 */ /* 0x000fe200078e00c7 */
[CC--:B-1----:R-:W-:Y:S02]  /*556c0*/  LEA R10, P1, R231.reuse, R2.reuse, 0x2 ;  /* 0x00000002e70a7211 */ /* 0x0c2fe400078210ff */
[C---:B--2---:R-:W-:Y:S02]  /*556d0*/  LEA R8, P2, R230.reuse, R2, 0x2 ;  /* 0x00000002e6087211 */ /* 0x044fe400078410ff */
[-C--:B------:R-:W-:Y:S01]  /*556e0*/  LEA.HI.X.SX32 R11, R231, R0.reuse, 0x2, P1 ;  /* 0x00000000e70b7211 */ /* 0x080fe200008f16ff */
[----:B------:R-:W-:Y:S01]  /*556f0*/  IMAD.MOV.U32 R198, RZ, RZ, R106 ;  /* 0x000000ffffc67224 */ /* 0x000fe200078e006a */
[----:B------:R-:W-:Y:S01]  /*55700*/  LEA.HI.X.SX32 R9, R230, R0, 0x2, P2 ;  /* 0x00000000e6097211 */ /* 0x000fe200010f16ff */
[----:B------:R-:W-:Y:S02]  /*55710*/  IMAD.MOV.U32 R194, RZ, RZ, R196 ;  /* 0x000000ffffc27224 */ /* 0x000fe400078e00c4 */
[----:B------:R1:W-:Y:S01]  /*55720*/  STL.64 [R1+0x1510], R10 ;  /* 0x0015100a01007387 */ /* 0x0003e20000100a00 */
[----:B------:R-:W-:Y:S01]  /*55730*/  IMAD.MOV.U32 R196, RZ, RZ, R198 ;  /* 0x000000ffffc47224 */ /* 0x000fe200078e00c6 */
[----:B------:R-:W-:Y:S01]  /*55740*/  MOV R198, R200 ;  /* 0x000000c800c67202 */ /* 0x000fe20000000f00 */
[----:B------:R-:W-:Y:S01]  /*55750*/  IMAD.MOV.U32 R197, RZ, RZ, R105 ;  /* 0x000000ffffc57224 */ /* 0x000fe200078e0069 */
[----:B------:R2:W-:Y:S01]  /*55760*/  STL.64 [R1+0x1518], R8 ;  /* 0x0015180801007387 */ /* 0x0005e20000100a00 */
[----:B------:R-:W-:Y:S01]  /*55770*/  IMAD.MOV.U32 R199, RZ, RZ, R107 ;  /* 0x000000ffffc77224 */ /* 0x000fe200078e006b */
[----:B-1----:R-:W-:-:S02]  /*55780*/  LEA R10, P1, R233, R2, 0x2 ;  /* 0x00000002e90a7211 */ /* 0x002fc400078210ff */
[C---:B--2---:R-:W-:Y:S02]  /*55790*/  LEA R8, P2, R232.reuse, R2, 0x2 ;  /* 0x00000002e8087211 */ /* 0x044fe400078410ff */
[-C--:B------:R-:W-:Y:S01]  /*557a0*/  LEA.HI.X.SX32 R11, R233, R0.reuse, 0x2, P1 ;  /* 0x00000000e90b7211 */ /* 0x080fe200008f16ff */
[----:B------:R-:W-:Y:S01]  /*557b0*/  IMAD.MOV.U32 R195, RZ, RZ, R197 ;  /* 0x000000ffffc37224 */ /* 0x000fe200078e00c5 */
[----:B------:R-:W-:Y:S01]  /*557c0*/  LEA.HI.X.SX32 R9, R232, R0, 0x2, P2 ;  /* 0x00000000e8097211 */ /* 0x000fe200010f16ff */
[----:B------:R-:W-:Y:S02]  /*557d0*/  IMAD.MOV.U32 R192, RZ, RZ, R194 ;  /* 0x000000ffffc07224 */ /* 0x000fe400078e00c2 */
[----:B------:R-:W-:Y:S02]  /*557e0*/  IMAD.MOV.U32 R197, RZ, RZ, R199 ;  /* 0x000000ffffc57224 */ /* 0x000fe400078e00c7 */
[----:B------:R-:W-:Y:S01]  /*557f0*/  IMAD.MOV.U32 R194, RZ, RZ, R198 ;  /* 0x000000ffffc27224 */ /* 0x000fe200078e00c6 */
[----:B------:R1:W-:Y:S01]  /*55800*/  STL.64 [R1+0x1508], R10 ;  /* 0x0015080a01007387 */ /* 0x0003e20000100a00 */
[----:B------:R-:W-:-:S02]  /*55810*/  IMAD.MOV.U32 R199, RZ, RZ, R202 ;  /* 0x000000ffffc77224 */ /* 0x000fc400078e00ca */
[----:B------:R-:W-:Y:S02]  /*55820*/  IMAD.MOV.U32 R200, RZ, RZ, R205 ;  /* 0x000000ffffc87224 */ /* 0x000fe400078e00cd */
[----:B------:R-:W-:Y:S01]  /*55830*/  IMAD.MOV.U32 R202, RZ, RZ, R103 ;  /* 0x000000ffffca7224 */ /* 0x000fe200078e0067 */
[----:B------:R2:W-:Y:S01]  /*55840*/  STL.64 [R1+0x1500], R8 ;  /* 0x0015000801007387 */ /* 0x0005e20000100a00 */
[----:B------:R-:W-:Y:S01]  /*55850*/  IMAD.MOV.U32 R193, RZ, RZ, R197 ;  /* 0x000000ffffc17224 */ /* 0x000fe200078e00c5 */
[----:B------:R-:W-:Y:S01]  /*55860*/  MOV R191, R194 ;  /* 0x000000c200bf7202 */ /* 0x000fe20000000f00 */
[----:B------:R-:W-:Y:S01]  /*55870*/  IMAD.MOV.U32 R197, RZ, RZ, R199 ;  /* 0x000000ffffc57224 */ /* 0x000fe200078e00c7 */
[C---:B-1----:R-:W-:Y:S01]  /*55880*/  LEA R10, P1, R235.reuse, R2, 0x2 ;  /* 0x00000002eb0a7211 */ /* 0x042fe200078210ff */
[----:B------:R-:W-:Y:S01]  /*55890*/  IMAD.MOV.U32 R198, RZ, RZ, R200 ;  /* 0x000000ffffc67224 */ /* 0x000fe200078e00c8 */
[----:B------:R-:W-:Y:S02]  /*558a0*/  MOV R199, R202 ;  /* 0x000000ca00c77202 */ /* 0x000fe40000000f00 */
[----:B------:R-:W-:-:S02]  /*558b0*/  LEA.HI.X.SX32 R11, R235, R0, 0x2, P1 ;  /* 0x00000000eb0b7211 */ /* 0x000fc400008f16ff */
[C---:B--2---:R-:W-:Y:S01]  /*558c0*/  LEA R8, P2, R234.reuse, R2, 0x2 ;  /* 0x00000002ea087211 */ /* 0x044fe200078410ff */
[----:B------:R-:W-:Y:S01]  /*558d0*/  IMAD.MOV.U32 R190, RZ, RZ, R193 ;  /* 0x000000ffffbe7224 */ /* 0x000fe200078e00c1 */
[----:B------:R-:W-:Y:S01]  /*558e0*/  MOV R189, R191 ;  /* 0x000000bf00bd7202 */ /* 0x000fe20000000f00 */
[----:B------:R-:W-:Y:S01]  /*558f0*/  IMAD.MOV.U32 R193, RZ, RZ, R198 ;  /* 0x000000ffffc17224 */ /* 0x000fe200078e00c6 */
[----:B------:R-:W-:Y:S01]  /*55900*/  LEA.HI.X.SX32 R9, R234, R0, 0x2, P2 ;  /* 0x00000000ea097211 */ /* 0x000fe200010f16ff */
[----:B------:R-:W-:Y:S01]  /*55910*/  IMAD.MOV.U32 R194, RZ, RZ, R197 ;  /* 0x000000ffffc27224 */ /* 0x000fe200078e00c5 */
[----:B------:R1:W-:Y:S01]  /*55920*/  STL.64 [R1+0x14f8], R10 ;  /* 0x0014f80a01007387 */ /* 0x0003e20000100a00 */
[----:B------:R-:W-:Y:S02]  /*55930*/  IMAD.MOV.U32 R197, RZ, RZ, R199 ;  /* 0x000000ffffc57224 */ /* 0x000fe400078e00c7 */
[----:B------:R-:W-:Y:S01]  /*55940*/  IMAD.MOV.U32 R191, RZ, RZ, R193 ;  /* 0x000000ffffbf7224 */ /* 0x000fe200078e00c1 */
[----:B------:R2:W-:Y:S01]  /*55950*/  STL.64 [R1+0x14f0], R8 ;  /* 0x0014f00801007387 */ /* 0x0005e20000100a00 */
[----:B------:R-:W-:-:S02]  /*55960*/  IMAD.MOV.U32 R188, RZ, RZ, R189 ;  /* 0x000000ffffbc7224 */ /* 0x000fc400078e00bd */
[----:B------:R-:W-:Y:S01]  /*55970*/  IMAD.MOV.U32 R193, RZ, RZ, R197 ;  /* 0x000000ffffc17224 */ /* 0x000fe200078e00c5 */
[CC--:B-1----:R-:W-:Y:S02]  /*55980*/  LEA R10, P1, R237.reuse, R2.reuse, 0x2 ;  /* 0x00000002ed0a7211 */ /* 0x0c2fe400078210ff */
[C---:B--2---:R-:W-:Y:S02]  /*55990*/  LEA R8, P2, R236.reuse, R2, 0x2 ;  /* 0x00000002ec087211 */ /* 0x044fe400078410ff */
[----:B------:R-:W-:Y:S02]  /*559a0*/  LEA.HI.X.SX32 R11, R237, R0, 0x2, P1 ;  /* 0x00000000ed0b7211 */ /* 0x000fe400008f16ff */
[----:B------:R-:W-:Y:S01]  /*559b0*/  MOV R189, R191 ;  /* 0x000000bf00bd7202 */ /* 0x000fe20000000f00 */
[----:B------:R-:W-:Y:S01]  /*559c0*/  IMAD.MOV.U32 R191, RZ, RZ, R193 ;  /* 0x000000ffffbf7224 */ /* 0x000fe200078e00c1 */
[----:B------:R-:W-:Y:S02]  /*559d0*/  MOV R187, R188 ;  /* 0x000000bc00bb7202 */ /* 0x000fe40000000f00 */
[----:B------:R-:W-:Y:S01]  /*559e0*/  LEA.HI.X.SX32 R9, R236, R0, 0x2, P2 ;  /* 0x00000000ec097211 */ /* 0x000fe200010f16ff */
[----:B------:R-:W-:Y:S01]  /*559f0*/  IMAD.MOV.U32 R185, RZ, RZ, R195 ;  /* 0x000000ffffb97224 */ /* 0x000fe200078e00c3 */
[----:B------:R1:W-:Y:S01]  /*55a00*/  STL.64 [R1+0x14e8], R10 ;  /* 0x0014e80a01007387 */ /* 0x0003e20000100a00 */
[----:B------:R-:W-:-:S02]  /*55a10*/  IMAD.MOV.U32 R188, RZ, RZ, R191 ;  /* 0x000000ffffbc7224 */ /* 0x000fc400078e00bf */
[----:B------:R-:W-:Y:S01]  /*55a20*/  IMAD.MOV.U32 R186, RZ, RZ, R187 ;  /* 0x000000ffffba7224 */ /* 0x000fe200078e00bb */
[----:B------:R2:W-:Y:S01]  /*55a30*/  STL.64 [R1+0x14e0], R8 ;  /* 0x0014e00801007387 */ /* 0x0005e20000100a00 */
[----:B------:R-:W-:Y:S02]  /*55a40*/  IMAD.MOV.U32 R200, RZ, RZ, R101 ;  /* 0x000000ffffc87224 */ /* 0x000fe400078e0065 */
[----:B------:R-:W-:Y:S01]  /*55a50*/  IMAD.MOV.U32 R184, RZ, RZ, R185 ;  /* 0x000000ffffb87224 */ /* 0x000fe200078e00b9 */
[CC--:B-1----:R-:W-:Y:S01]  /*55a60*/  LEA R10, P1, R239.reuse, R2.reuse, 0x2 ;  /* 0x00000002ef0a7211 */ /* 0x0c2fe200078210ff */
[----:B------:R-:W-:Y:S01]  /*55a70*/  IMAD.MOV.U32 R185, RZ, RZ, R186 ;  /* 0x000000ffffb97224 */ /* 0x000fe200078e00ba */
[C---:B--2---:R-:W-:Y:S02]  /*55a80*/  LEA R8, P2, R238.reuse, R2, 0x2 ;  /* 0x00000002ee087211 */ /* 0x044fe400078410ff */
[----:B------:R-:W-:Y:S01]  /*55a90*/  LEA.HI.X.SX32 R11, R239, R0, 0x2, P1 ;  /* 0x00000000ef0b7211 */ /* 0x000fe200008f16ff */
[----:B------:R-:W-:Y:S01]  /*55aa0*/  IMAD.MOV.U32 R198, RZ, RZ, R200 ;  /* 0x000000ffffc67224 */ /* 0x000fe200078e00c8 */
[----:B------:R-:W-:Y:S01]  /*55ab0*/  MOV R187, R188 ;  /* 0x000000bc00bb7202 */ /* 0x000fe20000000f00 */
[----:B------:R-:W-:Y:S01]  /*55ac0*/  IMAD.MOV.U32 R186, RZ, RZ, R91 ;  /* 0x000000ffffba7224 */ /* 0x000fe200078e005b */
[----:B------:R-:W-:Y:S01]  /*55ad0*/  LEA.HI.X.SX32 R9, R238, R0, 0x2, P2 ;  /* 0x00000000ee097211 */ /* 0x000fe200010f16ff */
[----:B------:R1:W-:Y:S01]  /*55ae0*/  STL.64 [R1+0x14d8], R10 ;  /* 0x0014d80a01007387 */ /* 0x0003e20000100a00 */
[----:B------:R-:W-:Y:S01]  /*55af0*/  MOV R183, R184 ;  /* 0x000000b800b77202 */ /* 0x000fe20000000f00 */
[----:B------:R-:W-:-:S02]  /*55b00*/  IMAD.MOV.U32 R184, RZ, RZ, R185 ;  /* 0x000000ffffb87224 */ /* 0x000fc400078e00b9 */
[----:B------:R-:W-:Y:S01]  /*55b10*/  IMAD.MOV.U32 R197, RZ, RZ, R198 ;  /* 0x000000ffffc57224 */ /* 0x000fe200078e00c6 */
[----:B------:R2:W-:Y:S01]  /*55b20*/  STL.64 [R1+0x14d0], R8 ;  /* 0x0014d00801007387 */ /* 0x0005e20000100a00 */
[----:B------:R-:W-:Y:S02]  /*55b30*/  IMAD.MOV.U32 R185, RZ, RZ, R186 ;  /* 0x000000ffffb97224 */ /* 0x000fe400078e00ba */
[----:B------:R-:W-:Y:S02]  /*55b40*/  IMAD.MOV.U32 R186, RZ, RZ, R187 ;  /* 0x000000ffffba7224 */ /* 0x000fe400078e00bb */
[----:B------:R-:W-:Y:S01]  /*55b50*/  IMAD.MOV.U32 R187, RZ, RZ, R189 ;  /* 0x000000ffffbb7224 */ /* 0x000fe200078e00bd */
[CC--:B-1----:R-:W-:Y:S01]  /*55b60*/  LEA R10, P1, R241.reuse, R2.reuse, 0x2 ;  /* 0x00000002f10a7211 */ /* 0x0c2fe200078210ff */
[----:B------:R-:W-:Y:S02]  /*55b70*/  IMAD.MOV.U32 R193, RZ, RZ, R197 ;  /* 0x000000ffffc17224 */ /* 0x000fe400078e00c5 */
[----:B------:R-:W-:Y:S01]  /*55b80*/  IMAD.MOV.U32 R182, RZ, RZ, R183 ;  /* 0x000000ffffb67224 */ /* 0x000fe200078e00b7 */
[C---:B--2---:R-:W-:Y:S01]  /*55b90*/  LEA R8, P2, R240.reuse, R2, 0x2 ;  /* 0x00000002f0087211 */ /* 0x044fe200078410ff */
[----:B------:R-:W-:Y:S01]  /*55ba0*/  IMAD.MOV.U32 R183, RZ, RZ, R185 ;  /* 0x000000ffffb77224 */ /* 0x000fe200078e00b9 */
[-C--:B------:R-:W-:Y:S01]  /*55bb0*/  LEA.HI.X.SX32 R11, R241, R0.reuse, 0x2, P1 ;  /* 0x00000000f10b7211 */ /* 0x080fe200008f16ff */
[----:B------:R-:W-:Y:S01]  /*55bc0*/  IMAD.MOV.U32 R205, RZ, RZ, R104 ;  /* 0x000000ffffcd7224 */ /* 0x000fe200078e0068 */
[----:B------:R-:W-:Y:S01]  /*55bd0*/  LEA.HI.X.SX32 R9, R240, R0, 0x2, P2 ;  /* 0x00000000f0097211 */ /* 0x000fe200010f16ff */
[----:B------:R-:W-:Y:S01]  /*55be0*/  IMAD.MOV.U32 R185, RZ, RZ, R186 ;  /* 0x000000ffffb97224 */ /* 0x000fe200078e00ba */
[----:B------:R-:W-:Y:S01]  /*55bf0*/  MOV R186, R187 ;  /* 0x000000bb00ba7202 */ /* 0x000fe20000000f00 */
[----:B------:R-:W-:Y:S01]  /*55c00*/  IMAD.MOV.U32 R187, RZ, RZ, R193 ;  /* 0x000000ffffbb7224 */ /* 0x000fe200078e00c1 */
[----:B------:R1:W-:Y:S01]  /*55c10*/  STL.64 [R1+0x14c8], R10 ;  /* 0x0014c80a01007387 */ /* 0x0003e20000100a00 */
[----:B------:R-:W-:-:S02]  /*55c20*/  IMAD.MOV.U32 R193, RZ, RZ, R205 ;  /* 0x000000ffffc17224 */ /* 0x000fc400078e00cd */
[----:B------:R-:W-:Y:S01]  /*55c30*/  IMAD.MOV.U32 R181, RZ, RZ, R183 ;  /* 0x000000ffffb57224 */ /* 0x000fe200078e00b7 */
[----:B------:R2:W-:Y:S01]  /*55c40*/  STL.64 [R1+0x14c0], R8 ;  /* 0x0014c00801007387 */ /* 0x0005e20000100a00 */
[----:B------:R-:W-:Y:S01]  /*55c50*/  IMAD.MOV.U32 R183, RZ, RZ, R186 ;  /* 0x000000ffffb77224 */ /* 0x000fe200078e00ba */
[----:B------:R-:W-:Y:S01]  /*55c60*/  MOV R186, R187 ;  /* 0x000000bb00ba7202 */ /* 0x000fe20000000f00 */
[----:B------:R-:W-:Y:S01]  /*55c70*/  IMAD.MOV.U32 R202, RZ, RZ, R102 ;  /* 0x000000ffffca7224 */ /* 0x000fe200078e0066 */
[CC--:B-1----:R-:W-:Y:S01]  /*55c80*/  LEA R10, P1, R243.reuse, R2.reuse, 0x2 ;  /* 0x00000002f30a7211 */ /* 0x0c2fe200078210ff */
[----:B------:R-:W-:Y:S01]  /*55c90*/  IMAD.MOV.U32 R187, RZ, RZ, R193 ;  /* 0x000000ffffbb7224 */ /* 0x000fe200078e00c1 */
[----:B--2---:R-:W-:Y:S02]  /*55ca0*/  LEA R8, P2, R242, R2, 0x2 ;  /* 0x00000002f2087211 */ /* 0x004fe400078410ff */
[----:B------:R-:W-:Y:S01]  /*55cb0*/  LEA.HI.X.SX32 R11, R243, R0, 0x2, P1 ;  /* 0x00000000f30b7211 */ /* 0x000fe200008f16ff */
[----:B------:R-:W-:Y:S01]  /*55cc0*/  IMAD.MOV.U32 R199, RZ, RZ, R202 ;  /* 0x000000ffffc77224 */ /* 0x000fe200078e00ca */
[----:B------:R-:W-:-:S02]  /*55cd0*/  MOV R180, R181 ;  /* 0x000000b500b47202 */ /* 0x000fc40000000f00 */
[----:B------:R-:W-:Y:S01]  /*55ce0*/  LEA.HI.X.SX32 R9, R242, R0, 0x2, P2 ;  /* 0x00000000f2097211 */ /* 0x000fe200010f16ff */
[----:B------:R-:W-:Y:S01]  /*55cf0*/  IMAD.MOV.U32 R181, RZ, RZ, R187 ;  /* 0x000000ffffb57224 */ /* 0x000fe200078e00bb */
[----:B------:R-:W-:Y:S01]  /*55d00*/  MOV R200, R203 ;  /* 0x000000cb00c87202 */ /* 0x000fe20000000f00 */
[----:B------:R-:W-:Y:S01]  /*55d10*/  IMAD.MOV.U32 R203, RZ, RZ, R99 ;  /* 0x000000ffffcb7224 */ /* 0x000fe200078e0063 */
[----:B------:R1:W-:Y:S01]  /*55d20*/  STL.64 [R1+0x14b8], R10 ;  /* 0x0014b80a01007387 */ /* 0x0003e20000100a00 */
[----:B------:R-:W-:Y:S01]  /*55d30*/  IMAD.MOV.U32 R202, RZ, RZ, R204 ;  /* 0x000000ffffca7224 */ /* 0x000fe200078e00cc */
[----:B------:R-:W-:Y:S01]  /*55d40*/  MOV R195, R94 ;  /* 0x0000005e00c37202 */ /* 0x000fe20000000f00 */
[----:B------:R-:W-:Y:S01]  /*55d50*/  IMAD.MOV.U32 R204, RZ, RZ, R100 ;  /* 0x000000ffffcc7224 */ /* 0x000fe200078e0064 */
[----:B------:R2:W-:Y:S01]  /*55d60*/  STL.64 [R1+0x14b0], R8 ;  /* 0x0014b00801007387 */ /* 0x0005e20000100a00 */
[----:B------:R-:W-:Y:S02]  /*55d70*/  IMAD.MOV.U32 R198, RZ, RZ, R199 ;  /* 0x000000ffffc67224 */ /* 0x000fe400078e00c7 */
[----:B------:R-:W-:-:S02]  /*55d80*/  IMAD.MOV.U32 R178, RZ, RZ, R180 ;  /* 0x000000ffffb27224 */ /* 0x000fc400078e00b4 */
[----:B------:R-:W-:Y:S01]  /*55d90*/  IMAD.MOV.U32 R199, RZ, RZ, R200 ;  /* 0x000000ffffc77224 */ /* 0x000fe200078e00c8 */
[CC--:B-1----:R-:W-:Y:S01]  /*55da0*/  LEA R10, P1, R245.reuse, R2.reuse, 0x2 ;  /* 0x00000002f50a7211 */ /* 0x0c2fe200078210ff */
[----:B------:R-:W-:Y:S01]  /*55db0*/  IMAD.MOV.U32 R180, RZ, RZ, R181 ;  /* 0x000000ffffb47224 */ /* 0x000fe200078e00b5 */
[----:B------:R-:W-:Y:S02]  /*55dc0*/  MOV R200, R203 ;  /* 0x000000cb00c87202 */ /* 0x000fe40000000f00 */
[C---:B--2---:R-:W-:Y:S01]  /*55dd0*/  LEA R8, P2, R244.reuse, R2, 0x2 ;  /* 0x00000002f4087211 */ /* 0x044fe200078410ff */
[----:B------:R-:W-:Y:S01]  /*55de0*/  IMAD.MOV.U32 R203, RZ, RZ, R204 ;  /* 0x000000ffffcb7224 */ /* 0x000fe200078e00cc */
[----:B------:R-:W-:Y:S01]  /*55df0*/  MOV R181, R182 ;  /* 0x000000b600b57202 */ /* 0x000fe20000000f00 */
[----:B------:R-:W-:Y:S01]  /*55e00*/  IMAD.MOV.U32 R182, RZ, RZ, R183 ;  /* 0x000000ffffb67224 */ /* 0x000fe200078e00b7 */
[-C--:B------:R-:W-:Y:S01]  /*55e10*/  LEA.HI.X.SX32 R11, R245, R0.reuse, 0x2, P1 ;  /* 0x00000000f50b7211 */ /* 0x080fe200008f16ff */
[----:B------:R-:W-:Y:S01]  /*55e20*/  IMAD.MOV.U32 R183, RZ, RZ, R184 ;  /* 0x000000ffffb77224 */ /* 0x000fe200078e00b8 */
[----:B------:R-:W-:Y:S01]  /*55e30*/  LEA.HI.X.SX32 R9, R244, R0, 0x2, P2 ;  /* 0x00000000f4097211 */ /* 0x000fe200010f16ff */
[----:B------:R-:W-:-:S02]  /*55e40*/  IMAD.MOV.U32 R184, RZ, RZ, R195 ;  /* 0x000000ffffb87224 */ /* 0x000fc400078e00c3 */
[----:B------:R-:W-:Y:S02]  /*55e50*/  IMAD.MOV.U32 R195, RZ, RZ, R57 ;  /* 0x000000ffffc37224 */ /* 0x000fe400078e0039 */
[----:B------:R-:W-:Y:S01]  /*55e60*/  IMAD.MOV.U32 R197, RZ, RZ, R203 ;  /* 0x000000ffffc57224 */ /* 0x000fe200078e00cb */
[----:B------:R-:W2:Y:S01]  /*55e70*/  LDL.LU R57, [R1+0x1a10] ;  /* 0x001a100001397983 */ /* 0x000ea20000300800 */
[----:B------:R-:W-:-:S03]  /*55e80*/  IMAD.MOV.U32 R203, RZ, RZ, R97 ;  /* 0x000000ffffcb7224 */ /* 0x000fc600078e0061 */
[----:B------:R1:W-:Y:S01]  /*55e90*/  STL.64 [R1+0x14a8], R10 ;  /* 0x0014a80a01007387 */ /* 0x0003e20000100a00 */
[----:B------:R-:W-:Y:S02]  /*55ea0*/  IMAD.MOV.U32 R176, RZ, RZ, R180 ;  /* 0x000000ffffb07224 */ /* 0x000fe400078e00b4 */
[----:B------:R-:W-:Y:S01]  /*55eb0*/  IMAD.MOV.U32 R180, RZ, RZ, R181 ;  /* 0x000000ffffb47224 */ /* 0x000fe200078e00b5 */
[----:B------:R3:W-:Y:S01]  /*55ec0*/  STL.64 [R1+0x14a0], R8 ;  /* 0x0014a00801007387 */ /* 0x0007e20000100a00 */
[----:B------:R-:W-:Y:S02]  /*55ed0*/  IMAD.MOV.U32 R191, RZ, RZ, R203 ;  /* 0x000000ffffbf7224 */ /* 0x000fe400078e00cb */
[----:B------:R-:W-:Y:S01]  /*55ee0*/  IMAD.MOV.U32 R181, RZ, RZ, R182 ;  /* 0x000000ffffb57224 */ /* 0x000fe200078e00b6 */
[CC--:B-1----:R-:W-:Y:S01]  /*55ef0*/  LEA R10, P1, R247.reuse, R2.reuse, 0x2 ;  /* 0x00000002f70a7211 */ /* 0x0c2fe200078210ff */
[----:B------:R-:W-:Y:S01]  /*55f00*/  IMAD.MOV.U32 R203, RZ, RZ, R96 ;  /* 0x000000ffffcb7224 */ /* 0x000fe200078e0060 */
[C---:B---3--:R-:W-:Y:S01]  /*55f10*/  LEA R8, P2, R246.reuse, R2, 0x2 ;  /* 0x00000002f6087211 */ /* 0x048fe200078410ff */
[----:B------:R-:W-:Y:S01]  /*55f20*/  IMAD.MOV.U32 R182, RZ, RZ, R183 ;  /* 0x000000ffffb67224 */ /* 0x000fe200078e00b7 */
[-C--:B------:R-:W-:Y:S01]  /*55f30*/  LEA.HI.X.SX32 R11, R247, R0.reuse, 0x2, P1 ;  /* 0x00000000f70b7211 */ /* 0x080fe200008f16ff */
[----:B------:R-:W-:Y:S01]  /*55f40*/  IMAD.MOV.U32 R183, RZ, RZ, R184 ;  /* 0x000000ffffb77224 */ /* 0x000fe200078e00b8 */
[----:B------:R-:W-:Y:S01]  /*55f50*/  MOV R184, R185 ;  /* 0x000000b900b87202 */ /* 0x000fe20000000f00 */
[----:B------:R-:W-:Y:S01]  /*55f60*/  IMAD.MOV.U32 R185, RZ, RZ, R186 ;  /* 0x000000ffffb97224 */ /* 0x000fe200078e00ba */
[----:B------:R-:W-:Y:S01]  /*55f70*/  LEA.HI.X.SX32 R9, R246, R0, 0x2, P2 ;  /* 0x00000000f6097211 */ /* 0x000fe200010f16ff */
[----:B------:R-:W-:Y:S01]  /*55f80*/  IMAD.MOV.U32 R186, RZ, RZ, R203 ;  /* 0x000000ffffba7224 */ /* 0x000fe200078e00cb */
[----:B------:R1:W-:Y:S01]  /*55f90*/  STL.64 [R1+0x1498], R10 ;  /* 0x0014980a01007387 */ /* 0x0003e20000100a00 */
[----:B------:R-:W-:-:S03]  /*55fa0*/  IMAD.MOV.U32 R203, RZ, RZ, R59 ;  /* 0x000000ffffcb7224 */ /* 0x000fc600078e003b */
[----:B------:R-:W3:Y:S01]  /*55fb0*/  LDL.LU R59, [R1+0x1a0c] ;  /* 0x001a0c00013b7983 */ /* 0x000ee20000300800 */
[----:B------:R-:W-:-:S03]  /*55fc0*/  IMAD.MOV.U32 R193, RZ, RZ, R197 ;  /* 0x000000ffffc17224 */ /* 0x000fc600078e00c5 */
[----:B------:R4:W-:Y:S01]  /*55fd0*/  STL.64 [R1+0x1490], R8 ;  /* 0x0014900801007387 */ /* 0x0009e20000100a00 */
[----:B------:R-:W-:Y:S01]  /*55fe0*/  IMAD.MOV.U32 R197, RZ, RZ, R200 ;  /* 0x000000ffffc57224 */ /* 0x000fe200078e00c8 */
[C---:B-1----:R-:W-:Y:S01]  /*55ff0*/  LEA R10, P1, R249.reuse, R2, 0x2 ;  /* 0x00000002f90a7211 */ /* 0x042fe200078210ff */
[----:B------:R-:W-:Y:S02]  /*56000*/  IMAD.MOV.U32 R177, RZ, RZ, R180 ;  /* 0x000000ffffb17224 */ /* 0x000fe400078e00b4 */
[----:B------:R-:W-:Y:S01]  /*56010*/  IMAD.MOV.U32 R180, RZ, RZ, R181 ;  /* 0x000000ffffb47224 */ /* 0x000fe200078e00b5 */
[----:B------:R-:W-:Y:S02]  /*56020*/  LEA.HI.X.SX32 R11, R249, R0, 0x2, P1 ;  /* 0x00000000f90b7211 */ /* 0x000fe400008f16ff */
[----:B----4-:R-:W-:Y:S01]  /*56030*/  LEA R8, P2, R248, R2, 0x2 ;  /* 0x00000002f8087211 */ /* 0x010fe200078410ff */
[----:B------:R-:W-:-:S03]  /*56040*/  IMAD.MOV.U32 R181, RZ, RZ, R182 ;  /* 0x000000ffffb57224 */ /* 0x000fc600078e00b6 */
[----:B------:R-:W-:Y:S01]  /*56050*/  LEA.HI.X.SX32 R9, R248, R0, 0x2, P2 ;  /* 0x00000000f8097211 */ /* 0x000fe200010f16ff */
[----:B------:R-:W-:Y:S02]  /*56060*/  IMAD.MOV.U32 R187, RZ, RZ, R197 ;  /* 0x000000ffffbb7224 */ /* 0x000fe400078e00c5 */
[----:B------:R-:W-:Y:S01]  /*56070*/  IMAD.MOV.U32 R182, RZ, RZ, R183 ;  /* 0x000000ffffb67224 */ /* 0x000fe200078e00b7 */
[----:B------:R-:W-:Y:S01]  /*56080*/  STL.64 [R1+0x1488], R10 ;  /* 0x0014880a01007387 */ /* 0x000fe20000100a00 */
[----:B------:R-:W-:Y:S02]  /*56090*/  IMAD.MOV.U32 R188, RZ, RZ, R191 ;  /* 0x000000ffffbc7224 */ /* 0x000fe400078e00bf */
[----:B------:R-:W-:Y:S01]  /*560a0*/  IMAD.MOV.U32 R183, RZ, RZ, R184 ;  /* 0x000000ffffb77224 */ /* 0x000fe200078e00b8 */
[----:B------:R1:W-:Y:S01]  /*560b0*/  STL.64 [R1+0x1480], R8 ;  /* 0x0014800801007387 */ /* 0x0003e20000100a00 */
[----:B------:R-:W-:Y:S01]  /*560c0*/  IMAD.MOV.U32 R189, RZ, RZ, R194 ;  /* 0x000000ffffbd7224 */ /* 0x000fe200078e00c2 */
[----:B------:R-:W-:Y:S01]  /*560d0*/  LEA R170, P1, R251, R2, 0x2 ;  /* 0x00000002fbaa7211 */ /* 0x000fe200078210ff */
[----:B------:R-:W-:Y:S01]  /*560e0*/  IMAD.MOV.U32 R184, RZ, RZ, R185 ;  /* 0x000000ffffb87224 */ /* 0x000fe200078e00b9 */
[----:B------:R-:W-:Y:S01]  /*560f0*/  MOV R185, R186 ;  /* 0x000000ba00b97202 */ /* 0x000fe20000000f00 */
[----:B------:R-:W-:-:S02]  /*56100*/  IMAD.MOV.U32 R186, RZ, RZ, R187 ;  /* 0x000000ffffba7224 */ /* 0x000fc400078e00bb */
[----:B------:R-:W-:Y:S01]  /*56110*/  IMAD.MOV.U32 R187, RZ, RZ, R188 ;  /* 0x000000ffffbb7224 */ /* 0x000fe200078e00bc */
[----:B------:R-:W-:Y:S01]  /*56120*/  LEA.HI.X.SX32 R171, R251, R0, 0x2, P1 ;  /* 0x00000000fbab7211 */ /* 0x000fe200008f16ff */
[----:B------:R-:W-:Y:S01]  /*56130*/  IMAD.MOV.U32 R188, RZ, RZ, R189 ;  /* 0x000000ffffbc7224 */ /* 0x000fe200078e00bd */
[C---:B-1----:R-:W-:Y:S01]  /*56140*/  LEA R8, P2, R250.reuse, R2, 0x2 ;  /* 0x00000002fa087211 */ /* 0x042fe200078410ff */
[----:B------:R-:W-:Y:S02]  /*56150*/  IMAD.MOV.U32 R189, RZ, RZ, R190 ;  /* 0x000000ffffbd7224 */ /* 0x000fe400078e00be */
[----:B------:R-:W-:Y:S01]  /*56160*/  IMAD.MOV.U32 R190, RZ, RZ, R201 ;  /* 0x000000ffffbe7224 */ /* 0x000fe200078e00c9 */
[----:B------:R-:W-:Y:S02]  /*56170*/  LEA.HI.X.SX32 R9, R250, R0, 0x2, P2 ;  /* 0x00000000fa097211 */ /* 0x000fe400010f16ff */
[----:B------:R-:W-:Y:S01]  /*56180*/  MOV R201, R149 ;  /* 0x0000009500c97202 */ /* 0x000fe20000000f00 */
[----:B------:R-:W-:Y:S01]  /*56190*/  IMAD.MOV.U32 R149, RZ, RZ, R150 ;  /* 0x000000ffff957224 */ /* 0x000fe200078e0096 */
[----:B------:R1:W-:Y:S01]  /*561a0*/  STL.64 [R1+0x1478], R170 ;  /* 0x001478aa01007387 */ /* 0x0003e20000100a00 */
[----:B------:R-:W-:-:S02]  /*561b0*/  IMAD.MOV.U32 R150, RZ, RZ, R151 ;  /* 0x000000ffff967224 */ /* 0x000fc400078e0097 */
[----:B------:R-:W-:Y:S01]  /*561c0*/  IMAD.MOV.U32 R151, RZ, RZ, R22 ;  /* 0x000000ffff977224 */ /* 0x000fe200078e0016 */
[----:B------:R4:W-:Y:S01]  /*561d0*/  STL.64 [R1+0x1470], R8 ;  /* 0x0014700801007387 */ /* 0x0009e20000100a00 */
[----:B------:R-:W-:-:S03]  /*561e0*/  IMAD.MOV.U32 R22, RZ, RZ, R21 ;  /* 0x000000ffff167224 */ /* 0x000fc600078e0015 */
[----:B------:R-:W2:Y:S01]  /*561f0*/  LDL.LU R21, [R1+0x41c] ;  /* 0x00041c0001157983 */ /* 0x000ea20000300800 */
[----:B-1----:R-:W-:-:S04]  /*56200*/  LEA R170, P1, R180, R2, 0x2 ;  /* 0x00000002b4aa7211 */ /* 0x002fc800078210ff */
[----:B------:R-:W-:Y:S02]  /*56210*/  LEA.HI.X.SX32 R171, R180, R0, 0x2, P1 ;  /* 0x00000000b4ab7211 */ /* 0x000fe400008f16ff */
[----:B------:R-:W-:Y:S01]  /*56220*/  MOV R180, R181 ;  /* 0x000000b500b47202 */ /* 0x000fe20000000f00 */
[----:B------:R-:W-:Y:S02]  /*56230*/  IMAD.MOV.U32 R181, RZ, RZ, R182 ;  /* 0x000000ffffb57224 */ /* 0x000fe400078e00b6 */
[----:B------:R-:W-:Y:S02]  /*56240*/  IMAD.MOV.U32 R182, RZ, RZ, R183 ;  /* 0x000000ffffb67224 */ /* 0x000fe400078e00b7 */
[----:B------:R-:W-:Y:S02]  /*56250*/  IMAD.MOV.U32 R183, RZ, RZ, R184 ;  /* 0x000000ffffb77224 */ /* 0x000fe400078e00b8 */
[----:B------:R-:W-:Y:S02]  /*56260*/  IMAD.MOV.U32 R179, RZ, RZ, R181 ;  /* 0x000000ffffb37224 */ /* 0x000fe400078e00b5 */
[----:B------:R-:W-:-:S02]  /*56270*/  IMAD.MOV.U32 R184, RZ, RZ, R185 ;  /* 0x000000ffffb87224 */ /* 0x000fc400078e00b9 */
[----:B------:R-:W-:Y:S01]  /*56280*/  IMAD.MOV.U32 R185, RZ, RZ, R186 ;  /* 0x000000ffffb97224 */ /* 0x000fe200078e00ba */
[----:B------:R-:W-:Y:S01]  /*56290*/  MOV R186, R187 ;  /* 0x000000bb00ba7202 */ /* 0x000fe20000000f00 */
[----:B------:R-:W-:Y:S02]  /*562a0*/  IMAD.MOV.U32 R191, RZ, RZ, R192 ;  /* 0x000000ffffbf7224 */ /* 0x000fe400078e00c0 */
[----:B------:R-:W-:Y:S01]  /*562b0*/  IMAD.MOV.U32 R181, RZ, RZ, R182 ;  /* 0x000000ffffb57224 */ /* 0x000fe200078e00b6 */
[----:B------:R-:W-:Y:S01]  /*562c0*/  LEA R172, P1, R179, R2, 0x2 ;  /* 0x00000002b3ac7211 */ /* 0x000fe200078210ff */
[----:B------:R-:W-:Y:S02]  /*562d0*/  IMAD.MOV.U32 R192, RZ, RZ, R95 ;  /* 0x000000ffffc07224 */ /* 0x000fe400078e005f */
[----:B------:R-:W-:Y:S02]  /*562e0*/  IMAD.MOV.U32 R187, RZ, RZ, R188 ;  /* 0x000000ffffbb7224 */ /* 0x000fe400078e00bc */
[----:B------:R-:W-:-:S02]  /*562f0*/  IMAD.MOV.U32 R182, RZ, RZ, R183 ;  /* 0x000000ffffb67224 */ /* 0x000fc400078e00b7 */
[----:B------:R-:W-:Y:S02]  /*56300*/  IMAD.MOV.U32 R188, RZ, RZ, R189 ;  /* 0x000000ffffbc7224 */ /* 0x000fe400078e00bd */
[----:B------:R-:W-:Y:S02]  /*56310*/  IMAD.MOV.U32 R183, RZ, RZ, R184 ;  /* 0x000000ffffb77224 */ /* 0x000fe400078e00b8 */
[----:B------:R-:W-:Y:S02]  /*56320*/  IMAD.MOV.U32 R189, RZ, RZ, R190 ;  /* 0x000000ffffbd7224 */ /* 0x000fe400078e00be */
[----:B------:R-:W-:Y:S01]  /*56330*/  IMAD.MOV.U32 R184, RZ, RZ, R185 ;  /* 0x000000ffffb87224 */ /* 0x000fe200078e00b9 */
[----:B------:R-:W-:Y:S01]  /*56340*/  MOV R185, R186 ;  /* 0x000000ba00b97202 */ /* 0x000fe20000000f00 */
[----:B------:R-:W-:Y:S01]  /*56350*/  IMAD.MOV.U32 R190, RZ, RZ, R191 ;  /* 0x000000ffffbe7224 */ /* 0x000fe200078e00bf */
[----:B----4-:R-:W-:Y:S01]  /*56360*/  LEA R8, P2, R252, R2, 0x2 ;  /* 0x00000002fc087211 */ /* 0x010fe200078410ff */
[----:B------:R-:W-:Y:S01]  /*56370*/  IMAD.MOV.U32 R191, RZ, RZ, R192 ;  /* 0x000000ffffbf7224 */ /* 0x000fe200078e00c0 */
[----:B------:R-:W-:Y:S01]  /*56380*/  LEA.HI.X.SX32 R173, R179, R0, 0x2, P1 ;  /* 0x00000000b3ad7211 */ /* 0x000fe200008f16ff */
[----:B------:R-:W-:-:S02]  /*56390*/  IMAD.MOV.U32 R186, RZ, RZ, R187 ;  /* 0x000000ffffba7224 */ /* 0x000fc400078e00bb */
[----:B------:R-:W-:Y:S02]  /*563a0*/  IMAD.MOV.U32 R187, RZ, RZ, R188 ;  /* 0x000000ffffbb7224 */ /* 0x000fe400078e00bc */
[----:B------:R-:W-:Y:S02]  /*563b0*/  IMAD.MOV.U32 R188, RZ, RZ, R189 ;  /* 0x000000ffffbc7224 */ /* 0x000fe400078e00bd */
[----:B------:R-:W-:Y:S01]  /*563c0*/  IMAD.MOV.U32 R179, RZ, RZ, R183 ;  /* 0x000000ffffb37224 */ /* 0x000fe200078e00b7 */
[----:B------:R1:W-:Y:S01]  /*563d0*/  STL.64 [R1+0x1468], R170 ;  /* 0x001468aa01007387 */ /* 0x0003e20000100a00 */
[----:B------:R-:W-:Y:S01]  /*563e0*/  IMAD.MOV.U32 R189, RZ, RZ, R190 ;  /* 0x000000ffffbd7224 */ /* 0x000fe200078e00be */
[----:B------:R-:W-:Y:S01]  /*563f0*/  LEA.HI.X.SX32 R9, R252, R0, 0x2, P2 ;  /* 0x00000000fc097211 */ /* 0x000fe200010f16ff */
[----:B------:R-:W-:Y:S01]  /*56400*/  IMAD.MOV.U32 R183, RZ, RZ, R184 ;  /* 0x000000ffffb77224 */ /* 0x000fe200078e00b8 */
[----:B------:R-:W-:Y:S01]  /*56410*/  MOV R194, R206 ;  /* 0x000000ce00c27202 */ /* 0x000fe20000000f00 */
[----:B------:R-:W-:Y:S01]  /*56420*/  IMAD.MOV.U32 R190, RZ, RZ, R191 ;  /* 0x000000ffffbe7224 */ /* 0x000fe200078e00bf */
[----:B------:R-:W-:Y:S01]  /*56430*/  MOV R192, R60 ;  /* 0x0000003c00c07202 */ /* 0x000fe20000000f00 */
[----:B------:R-:W-:Y:S01]  /*56440*/  IMAD.MOV.U32 R184, RZ, RZ, R185 ;  /* 0x000000ffffb87224 */ /* 0x000fe200078e00b9 */
[----:B------:R-:W-:Y:S01]  /*56450*/  MOV R185, R186 ;  /* 0x000000ba00b97202 */ /* 0x000fe20000000f00 */
[----:B------:R-:W-:Y:S01]  /*56460*/  IMAD.MOV.U32 R186, RZ, RZ, R187 ;  /* 0x000000ffffba7224 */ /* 0x000fe200078e00bb */
[----:B------:R-:W4:Y:S01]  /*56470*/  LDL.LU R60, [R1+0x1a08] ;  /* 0x001a0800013c7983 */ /* 0x000f220000300800 */
[C---:B-1----:R-:W-:Y:S01]  /*56480*/  LEA R170, P2, R178.reuse, R2, 0x2 ;  /* 0x00000002b2aa7211 */ /* 0x042fe200078410ff */
[----:B------:R-:W-:Y:S01]  /*56490*/  IMAD.MOV.U32 R187, RZ, RZ, R189 ;  /* 0x000000ffffbb7224 */ /* 0x000fe200078e00bd */
[----:B------:R-:W-:Y:S01]  /*564a0*/  MOV R191, R192 ;  /* 0x000000c000bf7202 */ /* 0x000fe20000000f00 */
[----:B------:R-:W-:Y:S01]  /*564b0*/  IMAD.MOV.U32 R189, RZ, RZ, R190 ;  /* 0x000000ffffbd7224 */ /* 0x000fe200078e00be */
[----:B------:R-:W-:Y:S01]  /*564c0*/  LEA.HI.X.SX32 R171, R178, R0, 0x2, P2 ;  /* 0x00000000b2ab7211 */ /* 0x000fe200010f16ff */
[----:B------:R-:W-:Y:S01]  /*564d0*/  IMAD.MOV.U32 R190, RZ, RZ, R193 ;  /* 0x000000ffffbe7224 */ /* 0x000fe200078e00c1 */
[----:B------:R-:W-:Y:S01]  /*564e0*/  STL.64 [R1+0x1460], R8 ;  /* 0x0014600801007387 */ /* 0x000fe20000100a00 */
[----:B------:R-:W-:-:S02]  /*564f0*/  IMAD.MOV.U32 R175, RZ, RZ, R179 ;  /* 0x000000ffffaf7224 */ /* 0x000fc400078e00b3 */
[----:B------:R-:W-:Y:S02]  /*56500*/  IMAD.MOV.U32 R192, RZ, RZ, R62 ;  /* 0x000000ffffc07224 */ /* 0x000fe400078e003e */
[----:B------:R-:W-:Y:S01]  /*56510*/  IMAD.MOV.U32 R193, RZ, RZ, R194 ;  /* 0x000000ffffc17224 */ /* 0x000fe200078e00c2 */
[----:B------:R-:W4:Y:S01]  /*56520*/  LDL.LU R62, [R1+0x1a04] ;  /* 0x001a0400013e7983 */ /* 0x000f220000300800 */
[----:B------:R-:W-:Y:S01]  /*56530*/  MOV R194, R195 ;  /* 0x000000c300c27202 */ /* 0x000fe20000000f00 */
[----:B------:R-:W-:Y:S02]  /*56540*/  IMAD.MOV.U32 R195, RZ, RZ, R61 ;  /* 0x000000ffffc37224 */ /* 0x000fe400078e003d */
[----:B------:R1:W-:Y:S01]  /*56550*/  STL.64 [R1+0x1458], R172 ;  /* 0x001458ac01007387 */ /* 0x0003e20000100a00 */
[----:B------:R-:W-:-:S03]  /*56560*/  IMAD.MOV.U32 R179, RZ, RZ, R183 ;  /* 0x000000ffffb37224 */ /* 0x000fc600078e00b7 */
[----:B------:R-:W4:Y:S01]  /*56570*/  LDL.LU R61, [R1+0x1a00] ;  /* 0x001a0000013d7983 */ /* 0x000f220000300800 */
[----:B------:R-:W-:-:S03]  /*56580*/  IMAD.MOV.U32 R178, RZ, RZ, R184 ;  /* 0x000000ffffb27224 */ /* 0x000fc600078e00b8 */
[----:B------:R1:W-:Y:S01]  /*56590*/  STL.64 [R1+0x1450], R170 ;  /* 0x001450aa01007387 */ /* 0x0003e20000100a00 */
[----:B------:R-:W-:Y:S01]  /*565a0*/  IMAD.MOV.U32 R183, RZ, RZ, R185 ;  /* 0x000000ffffb77224 */ /* 0x000fe200078e00b9 */
[C---:B-1----:R-:W-:Y:S01]  /*565b0*/  LEA R172, P1, R175.reuse, R2, 0x2 ;  /* 0x00000002afac7211 */ /* 0x042fe200078210ff */
[----:B------:R-:W-:Y:S01]  /*565c0*/  IMAD.MOV.U32 R185, RZ, RZ, R187 ;  /* 0x000000ffffb97224 */ /* 0x000fe200078e00bb */
[----:B------:R-:W-:Y:S01]  /*565d0*/  MOV R184, R186 ;  /* 0x000000ba00b87202 */ /* 0x000fe20000000f00 */
[----:B------:R-:W-:Y:S01]  /*565e0*/  IMAD.MOV.U32 R186, RZ, RZ, R189 ;  /* 0x000000ffffba7224 */ /* 0x000fe200078e00bd */
[----:B------:R-:W-:Y:S02]  /*565f0*/  LEA.HI.X.SX32 R173, R175, R0, 0x2, P1 ;  /* 0x00000000afad7211 */ /* 0x000fe400008f16ff */
[C---:B------:R-:W-:Y:S01]  /*56600*/  LEA R170, P2, R176.reuse, R2, 0x2 ;  /* 0x00000002b0aa7211 */ /* 0x040fe200078410ff */
[----:B------:R-:W-:Y:S02]  /*56610*/  IMAD.MOV.U32 R187, RZ, RZ, R193 ;  /* 0x000000ffffbb7224 */ /* 0x000fe400078e00c1 */
[----:B------:R-:W-:Y:S01]  /*56620*/  IMAD.MOV.U32 R189, RZ, RZ, R194 ;  /* 0x000000ffffbd7224 */ /* 0x000fe200078e00c2 */
[----:B------:R-:W-:Y:S01]  /*56630*/  LEA.HI.X.SX32 R171, R176, R0, 0x2, P2 ;  /* 0x00000000b0ab7211 */ /* 0x000fe200010f16ff */
[----:B------:R-:W-:Y:S01]  /*56640*/  IMAD.MOV.U32 R193, RZ, RZ, R195 ;  /* 0x000000ffffc17224 */ /* 0x000fe200078e00c3 */
[----:B------:R-:W-:Y:S01]  /*56650*/  MOV R194, R63 ;  /* 0x0000003f00c27202 */ /* 0x000fe20000000f00 */
[----:B------:R-:W-:Y:S01]  /*56660*/  IMAD.MOV.U32 R195, RZ, RZ, R64 ;  /* 0x000000ffffc37224 */ /* 0x000fe200078e0040 */
[----:B------:R-:W4:Y:S04]  /*56670*/  LDL.LU R63, [R1+0x19fc] ;  /* 0x0019fc00013f7983 */ /* 0x000f280000300800 */
[----:B------:R-:W4:Y:S04]  /*56680*/  LDL.LU R64, [R1+0x19f8] ;  /* 0x0019f80001407983 */ /* 0x000f280000300800 */
[----:B------:R-:W-:Y:S04]  /*56690*/  STL.64 [R1+0x1448], R172 ;  /* 0x001448ac01007387 */ /* 0x000fe80000100a00 */
[----:B------:R1:W-:Y:S01]  /*566a0*/  STL.64 [R1+0x1440], R170 ;  /* 0x001440aa01007387 */ /* 0x0003e20000100a00 */
[----:B------:R-:W-:-:S02]  /*566b0*/  IMAD.MOV.U32 R206, RZ, RZ, R89 ;  /* 0x000000ffffce7224 */ /* 0x000fc400078e0059 */
[----:B------:R-:W-:Y:S02]  /*566c0*/  IMAD.MOV.U32 R200, RZ, RZ, R202 ;  /* 0x000000ffffc87224 */ /* 0x000fe400078e00ca */
[----:B------:R-:W-:Y:S02]  /*566d0*/  IMAD.MOV.U32 R204, RZ, RZ, R207 ;  /* 0x000000ffffcc7224 */ /* 0x000fe400078e00cf */
[----:B-1----:R-:W-:Y:S01]  /*566e0*/  IMAD.MOV.U32 R171, RZ, RZ, R178 ;  /* 0x000000ffffab7224 */ /* 0x002fe200078e00b2 */
[----:B------:R-:W-:Y:S01]  /*566f0*/  LEA R172, P2, R177, R2, 0x2 ;  /* 0x00000002b1ac7211 */ /* 0x000fe200078410ff */
[----:B------:R-:W-:-:S03]  /*56700*/  IMAD.MOV.U32 R178, RZ, RZ, R184 ;  /* 0x000000ffffb27224 */ /* 0x000fc600078e00b8 */
[C---:B------:R-:W-:Y:S01]  /*56710*/  LEA R174, P1, R171.reuse, R2, 0x2 ;  /* 0x00000002abae7211 */ /* 0x040fe200078210ff */
[----:B------:R-:W-:Y:S02]  /*56720*/  IMAD.MOV.U32 R207, RZ, RZ, R98 ;  /* 0x000000ffffcf7224 */ /* 0x000fe400078e0062 */
[----:B------:R-:W-:Y:S01]  /*56730*/  IMAD.MOV.U32 R176, RZ, RZ, R183 ;  /* 0x000000ffffb07224 */ /* 0x000fe200078e00b7 */
[----:B------:R-:W-:Y:S01]  /*56740*/  MOV R183, R185 ;  /* 0x000000b900b77202 */ /* 0x000fe20000000f00 */
[----:B------:R-:W-:Y:S01]  /*56750*/  IMAD.MOV.U32 R184, RZ, RZ, R186 ;  /* 0x000000ffffb87224 */ /* 0x000fe200078e00ba */
[-C--:B------:R-:W-:Y:S01]  /*56760*/  LEA.HI.X.SX32 R175, R171, R0.reuse, 0x2, P1 ;  /* 0x00000000abaf7211 */ /* 0x080fe200008f16ff */
[----:B------:R-:W-:Y:S01]  /*56770*/  IMAD.MOV.U32 R186, RZ, RZ, R189 ;  /* 0x000000ffffba7224 */ /* 0x000fe200078e00bd */
[----:B------:R-:W-:Y:S01]  /*56780*/  LEA.HI.X.SX32 R173, R177, R0, 0x2, P2 ;  /* 0x00000000b1ad7211 */ /* 0x000fe200010f16ff */
[----:B------:R-:W-:Y:S02]  /*56790*/  IMAD.MOV.U32 R185, RZ, RZ, R187 ;  /* 0x000000ffffb97224 */ /* 0x000fe400078e00bb */
[----:B------:R-:W-:Y:S01]  /*567a0*/  IMAD.MOV.U32 R189, RZ, RZ, R200 ;  /* 0x000000ffffbd7224 */ /* 0x000fe200078e00c8 */
[----:B------:R-:W-:Y:S01]  /*567b0*/  MOV R200, R206 ;  /* 0x000000ce00c87202 */ /* 0x000fe20000000f00 */
[----:B------:R-:W-:-:S02]  /*567c0*/  IMAD.MOV.U32 R187, RZ, RZ, R203 ;  /* 0x000000ffffbb7224 */ /* 0x000fc400078e00cb */
[----:B------:R-:W-:Y:S02]  /*567d0*/  IMAD.MOV.U32 R203, RZ, RZ, R207 ;  /* 0x000000ffffcb7224 */ /* 0x000fe400078e00cf */
[----:B------:R-:W-:Y:S02]  /*567e0*/  IMAD.MOV.U32 R206, RZ, RZ, R66 ;  /* 0x000000ffffce7224 */ /* 0x000fe400078e0042 */
[----:B------:R-:W4:Y:S01]  /*567f0*/  LDL.LU R66, [R1+0x19f4] ;  /* 0x0019f40001427983 */ /* 0x000f220000300800 */
[----:B------:R-:W-:-:S03]  /*56800*/  IMAD.MOV.U32 R207, RZ, RZ, R65 ;  /* 0x000000ffffcf7224 */ /* 0x000fc600078e0041 */
[----:B------:R-:W4:Y:S04]  /*56810*/  LDL.LU R65, [R1+0x19f0] ;  /* 0x0019f00001417983 */ /* 0x000f280000300800 */
[----:B------:R1:W-:Y:S04]  /*56820*/  STL.64 [R1+0x1438], R174 ;  /* 0x001438ae01007387 */ /* 0x0003e80000100a00 */
[----:B------:R1:W-:Y:S02]  /*56830*/  STL.64 [R1+0x1430], R172 ;  /* 0x001430ac01007387 */ /* 0x0003e40000100a00 */
[----:B-1----:R-:W-:-:S02]  /*56840*/  LEA R174, P1, R178, R2, 0x2 ;  /* 0x00000002b2ae7211 */ /* 0x002fc400078210ff */
[C---:B------:R-:W-:Y:S02]  /*56850*/  LEA R172, P2, R179.reuse, R2, 0x2 ;  /* 0x00000002b3ac7211 */ /* 0x040fe400078410ff */
[-C--:B------:R-:W-:Y:S02]  /*56860*/  LEA.HI.X.SX32 R175, R178, R0.reuse, 0x2, P1 ;  /* 0x00000000b2af7211 */ /* 0x080fe400008f16ff */
[----:B------:R-:W-:Y:S01]  /*56870*/  LEA.HI.X.SX32 R173, R179, R0, 0x2, P2 ;  /* 0x00000000b3ad7211 */ /* 0x000fe200010f16ff */
[----:B------:R-:W-:Y:S01]  /*56880*/  IMAD.MOV.U32 R179, RZ, RZ, R184 ;  /* 0x000000ffffb37224 */ /* 0x000fe200078e00b8 */
[----:B------:R-:W-:Y:S01]  /*56890*/  MOV R178, R183 ;  /* 0x000000b700b27202 */ /* 0x000fe20000000f00 */
        /* <DEDUP_REMOVED lines=10> */
[----:B------:R-:W-:Y:S01]  /*56940*/  IMAD.MOV.U32 R199, RZ, RZ, R148 ;  /* 0x000000ffffc77224 */ /* 0x000fe200078e0094 */
[----:B------:R1:W-:Y:S01]  /*56950*/  STL.64 [R1+0x1428], R174 ;  /* 0x001428ae01007387 */ /* 0x0003e20000100a00 */
[----:B------:R-:W-:-:S02]  /*56960*/  IMAD.MOV.U32 R148, RZ, RZ, R150 ;  /* 0x000000ffff947224 */ /* 0x000fc400078e0096 */
[----:B------:R-:W-:Y:S01]  /*56970*/  IMAD.MOV.U32 R149, RZ, RZ, R151 ;  /* 0x000000ffff957224 */ /* 0x000fe200078e0097 */
[----:B------:R-:W-:Y:S01]  /*56980*/  STL.64 [R1+0x1420], R172 ;  /* 0x001420ac01007387 */ /* 0x000fe20000100a00 */
[----:B------:R-:W-:Y:S02]  /*56990*/  IMAD.MOV.U32 R150, RZ, RZ, R17 ;  /* 0x000000ffff967224 */ /* 0x000fe400078e0011 */
[----:B------:R-:W-:Y:S02]  /*569a0*/  IMAD.MOV.U32 R151, RZ, RZ, R22 ;  /* 0x000000ffff977224 */ /* 0x000fe400078e0016 */
[----:B------:R-:W3:Y:S01]  /*569b0*/  LDL.LU R22, [R1+0x14] ;  /* 0x0000140001167983 */ /* 0x000ee20000300800 */
[----:B--2---:R-:W-:-:S03]  /*569c0*/  IMAD.MOV.U32 R17, RZ, RZ, R21 ;  /* 0x000000ffff117224 */ /* 0x004fc600078e0015 */
[----:B------:R-:W2:Y:S01]  /*569d0*/  LDL.LU R21, [R1+0x1c] ;  /* 0x00001c0001157983 */ /* 0x000ea20000300800 */
[CC--:B------:R-:W-:Y:S02]  /*569e0*/  LEA R208, P1, R179.reuse, R2.reuse, 0x2 ;  /* 0x00000002b3d07211 */ /* 0x0c0fe400078210ff */
[C---:B-1----:R-:W-:Y:S02]  /*569f0*/  LEA R174, P2, R180.reuse, R2, 0x2 ;  /* 0x00000002b4ae7211 */ /* 0x042fe400078410ff */
[-C--:B------:R-:W-:Y:S01]  /*56a00*/  LEA.HI.X.SX32 R209, R179, R0.reuse, 0x2, P1 ;  /* 0x00000000b3d17211 */ /* 0x080fe200008f16ff */
[----:B------:R-:W-:Y:S01]  /*56a10*/  IMAD.MOV.U32 R179, RZ, RZ, R183 ;  /* 0x000000ffffb37224 */ /* 0x000fe200078e00b7 */
[----:B------:R-:W-:Y:S01]  /*56a20*/  LEA.HI.X.SX32 R175, R180, R0, 0x2, P2 ;  /* 0x00000000b4af7211 */ /* 0x000fe200010f16ff */
[----:B------:R-:W-:Y:S02]  /*56a30*/  IMAD.MOV.U32 R180, RZ, RZ, R184 ;  /* 0x000000ffffb47224 */ /* 0x000fe400078e00b8 */
        /* <DEDUP_REMOVED lines=10> */
[----:B------:R-:W-:Y:S02]  /*56ae0*/  LEA R174, P2, R181, R2, 0x2 ;  /* 0x00000002b5ae7211 */ /* 0x000fe400078410ff */
[----:B------:R-:W-:Y:S02]  /*56af0*/  LEA.HI.X.SX32 R209, R180, R0, 0x2, P1 ;  /* 0x00000000b4d17211 */ /* 0x000fe400008f16ff */
[----:B------:R-:W-:-:S02]  /*56b00*/  LEA R180, P1, R177, R2, 0x2 ;  /* 0x00000002b1b47211 */ /* 0x000fc400078210ff */
[----:B------:R-:W-:Y:S01]  /*56b10*/  MOV R183, R184 ;  /* 0x000000b800b77202 */ /* 0x000fe20000000f00 */
[----:B------:R-:W-:Y:S01]  /*56b20*/  IMAD.MOV.U32 R184, RZ, RZ, R185 ;  /* 0x000000ffffb87224 */ /* 0x000fe200078e00b9 */
[-C--:B------:R-:W-:Y:S01]  /*56b30*/  LEA.HI.X.SX32 R175, R181, R0.reuse, 0x2, P2 ;  /* 0x00000000b5af7211 */ /* 0x080fe200010f16ff */
[----:B------:R-:W-:Y:S01]  /*56b40*/  IMAD.MOV.U32 R190, RZ, RZ, R67 ;  /* 0x000000ffffbe7224 */ /* 0x000fe200078e0043 */
[----:B------:R-:W-:Y:S01]  /*56b50*/  LEA.HI.X.SX32 R181, R177, R0, 0x2, P1 ;  /* 0x00000000b1b57211 */ /* 0x000fe200008f16ff */
[----:B------:R-:W-:Y:S01]  /*56b60*/  IMAD.MOV.U32 R185, RZ, RZ, R186 ;  /* 0x000000ffffb97224 */ /* 0x000fe200078e00ba */
[----:B------:R-:W4:Y:S01]  /*56b70*/  LDL.LU R67, [R1+0x19ec] ;  /* 0x0019ec0001437983 */ /* 0x000f220000300800 */
[----:B------:R-:W-:Y:S02]  /*56b80*/  IMAD.MOV.U32 R186, RZ, RZ, R187 ;  /* 0x000000ffffba7224 */ /* 0x000fe400078e00bb */
[----:B------:R-:W-:Y:S01]  /*56b90*/  IMAD.MOV.U32 R187, RZ, RZ, R188 ;  /* 0x000000ffffbb7224 */ /* 0x000fe200078e00bc */
[----:B------:R-:W4:Y:S01]  /*56ba0*/  LDL.LU R68, [R1+0x19e8] ;  /* 0x0019e80001447983 */ /* 0x000f220000300800 */
[----:B------:R-:W-:Y:S01]  /*56bb0*/  IMAD.MOV.U32 R188, RZ, RZ, R189 ;  /* 0x000000ffffbc7224 */ /* 0x000fe200078e00bd */
[----:B------:R-:W-:-:S02]  /*56bc0*/  MOV R189, R70 ;  /* 0x0000004600bd7202 */ /* 0x000fc40000000f00 */
[----:B------:R1:W-:Y:S04]  /*56bd0*/  STL.64 [R1+0x1408], R208 ;  /* 0x001408d001007387 */ /* 0x0003e80000100a00 */
[----:B------:R-:W-:Y:S04]  /*56be0*/  STL.64 [R1+0x1400], R174 ;  /* 0x001400ae01007387 */ /* 0x000fe80000100a00 */
[----:B------:R-:W4:Y:S04]  /*56bf0*/  LDL.LU R70, [R1+0x19e4] ;  /* 0x0019e40001467983 */ /* 0x000f280000300800 */
[----:B------:R1:W-:Y:S02]  /*56c00*/  STL.64 [R1+0x13f8], R180 ;  /* 0x0013f8b401007387 */ /* 0x0003e40000100a00 */
[----:B-1----:R-:W-:Y:S01]  /*56c10*/  LEA R208, P2, R182, R2, 0x2 ;  /* 0x00000002b6d07211 */ /* 0x002fe200078410ff */
[----:B------:R-:W-:-:S02]  /*56c20*/  IMAD.MOV.U32 R177, RZ, RZ, R184 ;  /* 0x000000ffffb17224 */ /* 0x000fc400078e00b8 */
[----:B------:R-:W-:Y:S01]  /*56c30*/  IMAD.MOV.U32 R184, RZ, RZ, R186 ;  /* 0x000000ffffb87224 */ /* 0x000fe200078e00ba */
[----:B------:R-:W-:Y:S01]  /*56c40*/  LEA.HI.X.SX32 R209, R182, R0, 0x2, P2 ;  /* 0x00000000b6d17211 */ /* 0x000fe200010f16ff */
[----:B------:R-:W-:Y:S02]  /*56c50*/  IMAD.MOV.U32 R186, RZ, RZ, R188 ;  /* 0x000000ffffba7224 */ /* 0x000fe400078e00bc */
[----:B------:R-:W-:Y:S02]  /*56c60*/  IMAD.MOV.U32 R180, RZ, RZ, R183 ;  /* 0x000000ffffb47224 */ /* 0x000fe400078e00b7 */
[----:B------:R-:W-:Y:S01]  /*56c70*/  IMAD.MOV.U32 R183, RZ, RZ, R185 ;  /* 0x000000ffffb77224 */ /* 0x000fe200078e00b9 */
[----:B------:R-:W-:Y:S01]  /*56c80*/  MOV R185, R187 ;  /* 0x000000bb00b97202 */ /* 0x000fe20000000f00 */
[----:B------:R-:W-:Y:S02]  /*56c90*/  IMAD.MOV.U32 R187, RZ, RZ, R189 ;  /* 0x000000ffffbb7224 */ /* 0x000fe400078e00bd */
[----:B------:R-:W-:-:S02]  /*56ca0*/  IMAD.MOV.U32 R175, RZ, RZ, R183 ;  /* 0x000000ffffaf7224 */ /* 0x000fc400078e00b7 */
[----:B------:R-:W-:Y:S02]  /*56cb0*/  IMAD.MOV.U32 R188, RZ, RZ, R69 ;  /* 0x000000ffffbc7224 */ /* 0x000fe400078e0045 */
[----:B------:R-:W4:Y:S01]  /*56cc0*/  LDL.LU R69, [R1+0x19e0] ;  /* 0x0019e00001457983 */ /* 0x000f220000300800 */
[----:B------:R-:W-:-:S03]  /*56cd0*/  IMAD.MOV.U32 R189, RZ, RZ, R71 ;  /* 0x000000ffffbd7224 */ /* 0x000fc600078e0047 */
[----:B------:R-:W4:Y:S01]  /*56ce0*/  LDL.LU R71, [R1+0x19dc] ;  /* 0x0019dc0001477983 */ /* 0x000f220000300800 */
[----:B------:R-:W-:-:S03]  /*56cf0*/  MOV R181, R184 ;  /* 0x000000b800b57202 */ /* 0x000fc60000000f00 */
[----:B------:R1:W-:Y:S01]  /*56d00*/  STL.64 [R1+0x13f0], R208 ;  /* 0x0013f0d001007387 */ /* 0x0003e20000100a00 */
[----:B------:R-:W-:Y:S01]  /*56d10*/  IMAD.MOV.U32 R184, RZ, RZ, R185 ;  /* 0x000000ffffb87224 */ /* 0x000fe200078e00b9 */
[C---:B------:R-:W-:Y:S01]  /*56d20*/  LEA R182, P2, R176.reuse, R2, 0x2 ;  /* 0x00000002b0b67211 */ /* 0x040fe200078410ff */
[----:B------:R-:W-:Y:S02]  /*56d30*/  IMAD.MOV.U32 R185, RZ, RZ, R186 ;  /* 0x000000ffffb97224 */ /* 0x000fe400078e00ba */
[----:B------:R-:W-:Y:S01]  /*56d40*/  IMAD.MOV.U32 R186, RZ, RZ, R187 ;  /* 0x000000ffffba7224 */ /* 0x000fe200078e00bb */
[----:B------:R-:W-:Y:S01]  /*56d50*/  LEA.HI.X.SX32 R183, R176, R0, 0x2, P2 ;  /* 0x00000000b0b77211 */ /* 0x000fe200010f16ff */
[----:B------:R-:W-:Y:S01]  /*56d60*/  IMAD.MOV.U32 R187, RZ, RZ, R188 ;  /* 0x000000ffffbb7224 */ /* 0x000fe200078e00bc */
[----:B-1----:R-:W-:Y:S01]  /*56d70*/  LEA R208, P1, R175, R2, 0x2 ;  /* 0x00000002afd07211 */ /* 0x002fe200078210ff */
[----:B------:R-:W-:-:S03]  /*56d80*/  IMAD.MOV.U32 R188, RZ, RZ, R189 ;  /* 0x000000ffffbc7224 */ /* 0x000fc600078e00bd */
[----:B------:R-:W-:Y:S02]  /*56d90*/  LEA.HI.X.SX32 R209, R175, R0, 0x2, P1 ;  /* 0x00000000afd17211 */ /* 0x000fe400008f16ff */
[----:B------:R-:W-:Y:S01]  /*56da0*/  MOV R189, R72 ;  /* 0x0000004800bd7202 */ /* 0x000fe20000000f00 */
[----:B------:R-:W-:Y:S01]  /*56db0*/  IMAD.MOV.U32 R175, RZ, RZ, R74 ;  /* 0x000000ffffaf7224 */ /* 0x000fe200078e004a */
[----:B------:R-:W4:Y:S04]  /*56dc0*/  LDL.LU R72, [R1+0x19d8] ;  /* 0x0019d80001487983 */ /* 0x000f280000300800 */
[----:B------:R-:W-:Y:S04]  /*56dd0*/  STL.64 [R1+0x13e8], R208 ;  /* 0x0013e8d001007387 */ /* 0x000fe80000100a00 */
[----:B------:R-:W4:Y:S04]  /*56de0*/  LDL.LU R74, [R1+0x19d4] ;  /* 0x0019d400014a7983 */ /* 0x000f280000300800 */
[----:B------:R1:W-:Y:S02]  /*56df0*/  STL.64 [R1+0x13e0], R182 ;  /* 0x0013e0b601007387 */ /* 0x0003e40000100a00 */
[----:B-1----:R-:W-:-:S04]  /*56e00*/  LEA R182, P2, R177, R2, 0x2 ;  /* 0x00000002b1b67211 */ /* 0x002fc800078410ff */
[----:B------:R-:W-:Y:S01]  /*56e10*/  LEA.HI.X.SX32 R183, R177, R0, 0x2, P2 ;  /* 0x00000000b1b77211 */ /* 0x000fe200010f16ff */
[----:B------:R-:W-:Y:S02]  /*56e20*/  IMAD.MOV.U32 R177, RZ, RZ, R184 ;  /* 0x000000ffffb17224 */ /* 0x000fe400078e00b8 */
[----:B------:R-:W-:Y:S01]  /*56e30*/  IMAD.MOV.U32 R184, RZ, RZ, R185 ;  /* 0x000000ffffb87224 */ /* 0x000fe200078e00b9 */
[----:B------:R-:W-:Y:S01]  /*56e40*/  MOV R185, R186 ;  /* 0x000000ba00b97202 */ /* 0x000fe20000000f00 */
[----:B------:R-:W-:Y:S02]  /*56e50*/  IMAD.MOV.U32 R186, RZ, RZ, R187 ;  /* 0x000000ffffba7224 */ /* 0x000fe400078e00bb */
[----:B------:R-:W-:Y:S02]  /*56e60*/  IMAD.MOV.U32 R187, RZ, RZ, R188 ;  /* 0x000000ffffbb7224 */ /* 0x000fe400078e00bc */
[----:B------:R-:W-:Y:S01]  /*56e70*/  IMAD.MOV.U32 R188, RZ, RZ, R189 ;  /* 0x000000ffffbc7224 */ /* 0x000fe200078e00bd */
[----:B------:R-:W-:Y:S01]  /*56e80*/  LEA R208, P1, R175, R2, 0x2 ;  /* 0x00000002afd07211 */ /* 0x000fe200078210ff */
[----:B------:R-:W-:-:S02]  /*56e90*/  IMAD.MOV.U32 R189, RZ, RZ, R190 ;  /* 0x000000ffffbd7224 */ /* 0x000fc400078e00be */
[----:B------:R-:W-:Y:S01]  /*56ea0*/  IMAD.MOV.U32 R190, RZ, RZ, R191 ;  /* 0x000000ffffbe7224 */ /* 0x000fe200078e00bf */
[----:B------:R-:W-:Y:S01]  /*56eb0*/  MOV R191, R192 ;  /* 0x000000c000bf7202 */ /* 0x000fe20000000f00 */
[----:B------:R-:W-:Y:S01]  /*56ec0*/  IMAD.MOV.U32 R192, RZ, RZ, R146 ;  /* 0x000000ffffc07224 */ /* 0x000fe200078e0092 */
[----:B------:R-:W-:Y:S01]  /*56ed0*/  LEA.HI.X.SX32 R209, R175, R0, 0x2, P1 ;  /* 0x00000000afd17211 */ /* 0x000fe200008f16ff */
[----:B------:R-:W-:Y:S02]  /*56ee0*/  IMAD.MOV.U32 R146, RZ, RZ, R147 ;  /* 0x000000ffff927224 */ /* 0x000fe400078e0093 */
[----:B------:R-:W-:Y:S02]  /*56ef0*/  IMAD.MOV.U32 R147, RZ, RZ, R148 ;  /* 0x000000ffff937224 */ /* 0x000fe400078e0094 */
[----:B------:R-:W-:Y:S02]  /*56f00*/  IMAD.MOV.U32 R148, RZ, RZ, R149 ;  /* 0x000000ffff947224 */ /* 0x000fe400078e0095 */
[----:B------:R-:W-:Y:S01]  /*56f10*/  IMAD.MOV.U32 R149, RZ, RZ, R150 ;  /* 0x000000ffff957224 */ /* 0x000fe200078e0096 */
[----:B------:R-:W-:Y:S01]  /*56f20*/  MOV R150, R151 ;  /* 0x0000009700967202 */ /* 0x000fe20000000f00 */
[----:B------:R-:W-:Y:S01]  /*56f30*/  IMAD.MOV.U32 R151, RZ, RZ, R17 ;  /* 0x000000ffff977224 */ /* 0x000fe200078e0011 */
[----:B------:R1:W-:Y:S04]  /*56f40*/  STL.64 [R1+0x13d8], R208 ;  /* 0x0013d8d001007387 */ /* 0x0003e80000100a00 */
[----:B------:R1:W-:Y:S01]  /*56f50*/  STL.64 [R1+0x13d0], R182 ;  /* 0x0013d0b601007387 */ /* 0x0003e20000100a00 */
[----:B---3--:R-:W-:-:S02]  /*56f60*/  IMAD.MOV.U32 R17, RZ, RZ, R22 ;  /* 0x000000ffff117224 */ /* 0x008fc400078e0016 */
[----:B--2---:R-:W-:Y:S02]  /*56f70*/  IMAD.MOV.U32 R22, RZ, RZ, R21 ;  /* 0x000000ffff167224 */ /* 0x004fe400078e0015 */
[----:B------:R-:W2:Y:S01]  /*56f80*/  LDL.LU R21, [R1+0x420] ;  /* 0x0004200001157983 */ /* 0x000ea20000300800 */
[----:B-1----:R-:W-:-:S04]  /*56f90*/  LEA R208, P1, R177, R2, 0x2 ;  /* 0x00000002b1d07211 */ /* 0x002fc800078210ff */
[----:B------:R-:W-:Y:S01]  /*56fa0*/  LEA.HI.X.SX32 R209, R177, R0, 0x2, P1 ;  /* 0x00000000b1d17211 */ /* 0x000fe200008f16ff */
[----:B------:R-:W-:Y:S01]  /*56fb0*/  IMAD.MOV.U32 R177, RZ, RZ, R185 ;  /* 0x000000ffffb17224 */ /* 0x000fe200078e00b9 */
[----:B------:R-:W-:Y:S01]  /*56fc0*/  MOV R185, R186 ;  /* 0x000000ba00b97202 */ /* 0x000fe20000000f00 */
[----:B------:R-:W-:Y:S02]  /*56fd0*/  IMAD.MOV.U32 R186, RZ, RZ, R187 ;  /* 0x000000ffffba7224 */ /* 0x000fe400078e00bb */
[----:B------:R-:W-:Y:S02]  /*56fe0*/  IMAD.MOV.U32 R187, RZ, RZ, R188 ;  /* 0x000000ffffbb7224 */ /* 0x000fe400078e00bc */
[----:B------:R-:W-:Y:S02]  /*56ff0*/  IMAD.MOV.U32 R188, RZ, RZ, R189 ;  /* 0x000000ffffbc7224 */ /* 0x000fe400078e00bd */
[----:B------:R-:W-:Y:S02]  /*57000*/  IMAD.MOV.U32 R189, RZ, RZ, R190 ;  /* 0x000000ffffbd7224 */ /* 0x000fe400078e00be */
[----:B------:R-:W-:Y:S01]  /*57010*/  IMAD.MOV.U32 R190, RZ, RZ, R191 ;  /* 0x000000ffffbe7224 */ /* 0x000fe200078e00bf */
[----:B------:R-:W-:Y:S01]  /*57020*/  MOV R191, R193 ;  /* 0x000000c100bf7202 */ /* 0x000fe20000000f00 */
[----:B------:R-:W-:Y:S01]  /*57030*/  IMAD.MOV.U32 R193, RZ, RZ, R194 ;  /* 0x000000ffffc17224 */ /* 0x000fe200078e00c2 */
[----:B------:R-:W-:Y:S01]  /*57040*/  LEA R182, P2, R178, R2, 0x2 ;  /* 0x00000002b2b67211 */ /* 0x000fe200078410ff */
[----:B------:R-:W-:-:S02]  /*57050*/  IMAD.MOV.U32 R194, RZ, RZ, R145 ;  /* 0x000000ffffc27224 */ /* 0x000fc400078e0091 */
[----:B------:R-:W-:Y:S02]  /*57060*/  IMAD.MOV.U32 R145, RZ, RZ, R146 ;  /* 0x000000ffff917224 */ /* 0x000fe400078e0092 */
[----:B------:R-:W-:Y:S01]  /*57070*/  IMAD.MOV.U32 R146, RZ, RZ, R147 ;  /* 0x000000ffff927224 */ /* 0x000fe200078e0093 */
[----:B------:R-:W-:Y:S01]  /*57080*/  LEA.HI.X.SX32 R183, R178, R0, 0x2, P2 ;  /* 0x00000000b2b77211 */ /* 0x000fe200010f16ff */
[----:B------:R-:W-:Y:S01]  /*57090*/  IMAD.MOV.U32 R147, RZ, RZ, R148 ;  /* 0x000000ffff937224 */ /* 0x000fe200078e0094 */
[----:B------:R-:W-:Y:S01]  /*570a0*/  MOV R148, R149 ;  /* 0x0000009500947202 */ /* 0x000fe20000000f00 */
[----:B------:R-:W-:Y:S02]  /*570b0*/  IMAD.MOV.U32 R149, RZ, RZ, R150 ;  /* 0x000000ffff957224 */ /* 0x000fe400078e0096 */
[----:B------:R-:W-:Y:S01]  /*570c0*/  IMAD.MOV.U32 R150, RZ, RZ, R151 ;  /* 0x000000ffff967224 */ /* 0x000fe200078e0097 */
[----:B------:R1:W-:Y:S01]  /*570d0*/  STL.64 [R1+0x13c8], R208 ;  /* 0x0013c8d001007387 */ /* 0x0003e20000100a00 */
[----:B------:R-:W-:-:S02]  /*570e0*/  IMAD.MOV.U32 R151, RZ, RZ, R17 ;  /* 0x000000ffff977224 */ /* 0x000fc400078e0011 */
[----:B------:R-:W-:Y:S01]  /*570f0*/  IMAD.MOV.U32 R17, RZ, RZ, R22 ;  /* 0x000000ffff117224 */ /* 0x000fe200078e0016 */
[----:B------:R3:W-:Y:S01]  /*57100*/  STL.64 [R1+0x13c0], R182 ;  /* 0x0013c0b601007387 */ /* 0x0007e20000100a00 */
[----:B------:R-:W-:Y:S02]  /*57110*/  IMAD.MOV.U32 R211, RZ, RZ, R185 ;  /* 0x000000ffffd37224 */ /* 0x000fe400078e00b9 */
[----:B------:R-:W-:Y:S02]  /*57120*/  IMAD.MOV.U32 R185, RZ, RZ, R187 ;  /* 0x000000ffffb97224 */ /* 0x000fe400078e00bb */
[----:B------:R-:W-:Y:S01]  /*57130*/  IMAD.MOV.U32 R187, RZ, RZ, R188 ;  /* 0x000000ffffbb7224 */ /* 0x000fe200078e00bc */
[-C--:B-1----:R-:W-:Y:S01]  /*57140*/  LEA R208, P1, R177, R2.reuse, 0x2 ;  /* 0x00000002b1d07211 */ /* 0x082fe200078210ff */
[----:B------:R-:W-:Y:S02]  /*57150*/  IMAD.MOV.U32 R188, RZ, RZ, R189 ;  /* 0x000000ffffbc7224 */ /* 0x000fe400078e00bd */
[----:B------:R-:W-:Y:S01]  /*57160*/  IMAD.MOV.U32 R189, RZ, RZ, R190 ;  /* 0x000000ffffbd7224 */ /* 0x000fe200078e00be */
[----:B---3--:R-:W-:-:S02]  /*57170*/  LEA R182, P2, R179, R2, 0x2 ;  /* 0x00000002b3b67211 */ /* 0x008fc400078410ff */
[-C--:B------:R-:W-:Y:S02]  /*57180*/  LEA.HI.X.SX32 R209, R177, R0.reuse, 0x2, P1 ;  /* 0x00000000b1d17211 */ /* 0x080fe400008f16ff */
[----:B------:R-:W-:Y:S01]  /*57190*/  MOV R190, R193 ;  /* 0x000000c100be7202 */ /* 0x000fe20000000f00 */
[----:B--2---:R-:W-:Y:S02]  /*571a0*/  IMAD.MOV.U32 R22, RZ, RZ, R21 ;  /* 0x000000ffff167224 */ /* 0x004fe400078e0015 */
[----:B------:R-:W2:Y:S01]  /*571b0*/  LDL.LU R21, [R1+0x428] ;  /* 0x0004280001157983 */ /* 0x000ea20000300800 */
[----:B------:R-:W-:Y:S01]  /*571c0*/  IMAD.MOV.U32 R193, RZ, RZ, R200 ;  /* 0x000000ffffc17224 */ /* 0x000fe200078e00c8 */
[----:B------:R-:W-:Y:S01]  /*571d0*/  LEA.HI.X.SX32 R183, R179, R0, 0x2, P2 ;  /* 0x00000000b3b77211 */ /* 0x000fe200010f16ff */
[----:B------:R-:W-:Y:S02]  /*571e0*/  IMAD.MOV.U32 R200, RZ, RZ, R203 ;  /* 0x000000ffffc87224 */ /* 0x000fe400078e00cb */
[----:B------:R-:W-:Y:S01]  /*571f0*/  IMAD.MOV.U32 R203, RZ, RZ, R206 ;  /* 0x000000ffffcb7224 */ /* 0x000fe200078e00ce */
[----:B------:R-:W-:Y:S01]  /*57200*/  STL.64 [R1+0x13b8], R208 ;  /* 0x0013b8d001007387 */ /* 0x000fe20000100a00 */
[----:B------:R-:W-:-:S02]  /*57210*/  IMAD.MOV.U32 R206, RZ, RZ, R207 ;  /* 0x000000ffffce7224 */ /* 0x000fc400078e00cf */
[----:B------:R-:W-:Y:S02]  /*57220*/  IMAD.MOV.U32 R207, RZ, RZ, R73 ;  /* 0x000000ffffcf7224 */ /* 0x000fe400078e0049 */
[----:B------:R-:W3:Y:S04]  /*57230*/  LDL.LU R73, [R1+0x19d0] ;  /* 0x0019d00001497983 */ /* 0x000ee80000300800 */
[----:B------:R1:W-:Y:S02]  /*57240*/  STL.64 [R1+0x13b0], R182 ;  /* 0x0013b0b601007387 */ /* 0x0003e40000100a00 */
[----:B-1----:R-:W-:Y:S01]  /*57250*/  MOV R182, R185 ;  /* 0x000000b900b67202 */ /* 0x002fe20000000f00 */
        /* <DEDUP_REMOVED lines=8> */
[----:B------:R-:W-:Y:S01]  /*572e0*/  IMAD.MOV.U32 R182, RZ, RZ, R185 ;  /* 0x000000ffffb67224 */ /* 0x000fe200078e00b9 */
[C---:B------:R-:W-:Y:S01]  /*572f0*/  LEA R208, P2, R180.reuse, R2, 0x2 ;  /* 0x00000002b4d07211 */ /* 0x040fe200078410ff */
[----:B------:R-:W-:Y:S01]  /*57300*/  IMAD.MOV.U32 R185, RZ, RZ, R187 ;  /* 0x000000ffffb97224 */ /* 0x000fe200078e00bb */
[----:B------:R-:W-:Y:S01]  /*57310*/  MOV R187, R188 ;  /* 0x000000bc00bb7202 */ /* 0x000fe20000000f00 */
[----:B------:R-:W-:Y:S01]  /*57320*/  IMAD.MOV.U32 R188, RZ, RZ, R189 ;  /* 0x000000ffffbc7224 */ /* 0x000fe200078e00bd */
[----:B------:R-:W-:Y:S01]  /*57330*/  LEA.HI.X.SX32 R209, R180, R0, 0x2, P2 ;  /* 0x00000000b4d17211 */ /* 0x000fe200010f16ff */
[----:B------:R-:W-:-:S02]  /*57340*/  IMAD.MOV.U32 R189, RZ, RZ, R190 ;  /* 0x000000ffffbd7224 */ /* 0x000fc400078e00be */
[----:B------:R-:W-:Y:S02]  /*57350*/  IMAD.MOV.U32 R203, RZ, RZ, R75 ;  /* 0x000000ffffcb7224 */ /* 0x000fe400078e004b */
[----:B------:R-:W-:Y:S01]  /*57360*/  IMAD.MOV.U32 R190, RZ, RZ, R196 ;  /* 0x000000ffffbe7224 */ /* 0x000fe200078e00c4 */
[----:B------:R-:W3:Y:S01]  /*57370*/  LDL.LU R75, [R1+0x19cc] ;  /* 0x0019cc00014b7983 */ /* 0x000ee20000300800 */
[----:B------:R-:W-:Y:S02]  /*57380*/  IMAD.MOV.U32 R179, RZ, RZ, R182 ;  /* 0x000000ffffb37224 */ /* 0x000fe400078e00b6 */
[----:B------:R-:W-:Y:S02]  /*57390*/  IMAD.MOV.U32 R200, RZ, RZ, R76 ;  /* 0x000000ffffc87224 */ /* 0x000fe400078e004c */
[----:B------:R-:W-:Y:S01]  /*573a0*/  IMAD.MOV.U32 R196, RZ, RZ, R198 ;  /* 0x000000ffffc47224 */ /* 0x000fe200078e00c6 */
[----:B------:R-:W3:Y:S01]  /*573b0*/  LDL.LU R76, [R1+0x19c8] ;  /* 0x0019c800014c7983 */ /* 0x000ee20000300800 */
[----:B------:R-:W-:Y:S01]  /*573c0*/  IMAD.MOV.U32 R198, RZ, RZ, R199 ;  /* 0x000000ffffc67224 */ /* 0x000fe200078e00c7 */
[----:B------:R-:W-:-:S02]  /*573d0*/  MOV R199, R78 ;  /* 0x0000004e00c77202 */ /* 0x000fc40000000f00 */
[----:B------:R1:W-:Y:S01]  /*573e0*/  STL.64 [R1+0x13a8], R212 ;  /* 0x0013a8d401007387 */ /* 0x0003e20000100a00 */
[----:B------:R-:W-:-:S03]  /*573f0*/  IMAD.MOV.U32 R182, RZ, RZ, R185 ;  /* 0x000000ffffb67224 */ /* 0x000fc600078e00b9 */
[----:B------:R-:W3:Y:S01]  /*57400*/  LDL.LU R78, [R1+0x19c4] ;  /* 0x0019c400014e7983 */ /* 0x000ee20000300800 */
        /* <DEDUP_REMOVED lines=8> */
[----:B----4-:R-:W-:Y:S01]  /*57490*/  LEA R208, P2, R181, R2, 0x2 ;  /* 0x00000002b5d07211 */ /* 0x010fe200078410ff */
[----:B------:R-:W-:-:S03]  /*574a0*/  IMAD.MOV.U32 R196, RZ, RZ, R199 ;  /* 0x000000ffffc47224 */ /* 0x000fc600078e00c7 */
[----:B------:R-:W-:Y:S01]  /*574b0*/  LEA.HI.X.SX32 R209, R181, R0, 0x2, P2 ;  /* 0x00000000b5d17211 */ /* 0x000fe200010f16ff */
[----:B------:R-:W-:Y:S02]  /*574c0*/  IMAD.MOV.U32 R199, RZ, RZ, R77 ;  /* 0x000000ffffc77224 */ /* 0x000fe400078e004d */
[----:B------:R-:W4:Y:S04]  /*574d0*/  LDL.LU R77, [R1+0x19c0] ;  /* 0x0019c000014d7983 */ /* 0x000f280000300800 */
[----:B------:R1:W-:Y:S04]  /*574e0*/  STL.64 [R1+0x1398], R212 ;  /* 0x001398d401007387 */ /* 0x0003e80000100a00 */
[----:B------:R1:W-:Y:S01]  /*574f0*/  STL.64 [R1+0x1390], R208 ;  /* 0x001390d001007387 */ /* 0x0003e20000100a00 */
[----:B------:R-:W-:Y:S01]  /*57500*/  MOV R181, R188 ;  /* 0x000000bc00b57202 */ /* 0x000fe20000000f00 */
[----:B------:R-:W-:-:S02]  /*57510*/  IMAD.MOV.U32 R188, RZ, RZ, R190 ;  /* 0x000000ffffbc7224 */ /* 0x000fc400078e00be */
[----:B------:R-:W-:Y:S01]  /*57520*/  IMAD.MOV.U32 R190, RZ, RZ, R192 ;  /* 0x000000ffffbe7224 */ /* 0x000fe200078e00c0 */
[-C--:B-1----:R-:W-:Y:S02]  /*57530*/  LEA R212, P1, R182, R2.reuse, 0x2 ;  /* 0x00000002b6d47211 */ /* 0x082fe400078210ff */
[----:B------:R-:W-:Y:S01]  /*57540*/  LEA R208, P2, R186, R2, 0x2 ;  /* 0x00000002bad07211 */ /* 0x000fe200078410ff */
[----:B------:R-:W-:-:S03]  /*57550*/  IMAD.MOV.U32 R192, RZ, RZ, R193 ;  /* 0x000000ffffc07224 */ /* 0x000fc600078e00c1 */
[-C--:B------:R-:W-:Y:S01]  /*57560*/  LEA.HI.X.SX32 R209, R186, R0.reuse, 0x2, P2 ;  /* 0x00000000bad17211 */ /* 0x080fe200010f16ff */
[----:B------:R-:W-:Y:S01]  /*57570*/  IMAD.MOV.U32 R186, RZ, RZ, R189 ;  /* 0x000000ffffba7224 */ /* 0x000fe200078e00bd */
[----:B------:R-:W-:Y:S01]  /*57580*/  LEA.HI.X.SX32 R213, R182, R0, 0x2, P1 ;  /* 0x00000000b6d57211 */ /* 0x000fe200008f16ff */
        /* <DEDUP_REMOVED lines=11> */
[----:B------:R1:W-:Y:S01]  /*57640*/  STL.64 [R1+0x1380], R208 ;  /* 0x001380d001007387 */ /* 0x0003e20000100a00 */
[----:B------:R-:W-:Y:S02]  /*57650*/  IMAD.MOV.U32 R148, RZ, RZ, R150 ;  /* 0x000000ffff947224 */ /* 0x000fe400078e0096 */
[----:B------:R-:W-:Y:S01]  /*57660*/  IMAD.MOV.U32 R149, RZ, RZ, R151 ;  /* 0x000000ffff957224 */ /* 0x000fe200078e0097 */
[----:B------:R-:W-:Y:S01]  /*57670*/  MOV R151, R22 ;  /* 0x0000001600977202 */ /* 0x000fe20000000f00 */
[----:B------:R-:W-:Y:S01]  /*57680*/  IMAD.MOV.U32 R150, RZ, RZ, R17 ;  /* 0x000000ffff967224 */ /* 0x000fe200078e0011 */
[----:B------:R-:W3:Y:S01]  /*57690*/  LDL.LU R22, [R1+0x20] ;  /* 0x0000200001167983 */ /* 0x000ee20000300800 */
[----:B--2---:R-:W-:-:S03]  /*576a0*/  IMAD.MOV.U32 R17, RZ, RZ, R21 ;  /* 0x000000ffff117224 */ /* 0x004fc600078e0015 */
[----:B------:R-:W2:Y:S01]  /*576b0*/  LDL.LU R21, [R1+0x28] ;  /* 0x0000280001157983 */ /* 0x000ea20000300800 */
[----:B-1----:R-:W-:Y:S01]  /*576c0*/  LEA R212, P1, R181, R2, 0x2 ;  /* 0x00000002b5d47211 */ /* 0x002fe200078210ff */
[----:B------:R-:W-:-:S03]  /*576d0*/  IMAD.MOV.U32 R210, RZ, RZ, R188 ;  /* 0x000000ffffd27224 */ /* 0x000fc600078e00bc */
[----:B------:R-:W-:Y:S02]  /*576e0*/  LEA.HI.X.SX32 R213, R181, R0, 0x2, P1 ;  /* 0x00000000b5d57211 */ /* 0x000fe400008f16ff */
[----:B------:R-:W-:-:S03]  /*576f0*/  LEA R208, P2, R184, R2, 0x2 ;  /* 0x00000002b8d07211 */ /* 0x000fc600078410ff */
[----:B------:R1:W-:Y:S01]  /*57700*/  STL.64 [R1+0x1378], R212 ;  /* 0x001378d401007387 */ /* 0x0003e20000100a00 */
[----:B------:R-:W-:Y:S01]  /*57710*/  LEA.HI.X.SX32 R209, R184, R0, 0x2, P2 ;  /* 0x00000000b8d17211 */ /* 0x000fe200010f16ff */
[----:B------:R-:W-:Y:S02]  /*57720*/  IMAD.MOV.U32 R184, RZ, RZ, R189 ;  /* 0x000000ffffb87224 */ /* 0x000fe400078e00bd */
[----:B------:R-:W-:Y:S01]  /*57730*/  IMAD.MOV.U32 R188, RZ, RZ, R190 ;  /* 0x000000ffffbc7224 */ /* 0x000fe200078e00be */
[----:B------:R-:W-:Y:S01]  /*57740*/  MOV R190, R191 ;  /* 0x000000bf00be7202 */ /* 0x000fe20000000f00 */
[----:B------:R-:W-:Y:S02]  /*57750*/  IMAD.MOV.U32 R189, RZ, RZ, R193 ;  /* 0x000000ffffbd7224 */ /* 0x000fe400078e00c1 */
[----:B------:R-:W-:Y:S01]  /*57760*/  IMAD.MOV.U32 R193, RZ, RZ, R195 ;  /* 0x000000ffffc17224 */ /* 0x000fe200078e00c3 */
[C---:B-1----:R-:W-:Y:S01]  /*57770*/  LEA R212, P1, R210.reuse, R2, 0x2 ;  /* 0x00000002d2d47211 */ /* 0x042fe200078210ff */
[----:B------:R-:W-:Y:S01]  /*57780*/  IMAD.MOV.U32 R191, RZ, RZ, R194 ;  /* 0x000000ffffbf7224 */ /* 0x000fe200078e00c2 */
[----:B------:R1:W-:Y:S01]  /*57790*/  STL.64 [R1+0x1370], R208 ;  /* 0x001370d001007387 */ /* 0x0003e20000100a00 */
[----:B------:R-:W-:Y:S01]  /*577a0*/  IMAD.MOV.U32 R195, RZ, RZ, R206 ;  /* 0x000000ffffc37224 */ /* 0x000fe200078e00ce */
[----:B------:R-:W-:Y:S01]  /*577b0*/  LEA.HI.X.SX32 R213, R210, R0, 0x2, P1 ;  /* 0x00000000d2d57211 */ /* 0x000fe200008f16ff */
[----:B------:R-:W-:Y:S01]  /*577c0*/  IMAD.MOV.U32 R194, RZ, RZ, R200 ;  /* 0x000000ffffc27224 */ /* 0x000fe200078e00c8 */
[----:B------:R-:W-:Y:S01]  /*577d0*/  MOV R206, R79 ;  /* 0x0000004f00ce7202 */ /* 0x000fe20000000f00 */
[----:B------:R-:W-:Y:S01]  /*577e0*/  IMAD.MOV.U32 R200, RZ, RZ, R80 ;  /* 0x000000ffffc87224 */ /* 0x000fe200078e0050 */
[----:B------:R-:W4:Y:S04]  /*577f0*/  LDL.LU R79, [R1+0x19bc] ;  /* 0x0019bc00014f7983 */ /* 0x000f280000300800 */
[----:B------:R-:W4:Y:S04]  /*57800*/  LDL.LU R80, [R1+0x19b8] ;  /* 0x0019b80001507983 */ /* 0x000f280000300800 */
[----:B------:R1:W-:Y:S02]  /*57810*/  STL.64 [R1+0x1368], R212 ;  /* 0x001368d401007387 */ /* 0x0003e40000100a00 */
[----:B-1----:R-:W-:Y:S01]  /*57820*/  LEA R208, P2, R211, R2, 0x2 ;  /* 0x00000002d3d07211 */ /* 0x002fe200078410ff */
[----:B------:R-:W-:-:S02]  /*57830*/  IMAD.MOV.U32 R213, RZ, RZ, R184 ;  /* 0x000000ffffd57224 */ /* 0x000fc400078e00b8 */
[----:B------:R-:W-:Y:S02]  /*57840*/  IMAD.MOV.U32 R184, RZ, RZ, R188 ;  /* 0x000000ffffb87224 */ /* 0x000fe400078e00bc */
[----:B------:R-:W-:Y:S02]  /*57850*/  IMAD.MOV.U32 R188, RZ, RZ, R191 ;  /* 0x000000ffffbc7224 */ /* 0x000fe400078e00bf */
[----:B------:R-:W-:Y:S01]  /*57860*/  IMAD.MOV.U32 R210, RZ, RZ, R184 ;  /* 0x000000ffffd27224 */ /* 0x000fe200078e00b8 */
[----:B------:R-:W-:Y:S01]  /*57870*/  MOV R191, R195 ;  /* 0x000000c300bf7202 */ /* 0x000fe20000000f00 */
[----:B------:R-:W-:Y:S01]  /*57880*/  IMAD.MOV.U32 R195, RZ, RZ, R196 ;  /* 0x000000ffffc37224 */ /* 0x000fe200078e00c4 */
[----:B------:R-:W-:Y:S01]  /*57890*/  LEA.HI.X.SX32 R209, R211, R0, 0x2, P2 ;  /* 0x00000000d3d17211 */ /* 0x000fe200010f16ff */
        /* <DEDUP_REMOVED lines=8> */
[----:B------:R-:W4:Y:S01]  /*57920*/  LDL.LU R82, [R1+0x19b4] ;  /* 0x0019b40001527983 */ /* 0x000f220000300800 */
[----:B------:R-:W-:Y:S01]  /*57930*/  IMAD.MOV.U32 R196, RZ, RZ, R198 ;  /* 0x000000ffffc47224 */ /* 0x000fe200078e00c6 */
[----:B------:R-:W-:Y:S01]  /*57940*/  MOV R211, R83 ;  /* 0x0000005300d37202 */ /* 0x000fe20000000f00 */
[----:B------:R-:W-:Y:S01]  /*57950*/  IMAD.MOV.U32 R198, RZ, RZ, R81 ;  /* 0x000000ffffc67224 */ /* 0x000fe200078e0051 */
[----:B------:R1:W-:Y:S04]  /*57960*/  STL.64 [R1+0x1360], R208 ;  /* 0x001360d001007387 */ /* 0x0003e80000100a00 */
[----:B------:R-:W4:Y:S04]  /*57970*/  LDL.LU R81, [R1+0x19b0] ;  /* 0x0019b00001517983 */ /* 0x000f280000300800 */
[----:B------:R1:W-:Y:S02]  /*57980*/  STL.64 [R1+0x1358], R214 ;  /* 0x001358d601007387 */ /* 0x0003e40000100a00 */
[----:B-1----:R-:W-:-:S02]  /*57990*/  LEA R208, P2, R183, R2, 0x2 ;  /* 0x00000002b7d07211 */ /* 0x002fc400078410ff */
[----:B------:R-:W4:Y:S01]  /*579a0*/  LDL.LU R83, [R1+0x19ac] ;  /* 0x0019ac0001537983 */ /* 0x000f220000300800 */
[----:B------:R-:W-:-:S04]  /*579b0*/  LEA R214, P1, R211, R2, 0x2 ;  /* 0x00000002d3d67211 */ /* 0x000fc800078210ff */
[-C--:B------:R-:W-:Y:S01]  /*579c0*/  LEA.HI.X.SX32 R215, R211, R0.reuse, 0x2, P1 ;  /* 0x00000000d3d77211 */ /* 0x080fe200008f16ff */
[----:B------:R-:W-:Y:S01]  /*579d0*/  IMAD.MOV.U32 R211, RZ, RZ, R188 ;  /* 0x000000ffffd37224 */ /* 0x000fe200078e00bc */
[----:B------:R-:W-:Y:S01]  /*579e0*/  LEA.HI.X.SX32 R209, R183, R0, 0x2, P2 ;  /* 0x00000000b7d17211 */ /* 0x000fe200010f16ff */
[----:B------:R-:W-:Y:S02]  /*579f0*/  IMAD.MOV.U32 R188, RZ, RZ, R189 ;  /* 0x000000ffffbc7224 */ /* 0x000fe400078e00bd */
[----:B------:R-:W-:Y:S02]  /*57a00*/  IMAD.MOV.U32 R189, RZ, RZ, R190 ;  /* 0x000000ffffbd7224 */ /* 0x000fe400078e00be */
[----:B------:R-:W-:Y:S01]  /*57a10*/  IMAD.MOV.U32 R190, RZ, RZ, R192 ;  /* 0x000000ffffbe7224 */ /* 0x000fe200078e00c0 */
[----:B------:R-:W-:Y:S01]  /*57a20*/  MOV R192, R193 ;  /* 0x000000c100c07202 */ /* 0x000fe20000000f00 */
[----:B------:R-:W-:Y:S01]  /*57a30*/  IMAD.MOV.U32 R193, RZ, RZ, R142 ;  /* 0x000000ffffc17224 */ /* 0x000fe200078e008e */
[----:B------:R1:W-:Y:S01]  /*57a40*/  STL.64 [R1+0x1350], R208 ;  /* 0x001350d001007387 */ /* 0x0003e20000100a00 */
[----:B------:R-:W-:-:S02]  /*57a50*/  IMAD.MOV.U32 R142, RZ, RZ, R143 ;  /* 0x000000ffff8e7224 */ /* 0x000fc400078e008f */
[----:B------:R-:W-:Y:S02]  /*57a60*/  IMAD.MOV.U32 R143, RZ, RZ, R144 ;  /* 0x000000ffff8f7224 */ /* 0x000fe400078e0090 */
[----:B------:R-:W-:Y:S02]  /*57a70*/  IMAD.MOV.U32 R144, RZ, RZ, R145 ;  /* 0x000000ffff907224 */ /* 0x000fe400078e0091 */
[----:B------:R-:W-:Y:S01]  /*57a80*/  IMAD.MOV.U32 R145, RZ, RZ, R146 ;  /* 0x000000ffff917224 */ /* 0x000fe200078e0092 */
[----:B------:R-:W-:Y:S01]  /*57a90*/  MOV R146, R147 ;  /* 0x0000009300927202 */ /* 0x000fe20000000f00 */
[----:B------:R-:W-:Y:S01]  /*57aa0*/  IMAD.MOV.U32 R147, RZ, RZ, R148 ;  /* 0x000000ffff937224 */ /* 0x000fe200078e0094 */
[C---:B-1----:R-:W-:Y:S01]  /*57ab0*/  LEA R208, P2, R186.reuse, R2, 0x2 ;  /* 0x00000002bad07211 */ /* 0x042fe200078410ff */
[----:B------:R-:W-:Y:S02]  /*57ac0*/  IMAD.MOV.U32 R148, RZ, RZ, R149 ;  /* 0x000000ffff947224 */ /* 0x000fe400078e0095 */
[----:B------:R-:W-:Y:S01]  /*57ad0*/  IMAD.MOV.U32 R149, RZ, RZ, R150 ;  /* 0x000000ffff957224 */ /* 0x000fe200078e0096 */
[----:B------:R-:W-:Y:S01]  /*57ae0*/  LEA.HI.X.SX32 R209, R186, R0, 0x2, P2 ;  /* 0x00000000bad17211 */ /* 0x000fe200010f16ff */
[----:B------:R-:W-:Y:S01]  /*57af0*/  IMAD.MOV.U32 R150, RZ, RZ, R151 ;  /* 0x000000ffff967224 */ /* 0x000fe200078e0097 */
[----:B------:R1:W-:Y:S01]  /*57b00*/  STL.64 [R1+0x1348], R214 ;  /* 0x001348d601007387 */ /* 0x0003e20000100a00 */
[----:B------:R-:W-:-:S03]  /*57b10*/  IMAD.MOV.U32 R151, RZ, RZ, R17 ;  /* 0x000000ffff977224 */ /* 0x000fc600078e0011 */
[----:B------:R1:W-:Y:S01]  /*57b20*/  STL.64 [R1+0x1340], R208 ;  /* 0x001340d001007387 */ /* 0x0003e20000100a00 */
[----:B---3--:R-:W-:Y:S01]  /*57b30*/  MOV R17, R22 ;  /* 0x0000001600117202 */ /* 0x008fe20000000f00 */
[----:B--2---:R-:W-:Y:S02]  /*57b40*/  IMAD.MOV.U32 R22, RZ, RZ, R21 ;  /* 0x000000ffff167224 */ /* 0x004fe400078e0015 */
[----:B------:R-:W2:Y:S01]  /*57b50*/  LDL.LU R21, [R1+0x424] ;  /* 0x0004240001157983 */ /* 0x000ea20000300800 */
[----:B-1----:R-:W-:-:S04]  /*57b60*/  LEA R214, P1, R211, R2, 0x2 ;  /* 0x00000002d3d67211 */ /* 0x002fc800078210ff */
[----:B------:R-:W-:Y:S01]  /*57b70*/  LEA.HI.X.SX32 R215, R211, R0, 0x2, P1 ;  /* 0x00000000d3d77211 */ /* 0x000fe200008f16ff */
[----:B------:R-:W-:-:S04]  /*57b80*/  IMAD.MOV.U32 R211, RZ, RZ, R84 ;  /* 0x000000ffffd37224 */ /* 0x000fc800078e0054 */
[----:B------:R1:W-:Y:S01]  /*57b90*/  STL.64 [R1+0x1338], R214 ;  /* 0x001338d601007387 */ /* 0x0003e20000100a00 */
[----:B------:R-:W-:-:S03]  /*57ba0*/  LEA R208, P2, R185, R2, 0x2 ;  /* 0x00000002b9d07211 */ /* 0x000fc600078410ff */
[----:B------:R-:W3:Y:S01]  /*57bb0*/  LDL.LU R84, [R1+0x19a8] ;  /* 0x0019a80001547983 */ /* 0x000ee20000300800 */
[----:B-1----:R-:W-:-:S04]  /*57bc0*/  LEA R214, P1, R211, R2, 0x2 ;  /* 0x00000002d3d67211 */ /* 0x002fc800078210ff */
[----:B------:R-:W-:Y:S01]  /*57bd0*/  LEA.HI.X.SX32 R215, R211, R0, 0x2, P1 ;  /* 0x00000000d3d77211 */ /* 0x000fe200008f16ff */
        /* <DEDUP_REMOVED lines=10> */
[----:B------:R-:W-:Y:S01]  /*57c80*/  IMAD.MOV.U32 R147, RZ, RZ, R148 ;  /* 0x000000ffff937224 */ /* 0x000fe200078e0094 */
[----:B------:R-:W-:Y:S01]  /*57c90*/  LEA.HI.X.SX32 R209, R185, R0, 0x2, P2 ;  /* 0x00000000b9d17211 */ /* 0x000fe200010f16ff */
[----:B------:R-:W-:Y:S02]  /*57ca0*/  IMAD.MOV.U32 R148, RZ, RZ, R149 ;  /* 0x000000ffff947224 */ /* 0x000fe400078e0095 */
[----:B------:R-:W-:Y:S02]  /*57cb0*/  IMAD.MOV.U32 R149, RZ, RZ, R150 ;  /* 0x000000ffff957224 */ /* 0x000fe400078e0096 */
[----:B------:R-:W-:Y:S01]  /*57cc0*/  IMAD.MOV.U32 R150, RZ, RZ, R151 ;  /* 0x000000ffff967224 */ /* 0x000fe200078e0097 */
[----:B------:R1:W-:Y:S01]  /*57cd0*/  STL.64 [R1+0x1330], R208 ;  /* 0x001330d001007387 */ /* 0x0003e20000100a00 */
[----:B------:R-:W-:Y:S01]  /*57ce0*/  IMAD.MOV.U32 R151, RZ, RZ, R17 ;  /* 0x000000ffff977224 */ /* 0x000fe200078e0011 */
[----:B------:R-:W-:-:S02]  /*57cf0*/  MOV R17, R22 ;  /* 0x0000001600117202 */ /* 0x000fc40000000f00 */
[----:B------:R1:W-:Y:S01]  /*57d00*/  STL.64 [R1+0x1328], R214 ;  /* 0x001328d601007387 */ /* 0x0003e20000100a00 */
[----:B------:R-:W-:Y:S02]  /*57d10*/  IMAD.MOV.U32 R217, RZ, RZ, R188 ;  /* 0x000000ffffd97224 */ /* 0x000fe400078e00bc */
[----:B--2---:R-:W-:Y:S02]  /*57d20*/  IMAD.MOV.U32 R22, RZ, RZ, R21 ;  /* 0x000000ffff167224 */ /* 0x004fe400078e0015 */
[----:B------:R-:W2:Y:S01]  /*57d30*/  LDL.LU R21, [R1+0x42c] ;  /* 0x00042c0001157983 */ /* 0x000ea20000300800 */
[-C--:B-1----:R-:W-:Y:S02]  /*57d40*/  LEA R208, P2, R187, R2.reuse, 0x2 ;  /* 0x00000002bbd07211 */ /* 0x082fe400078410ff */
[----:B------:R-:W-:Y:S01]  /*57d50*/  MOV R212, R189 ;  /* 0x000000bd00d47202 */ /* 0x000fe20000000f00 */
[----:B------:R-:W-:Y:S01]  /*57d60*/  IMAD.MOV.U32 R189, RZ, RZ, R192 ;  /* 0x000000ffffbd7224 */ /* 0x000fe200078e00c0 */
[----:B------:R-:W-:Y:S01]  /*57d70*/  LEA R214, P1, R217, R2, 0x2 ;  /* 0x00000002d9d67211 */ /* 0x000fe200078210ff */
[----:B------:R-:W-:Y:S01]  /*57d80*/  IMAD.MOV.U32 R192, RZ, RZ, R195 ;  /* 0x000000ffffc07224 */ /* 0x000fe200078e00c3 */
[-C--:B------:R-:W-:Y:S01]  /*57d90*/  LEA.HI.X.SX32 R209, R187, R0.reuse, 0x2, P2 ;  /* 0x00000000bbd17211 */ /* 0x080fe200010f16ff */
[----:B------:R-:W-:Y:S01]  /*57da0*/  IMAD.MOV.U32 R187, RZ, RZ, R189 ;  /* 0x000000ffffbb7224 */ /* 0x000fe200078e00bd */
[----:B------:R-:W-:Y:S01]  /*57db0*/  LEA.HI.X.SX32 R215, R217, R0, 0x2, P1 ;  /* 0x00000000d9d77211 */ /* 0x000fe200008f16ff */
[----:B------:R-:W-:-:S02]  /*57dc0*/  IMAD.MOV.U32 R195, RZ, RZ, R201 ;  /* 0x000000ffffc37224 */ /* 0x000fc400078e00c9 */
[----:B------:R-:W-:Y:S01]  /*57dd0*/  IMAD.MOV.U32 R189, RZ, RZ, R190 ;  /* 0x000000ffffbd7224 */ /* 0x000fe200078e00be */
[----:B------:R-:W-:Y:S01]  /*57de0*/  MOV R190, R192 ;  /* 0x000000c000be7202 */ /* 0x000fe20000000f00 */
[----:B------:R-:W-:Y:S02]  /*57df0*/  IMAD.MOV.U32 R201, RZ, RZ, R86 ;  /* 0x000000ffffc97224 */ /* 0x000fe400078e0056 */
[----:B------:R-:W3:Y:S01]  /*57e00*/  LDL.LU R86, [R1+0x19a4] ;  /* 0x0019a40001567983 */ /* 0x000ee20000300800 */
[----:B------:R-:W-:Y:S02]  /*57e10*/  IMAD.MOV.U32 R192, RZ, RZ, R193 ;  /* 0x000000ffffc07224 */ /* 0x000fe400078e00c1 */
[----:B------:R-:W-:Y:S01]  /*57e20*/  IMAD.MOV.U32 R193, RZ, RZ, R85 ;  /* 0x000000ffffc17224 */ /* 0x000fe200078e0055 */
[----:B------:R1:W-:Y:S04]  /*57e30*/  STL.64 [R1+0x1320], R208 ;  /* 0x001320d001007387 */ /* 0x0003e80000100a00 */
[----:B------:R-:W3:Y:S04]  /*57e40*/  LDL.LU R85, [R1+0x19a0] ;  /* 0x0019a00001557983 */ /* 0x000ee80000300800 */
[----:B------:R4:W-:Y:S01]  /*57e50*/  STL.64 [R1+0x1318], R214 ;  /* 0x001318d601007387 */ /* 0x0009e20000100a00 */
[----:B-1----:R-:W-:Y:S01]  /*57e60*/  LEA R208, P2, R213, R2, 0x2 ;  /* 0x00000002d5d07211 */ /* 0x002fe200078410ff */
[----:B----4-:R-:W-:-:S02]  /*57e70*/  IMAD.MOV.U32 R215, RZ, RZ, R187 ;  /* 0x000000ffffd77224 */ /* 0x010fc400078e00bb */
[----:B------:R-:W-:Y:S01]  /*57e80*/  IMAD.MOV.U32 R187, RZ, RZ, R189 ;  /* 0x000000ffffbb7224 */ /* 0x000fe200078e00bd */
[----:B------:R-:W-:Y:S01]  /*57e90*/  MOV R189, R190 ;  /* 0x000000be00bd7202 */ /* 0x000fe20000000f00 */
[----:B------:R-:W-:Y:S01]  /*57ea0*/  IMAD.MOV.U32 R190, RZ, RZ, R192 ;  /* 0x000000ffffbe7224 */ /* 0x000fe200078e00c0 */
[----:B------:R-:W-:Y:S01]  /*57eb0*/  LEA.HI.X.SX32 R209, R213, R0, 0x2, P2 ;  /* 0x00000000d5d17211 */ /* 0x000fe200010f16ff */
[----:B------:R-:W-:Y:S02]  /*57ec0*/  IMAD.MOV.U32 R192, RZ, RZ, R193 ;  /* 0x000000ffffc07224 */ /* 0x000fe400078e00c1 */
[----:B------:R-:W-:Y:S02]  /*57ed0*/  IMAD.MOV.U32 R193, RZ, RZ, R194 ;  /* 0x000000ffffc17224 */ /* 0x000fe400078e00c2 */
[----:B------:R-:W-:Y:S02]  /*57ee0*/  IMAD.MOV.U32 R214, RZ, RZ, R187 ;  /* 0x000000ffffd67224 */ /* 0x000fe400078e00bb */
[----:B------:R-:W-:-:S02]  /*57ef0*/  IMAD.MOV.U32 R194, RZ, RZ, R203 ;  /* 0x000000ffffc27224 */ /* 0x000fc400078e00cb */
[----:B------:R-:W-:Y:S01]  /*57f00*/  IMAD.MOV.U32 R203, RZ, RZ, R204 ;  /* 0x000000ffffcb7224 */ /* 0x000fe200078e00cc */
[----:B------:R-:W-:Y:S02]  /*57f10*/  MOV R204, R87 ;  /* 0x0000005700cc7202 */ /* 0x000fe40000000f00 */
[----:B------:R-:W4:Y:S01]  /*57f20*/  LDL.LU R87, [R1+0x199c] ;  /* 0x00199c0001577983 */ /* 0x000f220000300800 */
[C---:B------:R-:W-:Y:S01]  /*57f30*/  LEA R216, P1, R214.reuse, R2, 0x2 ;  /* 0x00000002d6d87211 */ /* 0x040fe200078210ff */
[----:B------:R-:W-:Y:S02]  /*57f40*/  IMAD.MOV.U32 R213, RZ, RZ, R189 ;  /* 0x000000ffffd57224 */ /* 0x000fe400078e00bd */
[----:B------:R1:W-:Y:S01]  /*57f50*/  STL.64 [R1+0x1310], R208 ;  /* 0x001310d001007387 */ /* 0x0003e20000100a00 */
[----:B------:R-:W-:Y:S01]  /*57f60*/  IMAD.MOV.U32 R189, RZ, RZ, R190 ;  /* 0x000000ffffbd7224 */ /* 0x000fe200078e00be */
[----:B------:R-:W-:Y:S01]  /*57f70*/  LEA.HI.X.SX32 R217, R214, R0, 0x2, P1 ;  /* 0x00000000d6d97211 */ /* 0x000fe200008f16ff */
[----:B------:R-:W-:-:S02]  /*57f80*/  IMAD.MOV.U32 R190, RZ, RZ, R192 ;  /* 0x000000ffffbe7224 */ /* 0x000fc400078e00c0 */
[----:B------:R-:W-:Y:S01]  /*57f90*/  IMAD.MOV.U32 R192, RZ, RZ, R193 ;  /* 0x000000ffffc07224 */ /* 0x000fe200078e00c1 */
[----:B------:R-:W-:Y:S02]  /*57fa0*/  MOV R193, R194 ;  /* 0x000000c200c17202 */ /* 0x000fe40000000f00 */
[C---:B-1----:R-:W-:Y:S01]  /*57fb0*/  LEA R208, P2, R210.reuse, R2, 0x2 ;  /* 0x00000002d2d07211 */ /* 0x042fe200078410ff */
[----:B------:R-:W-:Y:S02]  /*57fc0*/  IMAD.MOV.U32 R194, RZ, RZ, R88 ;  /* 0x000000ffffc27224 */ /* 0x000fe400078e0058 */
[----:B------:R-:W4:Y:S01]  /*57fd0*/  LDL.LU R88, [R1+0x1998] ;  /* 0x0019980001587983 */ /* 0x000f220000300800 */
[----:B------:R-:W-:-:S03]  /*57fe0*/  LEA.HI.X.SX32 R209, R210, R0, 0x2, P2 ;  /* 0x00000000d2d17211 */ /* 0x000fc600010f16ff */
[----:B------:R1:W-:Y:S04]  /*57ff0*/  STL.64 [R1+0x1308], R216 ;  /* 0x001308d801007387 */ /* 0x0003e80000100a00 */
[----:B------:R1:W-:Y:S02]  /*58000*/  STL.64 [R1+0x1300], R208 ;  /* 0x001300d001007387 */ /* 0x0003e40000100a00 */
[-C--:B-1----:R-:W-:Y:S02]  /*58010*/  LEA R216, P1, R213, R2.reuse, 0x2 ;  /* 0x00000002d5d87211 */ /* 0x082fe400078210ff */
[----:B------:R-:W-:Y:S02]  /*58020*/  LEA R208, P2, R211, R2, 0x2 ;  /* 0x00000002d3d07211 */ /* 0x000fe400078410ff */
[----:B------:R-:W-:-:S02]  /*58030*/  LEA.HI.X.SX32 R217, R213, R0, 0x2, P1 ;  /* 0x00000000d5d97211 */ /* 0x000fc400008f16ff */
[----:B------:R-:W-:Y:S01]  /*58040*/  LEA.HI.X.SX32 R209, R211, R0, 0x2, P2 ;  /* 0x00000000d3d17211 */ /* 0x000fe200010f16ff */
[----:B------:R-:W-:Y:S02]  /*58050*/  IMAD.MOV.U32 R214, RZ, RZ, R192 ;  /* 0x000000ffffd67224 */ /* 0x000fe400078e00c0 */
[----:B------:R-:W-:Y:S01]  /*58060*/  STL.64 [R1+0x12f8], R216 ;  /* 0x0012f8d801007387 */ /* 0x000fe20000100a00 */
[----:B------:R-:W-:Y:S01]  /*58070*/  IMAD.MOV.U32 R192, RZ, RZ, R194 ;  /* 0x000000ffffc07224 */ /* 0x000fe200078e00c2 */
[----:B------:R-:W-:Y:S02]  /*58080*/  MOV R194, R196 ;  /* 0x000000c400c27202 */ /* 0x000fe40000000f00 */
[----:B------:R1:W-:Y:S01]  /*58090*/  STL.64 [R1+0x12f0], R208 ;  /* 0x0012f0d001007387 */ /* 0x0003e20000100a00 */
[----:B------:R-:W-:Y:S02]  /*580a0*/  IMAD.MOV.U32 R196, RZ, RZ, R139 ;  /* 0x000000ffffc47224 */ /* 0x000fe400078e008b */
[----:B------:R-:W-:Y:S01]  /*580b0*/  IMAD.MOV.U32 R139, RZ, RZ, R141 ;  /* 0x000000ffff8b7224 */ /* 0x000fe200078e008d */
[----:B------:R-:W-:Y:S01]  /*580c0*/  MOV R141, R143 ;  /* 0x0000008f008d7202 */ /* 0x000fe20000000f00 */
[----:B------:R-:W-:-:S02]  /*580d0*/  IMAD.MOV.U32 R143, RZ, RZ, R145 ;  /* 0x000000ffff8f7224 */ /* 0x000fc400078e0091 */
[----:B-1----:R-:W-:Y:S02]  /*580e0*/  IMAD.MOV.U32 R208, RZ, RZ, R193 ;  /* 0x000000ffffd07224 */ /* 0x002fe400078e00c1 */
[----:B------:R-:W-:Y:S02]  /*580f0*/  IMAD.MOV.U32 R193, RZ, RZ, R195 ;  /* 0x000000ffffc17224 */ /* 0x000fe400078e00c3 */
[----:B------:R-:W-:Y:S02]  /*58100*/  IMAD.MOV.U32 R195, RZ, RZ, R198 ;  /* 0x000000ffffc37224 */ /* 0x000fe400078e00c6 */
        /* <DEDUP_REMOVED lines=11> */
[----:B------:R-:W3:Y:S01]  /*581c0*/  LDL.LU R22, [R1+0x24] ;  /* 0x0000240001167983 */ /* 0x000ee20000300800 */
[----:B--2---:R-:W-:-:S03]  /*581d0*/  IMAD.MOV.U32 R17, RZ, RZ, R21 ;  /* 0x000000ffff117224 */ /* 0x004fc600078e0015 */
[----:B------:R-:W2:Y:S01]  /*581e0*/  LDL.LU R21, [R1+0x2c] ;  /* 0x00002c0001157983 */ /* 0x000ea20000300800 */
[----:B------:R-:W-:-:S05]  /*581f0*/  IMAD.MOV.U32 R210, RZ, RZ, R189 ;  /* 0x000000ffffd27224 */ /* 0x000fca00078e00bd */
[----:B------:R-:W-:Y:S02]  /*58200*/  MOV R213, R210 ;  /* 0x000000d200d57202 */ /* 0x000fe40000000f00 */
[----:B------:R-:W-:-:S04]  /*58210*/  LEA R210, P2, R191, R2, 0x2 ;  /* 0x00000002bfd27211 */ /* 0x000fc800078410ff */
[----:B------:R-:W-:Y:S01]  /*58220*/  LEA.HI.X.SX32 R211, R191, R0, 0x2, P2 ;  /* 0x00000000bfd37211 */ /* 0x000fe200010f16ff */
        /* <DEDUP_REMOVED lines=9> */
[C---:B------:R-:W-:Y:S01]  /*582c0*/  LEA R216, P1, R214.reuse, R2, 0x2 ;  /* 0x00000002d6d87211 */ /* 0x040fe200078210ff */
[----:B------:R-:W-:Y:S01]  /*582d0*/  IMAD.MOV.U32 R142, RZ, RZ, R143 ;  /* 0x000000ffff8e7224 */ /* 0x000fe200078e008f */
[----:B------:R-:W-:Y:S01]  /*582e0*/  MOV R143, R144 ;  /* 0x00000090008f7202 */ /* 0x000fe20000000f00 */
[----:B------:R-:W-:Y:S02]  /*582f0*/  IMAD.MOV.U32 R144, RZ, RZ, R145 ;  /* 0x000000ffff907224 */ /* 0x000fe400078e0091 */
[----:B------:R-:W-:Y:S01]  /*58300*/  IMAD.MOV.U32 R145, RZ, RZ, R146 ;  /* 0x000000ffff917224 */ /* 0x000fe200078e0092 */
[----:B------:R-:W-:Y:S01]  /*58310*/  LEA.HI.X.SX32 R217, R214, R0, 0x2, P1 ;  /* 0x00000000d6d97211 */ /* 0x000fe200008f16ff */
[----:B------:R-:W-:-:S02]  /*58320*/  IMAD.MOV.U32 R146, RZ, RZ, R147 ;  /* 0x000000ffff927224 */ /* 0x000fc400078e0093 */
[----:B------:R-:W-:Y:S02]  /*58330*/  IMAD.MOV.U32 R147, RZ, RZ, R148 ;  /* 0x000000ffff937224 */ /* 0x000fe400078e0094 */
[----:B------:R-:W-:Y:S01]  /*58340*/  IMAD.MOV.U32 R148, RZ, RZ, R149 ;  /* 0x000000ffff947224 */ /* 0x000fe200078e0095 */
[----:B------:R-:W-:Y:S01]  /*58350*/  MOV R149, R150 ;  /* 0x0000009600957202 */ /* 0x000fe20000000f00 */
[----:B------:R-:W-:Y:S01]  /*58360*/  IMAD.MOV.U32 R150, RZ, RZ, R151 ;  /* 0x000000ffff967224 */ /* 0x000fe200078e0097 */
[----:B------:R-:W-:Y:S01]  /*58370*/  STL.64 [R1+0x12e8], R216 ;  /* 0x0012e8d801007387 */ /* 0x000fe20000100a00 */
[----:B------:R-:W-:-:S03]  /*58380*/  IMAD.MOV.U32 R151, RZ, RZ, R17 ;  /* 0x000000ffff977224 */ /* 0x000fc600078e0011 */
[----:B------:R1:W-:Y:S01]  /*58390*/  STL.64 [R1+0x12e0], R210 ;  /* 0x0012e0d201007387 */ /* 0x0003e20000100a00 */
[----:B---3--:R-:W-:Y:S02]  /*583a0*/  IMAD.MOV.U32 R17, RZ, RZ, R22 ;  /* 0x000000ffff117224 */ /* 0x008fe400078e0016 */
[----:B--2---:R-:W-:Y:S02]  /*583b0*/  IMAD.MOV.U32 R22, RZ, RZ, R21 ;  /* 0x000000ffff167224 */ /* 0x004fe400078e0015 */
[----:B------:R-:W2:Y:S01]  /*583c0*/  LDL.LU R21, [R1+0x430] ;  /* 0x0004300001157983 */ /* 0x000ea20000300800 */
[----:B------:R-:W-:Y:S01]  /*583d0*/  IMAD.MOV.U32 R214, RZ, RZ, R192 ;  /* 0x000000ffffd67224 */ /* 0x000fe200078e00c0 */
[----:B-1----:R-:W-:-:S04]  /*583e0*/  LEA R210, P2, R212, R2, 0x2 ;  /* 0x00000002d4d27211 */ /* 0x002fc800078410ff */
[----:B------:R-:W-:Y:S02]  /*583f0*/  LEA R216, P1, R214, R2, 0x2 ;  /* 0x00000002d6d87211 */ /* 0x000fe400078210ff */
[-C--:B------:R-:W-:Y:S02]  /*58400*/  LEA.HI.X.SX32 R211, R212, R0.reuse, 0x2, P2 ;  /* 0x00000000d4d37211 */ /* 0x080fe400010f16ff */
[----:B------:R-:W-:Y:S01]  /*58410*/  LEA.HI.X.SX32 R217, R214, R0, 0x2, P1 ;  /* 0x00000000d6d97211 */ /* 0x000fe200008f16ff */
[----:B------:R-:W-:-:S04]  /*58420*/  IMAD.MOV.U32 R214, RZ, RZ, R193 ;  /* 0x000000ffffd67224 */ /* 0x000fc800078e00c1 */
[----:B------:R-:W-:Y:S01]  /*58430*/  STL.64 [R1+0x12d8], R216 ;  /* 0x0012d8d801007387 */ /* 0x000fe20000100a00 */
[C---:B------:R-:W-:Y:S01]  /*58440*/  LEA R218, P1, R214.reuse, R2, 0x2 ;  /* 0x00000002d6da7211 */ /* 0x040fe200078210ff */
[----:B------:R-:W-:Y:S02]  /*58450*/  IMAD.MOV.U32 R189, RZ, RZ, R190 ;  /* 0x000000ffffbd7224 */ /* 0x000fe400078e00be */
[----:B------:R1:W-:Y:S01]  /*58460*/  STL.64 [R1+0x12d0], R210 ;  /* 0x0012d0d201007387 */ /* 0x0003e20000100a00 */
[----:B------:R-:W-:Y:S01]  /*58470*/  IMAD.MOV.U32 R212, RZ, RZ, R194 ;  /* 0x000000ffffd47224 */ /* 0x000fe200078e00c2 */
[----:B------:R-:W-:Y:S01]  /*58480*/  LEA.HI.X.SX32 R219, R214, R0, 0x2, P1 ;  /* 0x00000000d6db7211 */ /* 0x000fe200008f16ff */
[----:B------:R-:W-:Y:S02]  /*58490*/  IMAD.MOV.U32 R193, RZ, RZ, R195 ;  /* 0x000000ffffc17224 */ /* 0x000fe400078e00c3 */
[----:B------:R-:W-:Y:S01]  /*584a0*/  IMAD.MOV.U32 R194, RZ, RZ, R199 ;  /* 0x000000ffffc27224 */ /* 0x000fe200078e00c7 */
[----:B------:R-:W-:Y:S01]  /*584b0*/  MOV R199, R90 ;  /* 0x0000005a00c77202 */ /* 0x000fe20000000f00 */
[----:B------:R-:W-:Y:S01]  /*584c0*/  IMAD.MOV.U32 R209, RZ, RZ, R189 ;  /* 0x000000ffffd17224 */ /* 0x000fe200078e00bd */
[----:B------:R-:W3:Y:S01]  /*584d0*/  LDL.LU R90, [R1+0x1994] ;  /* 0x00199400015a7983 */ /* 0x000ee20000300800 */
[----:B-1----:R-:W-:Y:S01]  /*584e0*/  LEA R210, P2, R215, R2, 0x2 ;  /* 0x00000002d7d27211 */ /* 0x002fe200078410ff */
[----:B------:R-:W-:-:S03]  /*584f0*/  IMAD.MOV.U32 R195, RZ, RZ, R200 ;  /* 0x000000ffffc37224 */ /* 0x000fc600078e00c8 */
[----:B------:R-:W-:Y:S01]  /*58500*/  LEA.HI.X.SX32 R211, R215, R0, 0x2, P2 ;  /* 0x00000000d7d37211 */ /* 0x000fe200010f16ff */
[----:B------:R-:W-:Y:S02]  /*58510*/  IMAD.MOV.U32 R200, RZ, RZ, R5 ;  /* 0x000000ffffc87224 */ /* 0x000fe400078e0005 */
[----:B------:R-:W4:Y:S04]  /*58520*/  LDL.LU R5, [R1+0x1990] ;  /* 0x0019900001057983 */ /* 0x000f280000300800 */
[----:B------:R-:W-:Y:S04]  /*58530*/  STL.64 [R1+0x12c8], R218 ;  /* 0x0012c8da01007387 */ /* 0x000fe80000100a00 */
[----:B------:R1:W-:Y:S01]  /*58540*/  STL.64 [R1+0x12c0], R210 ;  /* 0x0012c0d201007387 */ /* 0x0003e20000100a00 */
[----:B------:R-:W-:-:S02]  /*58550*/  IMAD.MOV.U32 R214, RZ, RZ, R195 ;  /* 0x000000ffffd67224 */ /* 0x000fc400078e00c3 */
[----:B------:R-:W-:Y:S02]  /*58560*/  IMAD.MOV.U32 R195, RZ, RZ, R198 ;  /* 0x000000ffffc37224 */ /* 0x000fe400078e00c6 */
[----:B------:R-:W-:Y:S01]  /*58570*/  IMAD.MOV.U32 R198, RZ, RZ, R203 ;  /* 0x000000ffffc67224 */ /* 0x000fe200078e00cb */
[----:B------:R-:W-:Y:S02]  /*58580*/  MOV R203, R207 ;  /* 0x000000cf00cb7202 */ /* 0x000fe40000000f00 */
[CC--:B-1----:R-:W-:Y:S02]  /*58590*/  LEA R210, P2, R209.reuse, R2.reuse, 0x2 ;  /* 0x00000002d1d27211 */ /* 0x0c2fe400078410ff */
[----:B------:R-:W-:Y:S02]  /*585a0*/  LEA R218, P1, R212, R2, 0x2 ;  /* 0x00000002d4da7211 */ /* 0x000fe400078210ff */
[----:B------:R-:W-:Y:S01]  /*585b0*/  LEA.HI.X.SX32 R211, R209, R0, 0x2, P2 ;  /* 0x00000000d1d37211 */ /* 0x000fe200010f16ff */
[----:B------:R-:W-:-:S02]  /*585c0*/  IMAD.MOV.U32 R209, RZ, RZ, R196 ;  /* 0x000000ffffd17224 */ /* 0x000fc400078e00c4 */
[----:B------:R-:W-:Y:S02]  /*585d0*/  IMAD.MOV.U32 R196, RZ, RZ, R201 ;  /* 0x000000ffffc47224 */ /* 0x000fe400078e00c9 */
[----:B------:R-:W-:Y:S02]  /*585e0*/  IMAD.MOV.U32 R207, RZ, RZ, R137 ;  /* 0x000000ffffcf7224 */ /* 0x000fe400078e0089 */
        /* <DEDUP_REMOVED lines=23> */
[CC--:B-1----:R-:W-:Y:S02]  /*58760*/  LEA R218, P1, R214.reuse, R2.reuse, 0x2 ;  /* 0x00000002d6da7211 */ /* 0x0c2fe400078210ff */
[C---:B------:R-:W-:Y:S01]  /*58770*/  LEA R210, P2, R213.reuse, R2, 0x2 ;  /* 0x00000002d5d27211 */ /* 0x040fe200078410ff */
[----:B------:R-:W-:Y:S01]  /*58780*/  IMAD.MOV.U32 R216, RZ, RZ, R195 ;  /* 0x000000ffffd87224 */ /* 0x000fe200078e00c3 */
[-C--:B------:R-:W-:Y:S02]  /*58790*/  LEA.HI.X.SX32 R219, R214, R0.reuse, 0x2, P1 ;  /* 0x00000000d6db7211 */ /* 0x080fe400008f16ff */
[----:B------:R-:W-:-:S03]  /*587a0*/  LEA.HI.X.SX32 R211, R213, R0, 0x2, P2 ;  /* 0x00000000d5d37211 */ /* 0x000fc600010f16ff */
[----:B------:R1:W-:Y:S04]  /*587b0*/  STL.64 [R1+0x12a8], R218 ;  /* 0x0012a8da01007387 */ /* 0x0003e80000100a00 */
[----:B------:R1:W-:Y:S01]  /*587c0*/  STL.64 [R1+0x12a0], R210 ;  /* 0x0012a0d201007387 */ /* 0x0003e20000100a00 */
[----:B------:R-:W-:Y:S01]  /*587d0*/  IMAD.MOV.U32 R213, RZ, RZ, R209 ;  /* 0x000000ffffd57224 */ /* 0x000fe200078e00d1 */
[----:B------:R-:W-:Y:S01]  /*587e0*/  MOV R209, R206 ;  /* 0x000000ce00d17202 */ /* 0x000fe20000000f00 */
[----:B------:R-:W-:Y:S01]  /*587f0*/  IMAD.MOV.U32 R214, RZ, RZ, R196 ;  /* 0x000000ffffd67224 */ /* 0x000fe200078e00c4 */
[-C--:B-1----:R-:W-:Y:S02]  /*58800*/  LEA R218, P1, R216, R2.reuse, 0x2 ;  /* 0x00000002d8da7211 */ /* 0x082fe400078210ff */
[----:B------:R-:W-:-:S02]  /*58810*/  LEA R210, P2, R208, R2, 0x2 ;  /* 0x00000002d0d27211 */ /* 0x000fc400078410ff */
[-C--:B------:R-:W-:Y:S01]  /*58820*/  LEA.HI.X.SX32 R219, R216, R0.reuse, 0x2, P1 ;  /* 0x00000000d8db7211 */ /* 0x080fe200008f16ff */
[----:B------:R-:W-:Y:S01]  /*58830*/  IMAD.MOV.U32 R215, RZ, RZ, R193 ;  /* 0x000000ffffd77224 */ /* 0x000fe200078e00c1 */
[----:B------:R-:W-:Y:S01]  /*58840*/  LEA.HI.X.SX32 R211, R208, R0, 0x2, P2 ;  /* 0x00000000d0d37211 */ /* 0x000fe200010f16ff */
[----:B------:R-:W-:Y:S02]  /*58850*/  IMAD.MOV.U32 R195, RZ, RZ, R19 ;  /* 0x000000ffffc37224 */ /* 0x000fe400078e0013 */
[----:B------:R-:W4:Y:S01]  /*58860*/  LDL.LU R19, [R1+0x198c] ;  /* 0x00198c0001137983 */ /* 0x000f220000300800 */
[----:B------:R-:W-:-:S03]  /*58870*/  IMAD.MOV.U32 R206, RZ, RZ, R23 ;  /* 0x000000ffffce7224 */ /* 0x000fc600078e0017 */
[----:B------:R-:W4:Y:S04]  /*58880*/  LDL.LU R23, [R1+0x1988] ;  /* 0x0019880001177983 */ /* 0x000f280000300800 */
[----:B------:R1:W-:Y:S04]  /*58890*/  STL.64 [R1+0x1298], R218 ;  /* 0x001298da01007387 */ /* 0x0003e80000100a00 */
[----:B------:R1:W-:Y:S01]  /*588a0*/  STL.64 [R1+0x1290], R210 ;  /* 0x001290d201007387 */ /* 0x0003e20000100a00 */
[----:B------:R-:W-:Y:S01]  /*588b0*/  IMAD.MOV.U32 R208, RZ, RZ, R209 ;  /* 0x000000ffffd07224 */ /* 0x000fe200078e00d1 */
[----:B-1----:R-:W-:-:S02]  /*588c0*/  LEA R218, P1, R214, R2, 0x2 ;  /* 0x00000002d6da7211 */ /* 0x002fc400078210ff */
[C---:B------:R-:W-:Y:S02]  /*588d0*/  LEA R210, P2, R215.reuse, R2, 0x2 ;  /* 0x00000002d7d27211 */ /* 0x040fe400078410ff */
[-C--:B------:R-:W-:Y:S02]  /*588e0*/  LEA.HI.X.SX32 R219, R214, R0.reuse, 0x2, P1 ;  /* 0x00000000d6db7211 */ /* 0x080fe400008f16ff */
[----:B------:R-:W-:-:S03]  /*588f0*/  LEA.HI.X.SX32 R211, R215, R0, 0x2, P2 ;  /* 0x00000000d7d37211 */ /* 0x000fc600010f16ff */
[----:B------:R-:W-:Y:S04]  /*58900*/  STL.64 [R1+0x1288], R218 ;  /* 0x001288da01007387 */ /* 0x000fe80000100a00 */
[----:B------:R1:W-:Y:S02]  /*58910*/  STL.64 [R1+0x1280], R210 ;  /* 0x001280d201007387 */ /* 0x0003e40000100a00 */
[----:B-1----:R-:W-:Y:S02]  /*58920*/  IMAD.MOV.U32 R211, RZ, RZ, R208 ;  /* 0x000000ffffd37224 */ /* 0x002fe400078e00d0 */
        /* <DEDUP_REMOVED lines=19> */
[----:B---3--:R-:W-:Y:S01]  /*58a60*/  IMAD.MOV.U32 R17, RZ, RZ, R22 ;  /* 0x000000ffff117224 */ /* 0x008fe200078e0016 */
[----:B--2---:R-:W-:Y:S02]  /*58a70*/  MOV R22, R21 ;  /* 0x0000001500167202 */ /* 0x004fe40000000f00 */
[----:B------:R-:W2:Y:S01]  /*58a80*/  LDL.LU R21, [R1+0x38] ;  /* 0x0000380001157983 */ /* 0x000ea20000300800 */
[----:B------:R-:W-:-:S04]  /*58a90*/  IMAD.MOV.U32 R209, RZ, RZ, R195 ;  /* 0x000000ffffd17224 */ /* 0x000fc800078e00c3 */
[----:B------:R-:W-:Y:S02]  /*58aa0*/  IMAD.MOV.U32 R216, RZ, RZ, R209 ;  /* 0x000000ffffd87224 */ /* 0x000fe400078e00d1 */
[----:B------:R-:W-:-:S03]  /*58ab0*/  IMAD.MOV.U32 R210, RZ, RZ, R199 ;  /* 0x000000ffffd27224 */ /* 0x000fc600078e00c7 */
[C---:B------:R-:W-:Y:S02]  /*58ac0*/  LEA R218, P1, R216.reuse, R2, 0x2 ;  /* 0x00000002d8da7211 */ /* 0x040fe400078210ff */
[----:B------:R-:W-:Y:S02]  /*58ad0*/  MOV R217, R191 ;  /* 0x000000bf00d97202 */ /* 0x000fe40000000f00 */
[----:B------:R-:W-:Y:S01]  /*58ae0*/  LEA.HI.X.SX32 R219, R216, R0, 0x2, P1 ;  /* 0x00000000d8db7211 */ /* 0x000fe200008f16ff */
[----:B------:R-:W-:Y:S01]  /*58af0*/  IMAD.MOV.U32 R216, RZ, RZ, R210 ;  /* 0x000000ffffd87224 */ /* 0x000fe200078e00d2 */
[C---:B------:R-:W-:Y:S01]  /*58b00*/  LEA R214, P2, R217.reuse, R2, 0x2 ;  /* 0x00000002d9d67211 */ /* 0x040fe200078410ff */
[----:B------:R-:W-:Y:S02]  /*58b10*/  IMAD.MOV.U32 R209, RZ, RZ, R18 ;  /* 0x000000ffffd17224 */ /* 0x000fe400078e0012 */
[----:B------:R-:W3:Y:S01]  /*58b20*/  LDL.LU R18, [R1+0x1984] ;  /* 0x0019840001127983 */ /* 0x000ee20000300800 */
[----:B------:R-:W-:-:S03]  /*58b30*/  LEA.HI.X.SX32 R215, R217, R0, 0x2, P2 ;  /* 0x00000000d9d77211 */ /* 0x000fc600010f16ff */
[----:B------:R1:W-:Y:S01]  /*58b40*/  STL.64 [R1+0x1278], R218 ;  /* 0x001278da01007387 */ /* 0x0003e20000100a00 */
[----:B------:R-:W-:Y:S01]  /*58b50*/  IMAD.MOV.U32 R217, RZ, RZ, R208 ;  /* 0x000000ffffd97224 */ /* 0x000fe200078e00d0 */
[----:B------:R-:W-:Y:S01]  /*58b60*/  MOV R208, R203 ;  /* 0x000000cb00d07202 */ /* 0x000fe20000000f00 */
[----:B------:R-:W-:Y:S01]  /*58b70*/  IMAD.MOV.U32 R203, RZ, RZ, R16 ;  /* 0x000000ffffcb7224 */ /* 0x000fe200078e0010 */
[----:B------:R-:W-:Y:S04]  /*58b80*/  STL.64 [R1+0x1270], R214 ;  /* 0x001270d601007387 */ /* 0x000fe80000100a00 */
[----:B------:R-:W3:Y:S01]  /*58b90*/  LDL.LU R16, [R1+0x1980] ;  /* 0x0019800001107983 */ /* 0x000ee20000300800 */
[----:B-1----:R-:W-:-:S04]  /*58ba0*/  LEA R218, P1, R216, R2, 0x2 ;  /* 0x00000002d8da7211 */ /* 0x002fc800078210ff */
[----:B------:R-:W-:-:S05]  /*58bb0*/  LEA.HI.X.SX32 R219, R216, R0, 0x2, P1 ;  /* 0x00000000d8db7211 */ /* 0x000fca00008f16ff */
[----:B------:R1:W-:Y:S02]  /*58bc0*/  STL.64 [R1+0x1268], R218 ;  /* 0x001268da01007387 */ /* 0x0003e40000100a00 */
[----:B-1----:R-:W-:Y:S01]  /*58bd0*/  IMAD.MOV.U32 R219, RZ, RZ, R208 ;  /* 0x000000ffffdb7224 */ /* 0x002fe200078e00d0 */
        /* <DEDUP_REMOVED lines=21> */
[----:B------:R-:W-:Y:S02]  /*58d30*/  IMAD.MOV.U32 R150, RZ, RZ, R151 ;  /* 0x000000ffff967224 */ /* 0x000fe400078e0097 */
[----:B------:R-:W-:Y:S01]  /*58d40*/  IMAD.MOV.U32 R151, RZ, RZ, R17 ;  /* 0x000000ffff977224 */ /* 0x000fe200078e0011 */
[----:B------:R1:W-:Y:S01]  /*58d50*/  STL.64 [R1+0x1260], R214 ;  /* 0x001260d601007387 */ /* 0x0003e20000100a00 */
[----:B------:R-:W-:-:S02]  /*58d60*/  IMAD.MOV.U32 R17, RZ, RZ, R22 ;  /* 0x000000ffff117224 */ /* 0x000fc400078e0016 */
[----:B--2---:R-:W-:Y:S02]  /*58d70*/  IMAD.MOV.U32 R22, RZ, RZ, R21 ;  /* 0x000000ffff167224 */ /* 0x004fe400078e0015 */
[----:B------:R-:W2:Y:S01]  /*58d80*/  LDL.LU R21, [R1+0x434] ;  /* 0x0004340001157983 */ /* 0x000ea20000300800 */
[----:B------:R-:W-:-:S04]  /*58d90*/  IMAD.MOV.U32 R210, RZ, RZ, R198 ;  /* 0x000000ffffd27224 */ /* 0x000fc800078e00c6 */
[----:B------:R-:W-:Y:S02]  /*58da0*/  IMAD.MOV.U32 R213, RZ, RZ, R210 ;  /* 0x000000ffffd57224 */ /* 0x000fe400078e00d2 */
[----:B------:R-:W-:-:S03]  /*58db0*/  IMAD.MOV.U32 R210, RZ, RZ, R209 ;  /* 0x000000ffffd27224 */ /* 0x000fc600078e00d1 */
[----:B------:R-:W-:Y:S01]  /*58dc0*/  LEA R220, P1, R213, R2, 0x2 ;  /* 0x00000002d5dc7211 */ /* 0x000fe200078210ff */
[----:B------:R-:W-:-:S03]  /*58dd0*/  IMAD.MOV.U32 R209, RZ, RZ, R201 ;  /* 0x000000ffffd17224 */ /* 0x000fc600078e00c9 */
[----:B------:R-:W-:Y:S01]  /*58de0*/  LEA.HI.X.SX32 R221, R213, R0, 0x2, P1 ;  /* 0x00000000d5dd7211 */ /* 0x000fe200008f16ff */
        /* <DEDUP_REMOVED lines=25> */
[----:B------:R4:W-:Y:S01]  /*58f80*/  STL.64 [R1+0x1258], R220 ;  /* 0x001258dc01007387 */ /* 0x0009e20000100a00 */
[----:B------:R-:W-:Y:S02]  /*58f90*/  IMAD.MOV.U32 R17, RZ, RZ, R22 ;  /* 0x000000ffff117224 */ /* 0x000fe400078e0016 */
[----:B--2---:R-:W-:Y:S02]  /*58fa0*/  IMAD.MOV.U32 R22, RZ, RZ, R21 ;  /* 0x000000ffff167224 */ /* 0x004fe400078e0015 */
[----:B------:R-:W2:Y:S01]  /*58fb0*/  LDL.LU R21, [R1+0x43c] ;  /* 0x00043c0001157983 */ /* 0x000ea20000300800 */
[----:B------:R-:W-:-:S05]  /*58fc0*/  IMAD.MOV.U32 R193, RZ, RZ, R194 ;  /* 0x000000ffffc17224 */ /* 0x000fca00078e00c2 */
[----:B------:R-:W-:Y:S01]  /*58fd0*/  MOV R212, R193 ;  /* 0x000000c100d47202 */ /* 0x000fe20000000f00 */
[----:B------:R-:W-:-:S03]  /*58fe0*/  IMAD.MOV.U32 R216, RZ, RZ, R213 ;  /* 0x000000ffffd87224 */ /* 0x000fc600078e00d5 */
[----:B-1----:R-:W-:-:S04]  /*58ff0*/  LEA R214, P2, R212, R2, 0x2 ;  /* 0x00000002d4d67211 */ /* 0x002fc800078410ff */
[----:B------:R-:W-:Y:S01]  /*59000*/  LEA.HI.X.SX32 R215, R212, R0, 0x2, P2 ;  /* 0x00000000d4d77211 */ /* 0x000fe200010f16ff */
[----:B------:R-:W-:Y:S01]  /*59010*/  IMAD.MOV.U32 R212, RZ, RZ, R208 ;  /* 0x000000ffffd47224 */ /* 0x000fe200078e00d0 */
[C---:B----4-:R-:W-:Y:S01]  /*59020*/  LEA R220, P1, R216.reuse, R2, 0x2 ;  /* 0x00000002d8dc7211 */ /* 0x050fe200078210ff */
[----:B------:R-:W-:Y:S02]  /*59030*/  IMAD.MOV.U32 R208, RZ, RZ, R206 ;  /* 0x000000ffffd07224 */ /* 0x000fe400078e00ce */
[----:B------:R1:W-:Y:S01]  /*59040*/  STL.64 [R1+0x1250], R214 ;  /* 0x001250d601007387 */ /* 0x0003e20000100a00 */
[----:B------:R-:W-:Y:S01]  /*59050*/  MOV R213, R209 ;  /* 0x000000d100d57202 */ /* 0x000fe20000000f00 */
[----:B------:R-:W-:Y:S01]  /*59060*/  IMAD.MOV.U32 R209, RZ, RZ, R200 ;  /* 0x000000ffffd17224 */ /* 0x000fe200078e00c8 */
[----:B------:R-:W-:Y:S01]  /*59070*/  LEA.HI.X.SX32 R221, R216, R0, 0x2, P1 ;  /* 0x00000000d8dd7211 */ /* 0x000fe200008f16ff */
[----:B------:R-:W-:Y:S02]  /*59080*/  IMAD.MOV.U32 R206, RZ, RZ, R207 ;  /* 0x000000ffffce7224 */ /* 0x000fe400078e00cf */
[----:B------:R-:W-:-:S02]  /*59090*/  IMAD.MOV.U32 R207, RZ, RZ, R7 ;  /* 0x000000ffffcf7224 */ /* 0x000fc400078e0007 */
[----:B------:R-:W4:Y:S01]  /*590a0*/  LDL.LU R7, [R1+0x197c] ;  /* 0x00197c0001077983 */ /* 0x000f220000300800 */
[----:B-1----:R-:W-:-:S03]  /*590b0*/  LEA R214, P2, R212, R2, 0x2 ;  /* 0x00000002d4d67211 */ /* 0x002fc600078410ff */
[----:B------:R1:W-:Y:S01]  /*590c0*/  STL.64 [R1+0x1248], R220 ;  /* 0x001248dc01007387 */ /* 0x0003e20000100a00 */
[----:B------:R-:W-:Y:S02]  /*590d0*/  LEA.HI.X.SX32 R215, R212, R0, 0x2, P2 ;  /* 0x00000000d4d77211 */ /* 0x000fe400010f16ff */
[----:B------:R-:W-:Y:S01]  /*590e0*/  MOV R212, R208 ;  /* 0x000000d000d47202 */ /* 0x000fe20000000f00 */
[----:B------:R-:W-:Y:S02]  /*590f0*/  IMAD.MOV.U32 R208, RZ, RZ, R209 ;  /* 0x000000ffffd07224 */ /* 0x000fe400078e00d1 */
[----:B------:R-:W-:Y:S01]  /*59100*/  IMAD.MOV.U32 R209, RZ, RZ, R203 ;  /* 0x000000ffffd17224 */ /* 0x000fe200078e00cb */
[----:B------:R3:W-:Y:S01]  /*59110*/  STL.64 [R1+0x1240], R214 ;  /* 0x001240d601007387 */ /* 0x0007e20000100a00 */
[----:B-1----:R-:W-:Y:S01]  /*59120*/  LEA R220, P1, R213, R2, 0x2 ;  /* 0x00000002d5dc7211 */ /* 0x002fe200078210ff */
[----:B------:R-:W-:-:S03]  /*59130*/  IMAD.MOV.U32 R216, RZ, RZ, R208 ;  /* 0x000000ffffd87224 */ /* 0x000fc600078e00d0 */
[----:B------:R-:W-:Y:S01]  /*59140*/  LEA.HI.X.SX32 R221, R213, R0, 0x2, P1 ;  /* 0x00000000d5dd7211 */ /* 0x000fe200008f16ff */
[----:B------:R-:W-:Y:S01]  /*59150*/  IMAD.MOV.U32 R208, RZ, RZ, R131 ;  /* 0x000000ffffd07224 */ /* 0x000fe200078e0083 */
[----:B------:R-:W-:Y:S02]  /*59160*/  MOV R213, R209 ;  /* 0x000000d100d57202 */ /* 0x000fe40000000f00 */
[C---:B---3--:R-:W-:Y:S01]  /*59170*/  LEA R214, P2, R211.reuse, R2, 0x2 ;  /* 0x00000002d3d67211 */ /* 0x048fe200078410ff */
[----:B------:R-:W-:Y:S02]  /*59180*/  IMAD.MOV.U32 R209, RZ, RZ, R206 ;  /* 0x000000ffffd17224 */ /* 0x000fe400078e00ce */
[----:B------:R-:W-:Y:S01]  /*59190*/  IMAD.MOV.U32 R206, RZ, RZ, R132 ;  /* 0x000000ffffce7224 */ /* 0x000fe200078e0084 */
[----:B------:R-:W-:Y:S01]  /*591a0*/  LEA.HI.X.SX32 R215, R211, R0, 0x2, P2 ;  /* 0x00000000d3d77211 */ /* 0x000fe200010f16ff */
[----:B------:R-:W-:Y:S01]  /*591b0*/  IMAD.MOV.U32 R211, RZ, RZ, R130 ;  /* 0x000000ffffd37224 */ /* 0x000fe200078e0082 */
[----:B------:R-:W-:Y:S01]  /*591c0*/  MOV R130, R133 ;  /* 0x0000008500827202 */ /* 0x000fe20000000f00 */
        /* <DEDUP_REMOVED lines=8> */
[----:B------:R-:W-:Y:S01]  /*59250*/  IMAD.MOV.U32 R140, RZ, RZ, R143 ;  /* 0x000000ffff8c7224 */ /* 0x000fe200078e008f */
[----:B------:R-:W-:Y:S01]  /*59260*/  STL.64 [R1+0x1238], R220 ;  /* 0x001238dc01007387 */ /* 0x000fe20000100a00 */
[----:B------:R-:W-:Y:S01]  /*59270*/  IMAD.MOV.U32 R139, RZ, RZ, R142 ;  /* 0x000000ffff8b7224 */ /* 0x000fe200078e008e */
[----:B------:R-:W-:Y:S01]  /*59280*/  MOV R142, R145 ;  /* 0x00000091008e7202 */ /* 0x000fe20000000f00 */
[----:B------:R-:W-:Y:S02]  /*59290*/  IMAD.MOV.U32 R141, RZ, RZ, R144 ;  /* 0x000000ffff8d7224 */ /* 0x000fe400078e0090 */
[----:B------:R-:W-:Y:S01]  /*592a0*/  IMAD.MOV.U32 R143, RZ, RZ, R146 ;  /* 0x000000ffff8f7224 */ /* 0x000fe200078e0092 */
[----:B------:R1:W-:Y:S01]  /*592b0*/  STL.64 [R1+0x1230], R214 ;  /* 0x001230d601007387 */ /* 0x0003e20000100a00 */
[----:B------:R-:W-:Y:S02]  /*592c0*/  IMAD.MOV.U32 R144, RZ, RZ, R147 ;  /* 0x000000ffff907224 */ /* 0x000fe400078e0093 */
[----:B------:R-:W-:-:S02]  /*592d0*/  IMAD.MOV.U32 R146, RZ, RZ, R149 ;  /* 0x000000ffff927224 */ /* 0x000fc400078e0095 */
[----:B------:R-:W-:Y:S01]  /*592e0*/  IMAD.MOV.U32 R145, RZ, RZ, R148 ;  /* 0x000000ffff917224 */ /* 0x000fe200078e0094 */
[----:B------:R-:W-:Y:S01]  /*592f0*/  MOV R148, R151 ;  /* 0x0000009700947202 */ /* 0x000fe20000000f00 */
[----:B------:R-:W-:Y:S02]  /*59300*/  IMAD.MOV.U32 R147, RZ, RZ, R150 ;  /* 0x000000ffff937224 */ /* 0x000fe400078e0096 */
[----:B------:R-:W-:Y:S02]  /*59310*/  IMAD.MOV.U32 R149, RZ, RZ, R17 ;  /* 0x000000ffff957224 */ /* 0x000fe400078e0011 */
[----:B------:R-:W-:Y:S01]  /*59320*/  IMAD.MOV.U32 R150, RZ, RZ, R22 ;  /* 0x000000ffff967224 */ /* 0x000fe200078e0016 */
[----:B------:R-:W3:Y:S04]  /*59330*/  LDL.LU R17, [R1+0x34] ;  /* 0x0000340001117983 */ /* 0x000ee80000300800 */
[----:B------:R-:W4:Y:S01]  /*59340*/  LDL.LU R22, [R1+0x3c] ;  /* 0x00003c0001167983 */ /* 0x000f220000300800 */
[----:B--2---:R-:W-:-:S03]  /*59350*/  IMAD.MOV.U32 R151, RZ, RZ, R21 ;  /* 0x000000ffff977224 */ /* 0x004fc600078e0015 */
[----:B------:R-:W2:Y:S01]  /*59360*/  LDL.LU R21, [R1+0x440] ;  /* 0x0004400001157983 */ /* 0x000ea20000300800 */
[----:B------:R-:W-:-:S04]  /*59370*/  IMAD.MOV.U32 R203, RZ, RZ, R204 ;  /* 0x000000ffffcb7224 */ /* 0x000fc800078e00cc */
[----:B------:R-:W-:Y:S01]  /*59380*/  IMAD.MOV.U32 R218, RZ, RZ, R203 ;  /* 0x000000ffffda7224 */ /* 0x000fe200078e00cb */
[----:B-1----:R-:W-:-:S04]  /*59390*/  LEA R214, P2, R217, R2, 0x2 ;  /* 0x00000002d9d67211 */ /* 0x002fc800078410ff */
[C---:B------:R-:W-:Y:S02]  /*593a0*/  LEA R220, P1, R218.reuse, R2, 0x2 ;  /* 0x00000002dadc7211 */ /* 0x040fe400078210ff */
[-C--:B------:R-:W-:Y:S02]  /*593b0*/  LEA.HI.X.SX32 R215, R217, R0.reuse, 0x2, P2 ;  /* 0x00000000d9d77211 */ /* 0x080fe400010f16ff */
[----:B------:R-:W-:Y:S02]  /*593c0*/  LEA.HI.X.SX32 R221, R218, R0, 0x2, P1 ;  /* 0x00000000dadd7211 */ /* 0x000fe400008f16ff */
[----:B------:R-:W-:-:S03]  /*593d0*/  MOV R217, R208 ;  /* 0x000000d000d97202 */ /* 0x000fc60000000f00 */
[----:B------:R-:W-:Y:S01]  /*593e0*/  STL.64 [R1+0x1228], R220 ;  /* 0x001228dc01007387 */ /* 0x000fe20000100a00 */
[----:B------:R-:W-:-:S03]  /*593f0*/  IMAD.MOV.U32 R208, RZ, RZ, R207 ;  /* 0x000000ffffd07224 */ /* 0x000fc600078e00cf */
[----:B------:R1:W-:Y:S02]  /*59400*/  STL.64 [R1+0x1220], R214 ;  /* 0x001220d601007387 */ /* 0x0003e40000100a00 */
[----:B-1----:R-:W-:-:S04]  /*59410*/  LEA R214, P2, R219, R2, 0x2 ;  /* 0x00000002dbd67211 */ /* 0x002fc800078410ff */
[----:B------:R-:W-:Y:S01]  /*59420*/  LEA.HI.X.SX32 R215, R219, R0, 0x2, P2 ;  /* 0x00000000dbd77211 */ /* 0x000fe200010f16ff */
        /* <DEDUP_REMOVED lines=15> */
[----:B------:R-:W-:Y:S01]  /*59520*/  IMAD.MOV.U32 R141, RZ, RZ, R142 ;  /* 0x000000ffff8d7224 */ /* 0x000fe200078e008e */
[C---:B------:R-:W-:Y:S01]  /*59530*/  LEA R220, P1, R218.reuse, R2, 0x2 ;  /* 0x00000002dadc7211 */ /* 0x040fe200078210ff */
[----:B------:R-:W-:Y:S02]  /*59540*/  IMAD.MOV.U32 R142, RZ, RZ, R143 ;  /* 0x000000ffff8e7224 */ /* 0x000fe400078e008f */
[----:B------:R-:W-:Y:S02]  /*59550*/  IMAD.MOV.U32 R143, RZ, RZ, R144 ;  /* 0x000000ffff8f7224 */ /* 0x000fe400078e0090 */
[----:B------:R-:W-:Y:S01]  /*59560*/  IMAD.MOV.U32 R144, RZ, RZ, R145 ;  /* 0x000000ffff907224 */ /* 0x000fe200078e0091 */
[----:B------:R-:W-:Y:S01]  /*59570*/  MOV R145, R146 ;  /* 0x0000009200917202 */ /* 0x000fe20000000f00 */
[----:B------:R-:W-:Y:S01]  /*59580*/  IMAD.MOV.U32 R146, RZ, RZ, R147 ;  /* 0x000000ffff927224 */ /* 0x000fe200078e0093 */
[----:B------:R-:W-:Y:S01]  /*59590*/  LEA.HI.X.SX32 R221, R218, R0, 0x2, P1 ;  /* 0x00000000dadd7211 */ /* 0x000fe200008f16ff */
[----:B------:R-:W-:-:S02]  /*595a0*/  IMAD.MOV.U32 R147, RZ, RZ, R148 ;  /* 0x000000ffff937224 */ /* 0x000fc400078e0094 */
[----:B------:R-:W-:Y:S02]  /*595b0*/  IMAD.MOV.U32 R148, RZ, RZ, R149 ;  /* 0x000000ffff947224 */ /* 0x000fe400078e0095 */
[----:B------:R-:W-:Y:S02]  /*595c0*/  IMAD.MOV.U32 R149, RZ, RZ, R150 ;  /* 0x000000ffff957224 */ /* 0x000fe400078e0096 */
[----:B------:R-:W-:Y:S02]  /*595d0*/  IMAD.MOV.U32 R211, RZ, RZ, R20 ;  /* 0x000000ffffd37224 */ /* 0x000fe400078e0014 */
[----:B------:R-:W-:Y:S01]  /*595e0*/  IMAD.MOV.U32 R150, RZ, RZ, R151 ;  /* 0x000000ffff967224 */ /* 0x000fe200078e0097 */
[----:B------:R-:W2:Y:S04]  /*595f0*/  LDL.LU R20, [R1+0x1978] ;  /* 0x0019780001147983 */ /* 0x000ea80000300800 */
[----:B------:R-:W-:Y:S01]  /*59600*/  STL.64 [R1+0x1218], R220 ;  /* 0x001218dc01007387 */ /* 0x000fe20000100a00 */
[----:B---3--:R-:W-:-:S03]  /*59610*/  MOV R151, R17 ;  /* 0x0000001100977202 */ /* 0x008fc60000000f00 */
[----:B------:R1:W-:Y:S01]  /*59620*/  STL.64 [R1+0x1210], R214 ;  /* 0x001210d601007387 */ /* 0x0003e20000100a00 */
[----:B----4-:R-:W-:Y:S02]  /*59630*/  IMAD.MOV.U32 R17, RZ, RZ, R22 ;  /* 0x000000ffff117224 */ /* 0x010fe400078e0016 */
[----:B--2---:R-:W-:Y:S02]  /*59640*/  IMAD.MOV.U32 R22, RZ, RZ, R21 ;  /* 0x000000ffff167224 */ /* 0x004fe400078e0015 */
[----:B------:R-:W2:Y:S01]  /*59650*/  LDL.LU R21, [R1+0x448] ;  /* 0x0004480001157983 */ /* 0x000ea20000300800 */
[----:B------:R-:W-:Y:S01]  /*59660*/  IMAD.MOV.U32 R218, RZ, RZ, R211 ;  /* 0x000000ffffda7224 */ /* 0x000fe200078e00d3 */
[----:B-1----:R-:W-:-:S04]  /*59670*/  LEA R214, P2, R210, R2, 0x2 ;  /* 0x00000002d2d67211 */ /* 0x002fc800078410ff */
[----:B------:R-:W-:Y:S02]  /*59680*/  LEA R220, P1, R218, R2, 0x2 ;  /* 0x00000002dadc7211 */ /* 0x000fe400078210ff */
[-C--:B------:R-:W-:Y:S02]  /*59690*/  LEA.HI.X.SX32 R215, R210, R0.reuse, 0x2, P2 ;  /* 0x00000000d2d77211 */ /* 0x080fe400010f16ff */
[----:B------:R-:W-:-:S05]  /*596a0*/  LEA.HI.X.SX32 R221, R218, R0, 0x2, P1 ;  /* 0x00000000dadd7211 */ /* 0x000fca00008f16ff */
[----:B------:R-:W-:Y:S04]  /*596b0*/  STL.64 [R1+0x1208], R220 ;  /* 0x001208dc01007387 */ /* 0x000fe80000100a00 */
        /* <DEDUP_REMOVED lines=20> */
[C---:B------:R-:W-:Y:S01]  /*59800*/  LEA R218, P1, R221.reuse, R2, 0x2 ;  /* 0x00000002ddda7211 */ /* 0x040fe200078210ff */
[----:B------:R-:W-:Y:S02]  /*59810*/  IMAD.MOV.U32 R143, RZ, RZ, R144 ;  /* 0x000000ffff8f7224 */ /* 0x000fe400078e0090 */
[----:B------:R-:W-:Y:S02]  /*59820*/  IMAD.MOV.U32 R144, RZ, RZ, R145 ;  /* 0x000000ffff907224 */ /* 0x000fe400078e0091 */
[----:B------:R-:W-:Y:S01]  /*59830*/  IMAD.MOV.U32 R145, RZ, RZ, R146 ;  /* 0x000000ffff917224 */ /* 0x000fe200078e0092 */
[----:B------:R-:W-:Y:S01]  /*59840*/  LEA.HI.X.SX32 R219, R221, R0, 0x2, P1 ;  /* 0x00000000dddb7211 */ /* 0x000fe200008f16ff */
[----:B------:R-:W-:Y:S01]  /*59850*/  IMAD.MOV.U32 R146, RZ, RZ, R147 ;  /* 0x000000ffff927224 */ /* 0x000fe200078e0093 */
[----:B------:R-:W-:Y:S01]  /*59860*/  MOV R147, R148 ;  /* 0x0000009400937202 */ /* 0x000fe20000000f00 */
[----:B------:R-:W-:-:S02]  /*59870*/  IMAD.MOV.U32 R148, RZ, RZ, R149 ;  /* 0x000000ffff947224 */ /* 0x000fc400078e0095 */
[----:B------:R-:W-:Y:S02]  /*59880*/  IMAD.MOV.U32 R149, RZ, RZ, R150 ;  /* 0x000000ffff957224 */ /* 0x000fe400078e0096 */
[----:B------:R-:W-:Y:S01]  /*59890*/  IMAD.MOV.U32 R150, RZ, RZ, R151 ;  /* 0x000000ffff967224 */ /* 0x000fe200078e0097 */
[----:B------:R-:W-:Y:S01]  /*598a0*/  STL.64 [R1+0x11f8], R218 ;  /* 0x0011f8da01007387 */ /* 0x000fe20000100a00 */
[----:B------:R-:W-:Y:S02]  /*598b0*/  IMAD.MOV.U32 R151, RZ, RZ, R17 ;  /* 0x000000ffff977224 */ /* 0x000fe400078e0011 */
[----:B------:R-:W-:Y:S01]  /*598c0*/  IMAD.MOV.U32 R17, RZ, RZ, R22 ;  /* 0x000000ffff117224 */ /* 0x000fe200078e0016 */
[----:B------:R1:W-:Y:S01]  /*598d0*/  STL.64 [R1+0x11e8], R214 ;  /* 0x0011e8d601007387 */ /* 0x0003e20000100a00 */
[----:B--2---:R-:W-:-:S03]  /*598e0*/  MOV R22, R21 ;  /* 0x0000001500167202 */ /* 0x004fc60000000f00 */
[----:B------:R-:W2:Y:S01]  /*598f0*/  LDL.LU R21, [R1+0x40] ;  /* 0x0000400001157983 */ /* 0x000ea20000300800 */
[----:B------:R-:W-:Y:S01]  /*59900*/  MOV R211, R206 ;  /* 0x000000ce00d37202 */ /* 0x000fe20000000f00 */
[----:B------:R-:W-:Y:S01]  /*59910*/  IMAD.MOV.U32 R210, RZ, RZ, R209 ;  /* 0x000000ffffd27224 */ /* 0x000fe200078e00d1 */
[----:B-1----:R-:W-:-:S03]  /*59920*/  LEA R214, P2, R216, R2, 0x2 ;  /* 0x00000002d8d67211 */ /* 0x002fc600078410ff */
[----:B------:R-:W-:Y:S02]  /*59930*/  IMAD.MOV.U32 R221, RZ, RZ, R210 ;  /* 0x000000ffffdd7224 */ /* 0x000fe400078e00d2 */
[----:B------:R-:W-:Y:S02]  /*59940*/  IMAD.MOV.U32 R210, RZ, RZ, R211 ;  /* 0x000000ffffd27224 */ /* 0x000fe400078e00d3 */
[----:B------:R-:W-:Y:S01]  /*59950*/  IMAD.MOV.U32 R211, RZ, RZ, R208 ;  /* 0x000000ffffd37224 */ /* 0x000fe200078e00d0 */
[----:B------:R-:W-:-:S03]  /*59960*/  LEA.HI.X.SX32 R215, R216, R0, 0x2, P2 ;  /* 0x00000000d8d77211 */ /* 0x000fc600010f16ff */
        /* <DEDUP_REMOVED lines=27> */
[----:B------:R-:W-:Y:S01]  /*59b20*/  IMAD.MOV.U32 R150, RZ, RZ, R151 ;  /* 0x000000ffff967224 */ /* 0x000fe200078e0097 */
[----:B------:R-:W-:Y:S01]  /*59b30*/  STL.64 [R1+0x11e0], R218 ;  /* 0x0011e0da01007387 */ /* 0x000fe20000100a00 */
[----:B------:R-:W-:Y:S01]  /*59b40*/  IMAD.MOV.U32 R151, RZ, RZ, R17 ;  /* 0x000000ffff977224 */ /* 0x000fe200078e0011 */
[----:B------:R-:W-:Y:S02]  /*59b50*/  MOV R17, R22 ;  /* 0x0000001600117202 */ /* 0x000fe40000000f00 */
[----:B------:R1:W-:Y:S01]  /*59b60*/  STL.64 [R1+0x11d8], R214 ;  /* 0x0011d8d601007387 */ /* 0x0003e20000100a00 */
[----:B--2---:R-:W-:-:S03]  /*59b70*/  IMAD.MOV.U32 R22, RZ, RZ, R21 ;  /* 0x000000ffff167224 */ /* 0x004fc600078e0015 */
[----:B------:R-:W2:Y:S01]  /*59b80*/  LDL.LU R21, [R1+0x48] ;  /* 0x0000480001157983 */ /* 0x000ea20000300800 */
[----:B------:R-:W-:Y:S01]  /*59b90*/  IMAD.MOV.U32 R221, RZ, RZ, R212 ;  /* 0x000000ffffdd7224 */ /* 0x000fe200078e00d4 */
[----:B-1----:R-:W-:-:S04]  /*59ba0*/  LEA R214, P2, R213, R2, 0x2 ;  /* 0x00000002d5d67211 */ /* 0x002fc800078410ff */
[----:B------:R-:W-:Y:S02]  /*59bb0*/  LEA R218, P1, R221, R2, 0x2 ;  /* 0x00000002ddda7211 */ /* 0x000fe400078210ff */
[-C--:B------:R-:W-:Y:S02]  /*59bc0*/  LEA.HI.X.SX32 R215, R213, R0.reuse, 0x2, P2 ;  /* 0x00000000d5d77211 */ /* 0x080fe400010f16ff */
[----:B------:R-:W-:-:S05]  /*59bd0*/  LEA.HI.X.SX32 R219, R221, R0, 0x2, P1 ;  /* 0x00000000dddb7211 */ /* 0x000fca00008f16ff */
[----:B------:R1:W-:Y:S04]  /*59be0*/  STL.64 [R1+0x11d0], R218 ;  /* 0x0011d0da01007387 */ /* 0x0003e80000100a00 */
[----:B------:R3:W-:Y:S01]  /*59bf0*/  STL.64 [R1+0x11c8], R214 ;  /* 0x0011c8d601007387 */ /* 0x0007e20000100a00 */
[----:B------:R-:W-:Y:S01]  /*59c00*/  IMAD.MOV.U32 R213, RZ, RZ, R211 ;  /* 0x000000ffffd57224 */ /* 0x000fe200078e00d3 */
[CC--:B-1----:R-:W-:Y:S02]  /*59c10*/  LEA R218, P1, R216.reuse, R2.reuse, 0x2 ;  /* 0x00000002d8da7211 */ /* 0x0c2fe400078210ff */
[----:B---3--:R-:W-:Y:S02]  /*59c20*/  LEA R214, P2, R217, R2, 0x2 ;  /* 0x00000002d9d67211 */ /* 0x008fe400078410ff */
[----:B------:R-:W-:-:S02]  /*59c30*/  LEA.HI.X.SX32 R219, R216, R0, 0x2, P1 ;  /* 0x00000000d8db7211 */ /* 0x000fc400008f16ff */
[----:B------:R-:W-:-:S03]  /*59c40*/  LEA.HI.X.SX32 R215, R217, R0, 0x2, P2 ;  /* 0x00000000d9d77211 */ /* 0x000fc600010f16ff */
[----:B------:R-:W-:Y:S04]  /*59c50*/  STL.64 [R1+0x11c0], R218 ;  /* 0x0011c0da01007387 */ /* 0x000fe80000100a00 */
[----:B------:R1:W-:Y:S02]  /*59c60*/  STL.64 [R1+0x11b8], R214 ;  /* 0x0011b8d601007387 */ /* 0x0003e40000100a00 */
[----:B-1----:R-:W-:Y:S01]  /*59c70*/  IMAD.MOV.U32 R214, RZ, RZ, R213 ;  /* 0x000000ffffd67224 */ /* 0x002fe200078e00d5 */
        /* <DEDUP_REMOVED lines=28> */
[----:B--2---:R-:W-:Y:S02]  /*59e40*/  IMAD.MOV.U32 R22, RZ, RZ, R21 ;  /* 0x000000ffff167224 */ /* 0x004fe400078e0015 */
[----:B------:R-:W2:Y:S01]  /*59e50*/  LDL.LU R21, [R1+0x444] ;  /* 0x0004440001157983 */ /* 0x000ea20000300800 */
[----:B------:R-:W-:-:S04]  /*59e60*/  LEA R218, P1, R214, R2, 0x2 ;  /* 0x00000002d6da7211 */ /* 0x000fc800078210ff */
[----:B------:R-:W-:-:S05]  /*59e70*/  LEA.HI.X.SX32 R219, R214, R0, 0x2, P1 ;  /* 0x00000000d6db7211 */ /* 0x000fca00008f16ff */
[----:B------:R1:W-:Y:S02]  /*59e80*/  STL.64 [R1+0x11b0], R218 ;  /* 0x0011b0da01007387 */ /* 0x0003e40000100a00 */
[----:B-1----:R-:W-:-:S04]  /*59e90*/  LEA R218, P1, R125, R2, 0x2 ;  /* 0x000000027dda7211 */ /* 0x002fc800078210ff */
[----:B------:R-:W-:Y:S01]  /*59ea0*/  LEA.HI.X.SX32 R219, R125, R0, 0x2, P1 ;  /* 0x000000007ddb7211 */ /* 0x000fe200008f16ff */
        /* <DEDUP_REMOVED lines=9> */
[----:B------:R-:W-:Y:S02]  /*59f40*/  IMAD.MOV.U32 R133, RZ, RZ, R134 ;  /* 0x000000ffff857224 */ /* 0x000fe400078e0086 */
[----:B------:R-:W-:Y:S01]  /*59f50*/  IMAD.MOV.U32 R134, RZ, RZ, R135 ;  /* 0x000000ffff867224 */ /* 0x000fe200078e0087 */
[----:B------:R-:W-:Y:S01]  /*59f60*/  MOV R135, R136 ;  /* 0x0000008800877202 */ /* 0x000fe20000000f00 */
[----:B------:R-:W-:Y:S01]  /*59f70*/  IMAD.MOV.U32 R136, RZ, RZ, R137 ;  /* 0x000000ffff887224 */ /* 0x000fe200078e0089 */
[----:B------:R-:W-:Y:S01]  /*59f80*/  LEA.HI.X.SX32 R217, R213, R0, 0x2, P2 ;  /* 0x00000000d5d97211 */ /* 0x000fe200010f16ff */
[----:B------:R-:W-:Y:S02]  /*59f90*/  IMAD.MOV.U32 R137, RZ, RZ, R138 ;  /* 0x000000ffff897224 */ /* 0x000fe400078e008a */
[----:B------:R-:W-:-:S02]  /*59fa0*/  IMAD.MOV.U32 R138, RZ, RZ, R139 ;  /* 0x000000ffff8a7224 */ /* 0x000fc400078e008b */
[----:B------:R-:W-:Y:S01]  /*59fb0*/  IMAD.MOV.U32 R139, RZ, RZ, R140 ;  /* 0x000000ffff8b7224 */ /* 0x000fe200078e008c */
[----:B------:R1:W-:Y:S01]  /*59fc0*/  STL.64 [R1+0x11a8], R216 ;  /* 0x0011a8d801007387 */ /* 0x0003e20000100a00 */
[----:B------:R-:W-:Y:S01]  /*59fd0*/  IMAD.MOV.U32 R140, RZ, RZ, R141 ;  /* 0x000000ffff8c7224 */ /* 0x000fe200078e008d */
[----:B------:R-:W-:Y:S01]  /*59fe0*/  MOV R141, R142 ;  /* 0x0000008e008d7202 */ /* 0x000fe20000000f00 */
[----:B------:R-:W-:Y:S02]  /*59ff0*/  IMAD.MOV.U32 R213, RZ, RZ, R92 ;  /* 0x000000ffffd57224 */ /* 0x000fe400078e005c */
[----:B------:R-:W-:Y:S02]  /*5a000*/  IMAD.MOV.U32 R142, RZ, RZ, R143 ;  /* 0x000000ffff8e7224 */ /* 0x000fe400078e008f */
[----:B------:R-:W-:Y:S01]  /*5a010*/  IMAD.MOV.U32 R143, RZ, RZ, R144 ;  /* 0x000000ffff8f7224 */ /* 0x000fe200078e0090 */
[----:B------:R3:W-:Y:S01]  /*5a020*/  STL.64 [R1+0x11a0], R218 ;  /* 0x0011a0da01007387 */ /* 0x0007e20000100a00 */
[----:B------:R-:W-:Y:S01]  /*5a030*/  IMAD.MOV.U32 R144, RZ, RZ, R145 ;  /* 0x000000ffff907224 */ /* 0x000fe200078e0091 */
[----:B-1----:R-:W-:Y:S01]  /*5a040*/  LEA R216, P2, R93, R2, 0x2 ;  /* 0x000000025dd87211 */ /* 0x002fe200078410ff */
[----:B------:R-:W-:-:S02]  /*5a050*/  IMAD.MOV.U32 R145, RZ, RZ, R146 ;  /* 0x000000ffff917224 */ /* 0x000fc400078e0092 */
[----:B------:R-:W-:Y:S01]  /*5a060*/  IMAD.MOV.U32 R146, RZ, RZ, R147 ;  /* 0x000000ffff927224 */ /* 0x000fe200078e0093 */
[----:B------:R-:W-:Y:S02]  /*5a070*/  LEA.HI.X.SX32 R217, R93, R0, 0x2, P2 ;  /* 0x000000005dd97211 */ /* 0x000fe400010f16ff */
[----:B------:R-:W-:Y:S02]  /*5a080*/  MOV R147, R148 ;  /* 0x0000009400937202 */ /* 0x000fe40000000f00 */
[CC--:B---3--:R-:W-:Y:S01]  /*5a090*/  LEA R218, P1, R213.reuse, R2.reuse, 0x2 ;  /* 0x00000002d5da7211 */ /* 0x0c8fe200078210ff */
[----:B------:R-:W-:Y:S01]  /*5a0a0*/  IMAD.MOV.U32 R148, RZ, RZ, R149 ;  /* 0x000000ffff947224 */ /* 0x000fe200078e0095 */
[C---:B------:R-:W-:Y:S01]  /*5a0b0*/  LEA R92, P2, R210.reuse, R2, 0x2 ;  /* 0x00000002d25c7211 */ /* 0x040fe200078410ff */
[----:B------:R-:W-:Y:S01]  /*5a0c0*/  IMAD.MOV.U32 R149, RZ, RZ, R150 ;  /* 0x000000ffff957224 */ /* 0x000fe200078e0096 */
[-C--:B------:R-:W-:Y:S01]  /*5a0d0*/  LEA.HI.X.SX32 R219, R213, R0.reuse, 0x2, P1 ;  /* 0x00000000d5db7211 */ /* 0x080fe200008f16ff */
[----:B------:R-:W-:Y:S01]  /*5a0e0*/  IMAD.MOV.U32 R150, RZ, RZ, R151 ;  /* 0x000000ffff967224 */ /* 0x000fe200078e0097 */
[----:B------:R-:W-:Y:S01]  /*5a0f0*/  LEA.HI.X.SX32 R93, R210, R0, 0x2, P2 ;  /* 0x00000000d25d7211 */ /* 0x000fe200010f16ff */
[----:B------:R-:W-:Y:S01]  /*5a100*/  IMAD.MOV.U32 R151, RZ, RZ, R17 ;  /* 0x000000ffff977224 */ /* 0x000fe200078e0011 */
[----:B------:R-:W-:Y:S01]  /*5a110*/  STL.64 [R1+0x1198], R216 ;  /* 0x001198d801007387 */ /* 0x000fe20000100a00 */
[----:B------:R-:W-:-:S02]  /*5a120*/  IMAD.MOV.U32 R17, RZ, RZ, R22 ;  /* 0x000000ffff117224 */ /* 0x000fc400078e0016 */
        /* <DEDUP_REMOVED lines=45> */
[----:B------:R-:W-:Y:S01]  /*5a400*/  ULDC UR53, c[0x0][0x248] ;  /* 0x0000920000357ab9 */ /* 0x000fe20000000800 */
[----:B--2---:R-:W-:Y:S02]  /*5a410*/  MOV R22, R21 ;  /* 0x0000001500167202 */ /* 0x004fe40000000f00 */
[----:B------:R-:W2:Y:S04]  /*5a420*/  LDL.LU R21, [R1+0x44c] ;  /* 0x00044c0001157983 */ /* 0x000ea80000300800 */
[----:B------:R1:W-:Y:S04]  /*5a430*/  STL.64 [R1+0x1190], R218 ;  /* 0x001190da01007387 */ /* 0x0003e80000100a00 */
[----:B------:R3:W-:Y:S01]  /*5a440*/  STL.64 [R1+0x1188], R92 ;  /* 0x0011885c01007387 */ /* 0x0007e20000100a00 */
[----:B-1----:R-:W-:-:S02]  /*5a450*/  LEA R218, P1, R123, R2, 0x2 ;  /* 0x000000027bda7211 */ /* 0x002fc400078210ff */
[C---:B---3--:R-:W-:Y:S02]  /*5a460*/  LEA R92, P2, R122.reuse, R2, 0x2 ;  /* 0x000000027a5c7211 */ /* 0x048fe400078410ff */
[-C--:B------:R-:W-:Y:S02]  /*5a470*/  LEA.HI.X.SX32 R219, R123, R0.reuse, 0x2, P1 ;  /* 0x000000007bdb7211 */ /* 0x080fe400008f16ff */
[----:B------:R-:W-:Y:S02]  /*5a480*/  LEA.HI.X.SX32 R93, R122, R0, 0x2, P2 ;  /* 0x000000007a5d7211 */ /* 0x000fe400010f16ff */
[C---:B------:R-:W-:Y:S01]  /*5a490*/  LEA R122, P1, R121.reuse, R2, 0x2 ;  /* 0x00000002797a7211 */ /* 0x040fe200078210ff */
[----:B------:R-:W-:Y:S04]  /*5a4a0*/  STL.64 [R1+0x1180], R218 ;  /* 0x001180da01007387 */ /* 0x000fe80000100a00 */
[----:B------:R1:W-:Y:S01]  /*5a4b0*/  STL.64 [R1+0x1178], R92 ;  /* 0x0011785c01007387 */ /* 0x0003e20000100a00 */
[----:B------:R-:W-:-:S02]  /*5a4c0*/  LEA.HI.X.SX32 R123, R121, R0, 0x2, P1 ;  /* 0x00000000797b7211 */ /* 0x000fc400008f16ff */
[----:B-1----:R-:W-:-:S04]  /*5a4d0*/  LEA R92, P2, R120, R2, 0x2 ;  /* 0x00000002785c7211 */ /* 0x002fc800078410ff */
[----:B------:R-:W-:Y:S01]  /*5a4e0*/  LEA.HI.X.SX32 R93, R120, R0, 0x2, P2 ;  /* 0x00000000785d7211 */ /* 0x000fe200010f16ff */
[----:B------:R-:W-:Y:S01]  /*5a4f0*/  STL.64 [R1+0x1170], R122 ;  /* 0x0011707a01007387 */ /* 0x000fe20000100a00 */
[----:B------:R-:W-:-:S03]  /*5a500*/  LEA R120, P1, R119, R2, 0x2 ;  /* 0x0000000277787211 */ /* 0x000fc600078210ff */
[----:B------:R1:W-:Y:S01]  /*5a510*/  STL.64 [R1+0x1168], R92 ;  /* 0x0011685c01007387 */ /* 0x0003e20000100a00 */
[----:B------:R-:W-:Y:S02]  /*5a520*/  LEA.HI.X.SX32 R121, R119, R0, 0x2, P1 ;  /* 0x0000000077797211 */ /* 0x000fe400008f16ff */
        /* <DEDUP_REMOVED lines=57> */
[C---:B------:R-:W-:Y:S01]  /*5a8c0*/  LEA R100, P1, R99.reuse, R2, 0x2 ;  /* 0x0000000263647211 */ /* 0x040fe200078210ff */
[C---:B------:R-:W-:Y:S01]  /*5a8d0*/  VIADD R97, R98.reuse, UR54 ;  /* 0x0000003662617c36 */ /* 0x040fe20008000000 */
[----:B------:R-:W-:Y:S01]  /*5a8e0*/  ULDC UR54, c[0x0][0x248] ;  /* 0x0000920000367ab9 */ /* 0x000fe20000000800 */
[----:B------:R1:W-:Y:S01]  /*5a8f0*/  STL.64 [R1+0x10c8], R92 ;  /* 0x0010c85c01007387 */ /* 0x0003e20000100a00 */
[----:B------:R-:W-:Y:S01]  /*5a900*/  LEA.HI.X.SX32 R101, R99, R0, 0x2, P1 ;  /* 0x0000000063657211 */ /* 0x000fe200008f16ff */
[----:B------:R-:W-:Y:S01]  /*5a910*/  VIADD R96, R97, UR55 ;  /* 0x0000003761607c36 */ /* 0x000fe20008000000 */
[----:B------:R-:W-:Y:S01]  /*5a920*/  ULDC UR55, c[0x0][0x248] ;  /* 0x0000920000377ab9 */ /* 0x000fe20000000800 */
        /* <DEDUP_REMOVED lines=23> */
[----:B------:R-:W-:Y:S01]  /*5aaa0*/  LEA R94, P1, R91, R2, 0x2 ;  /* 0x000000025b5e7211 */ /* 0x000fe200078210ff */
[----:B------:R-:W-:Y:S01]  /*5aab0*/  VIADD R205, R89, UR60 ;  /* 0x0000003c59cd7c36 */ /* 0x000fe20008000000 */
[----:B------:R-:W-:Y:S01]  /*5aac0*/  ULDC UR60, c[0x0][0x248] ;  /* 0x00009200003c7ab9 */ /* 0x000fe20000000800 */
[----:B------:R1:W-:Y:S01]  /*5aad0*/  STL.64 [R1+0x1098], R92 ;  /* 0x0010985c01007387 */ /* 0x0003e20000100a00 */
[----:B------:R-:W-:Y:S01]  /*5aae0*/  LEA.HI.X.SX32 R95, R91, R0, 0x2, P1 ;  /* 0x000000005b5f7211 */ /* 0x000fe200008f16ff */
[----:B------:R-:W-:Y:S01]  /*5aaf0*/  VIADD R202, R205, UR61 ;  /* 0x0000003dcdca7c36 */ /* 0x000fe20008000000 */
[----:B------:R-:W-:Y:S01]  /*5ab00*/  ULDC UR61, c[0x0][0x248] ;  /* 0x00009200003d7ab9 */ /* 0x000fe20000000800 */
[----:B-1----:R-:W-:-:S04]  /*5ab10*/  LEA R92, P2, R89, R2, 0x2 ;  /* 0x00000002595c7211 */ /* 0x002fc800078410ff */
[----:B------:R-:W-:Y:S01]  /*5ab20*/  LEA.HI.X.SX32 R93, R89, R0, 0x2, P2 ;  /* 0x00000000595d7211 */ /* 0x000fe200010f16ff */
[----:B------:R1:W-:Y:S01]  /*5ab30*/  STL.64 [R1+0x1090], R94 ;  /* 0x0010905e01007387 */ /* 0x0003e20000100a00 */
[C---:B------:R-:W-:Y:S01]  /*5ab40*/  VIADD R197, R202.reuse, UR6 ;  /* 0x00000006cac57c36 */ /* 0x040fe20008000000 */
[----:B------:R-:W-:Y:S02]  /*5ab50*/  ULDC UR6, c[0x0][0x248] ;  /* 0x0000920000067ab9 */ /* 0x000fe40000000800 */
[----:B------:R3:W-:Y:S01]  /*5ab60*/  STL.64 [R1+0x1088], R92 ;  /* 0x0010885c01007387 */ /* 0x0007e20000100a00 */
[----:B------:R-:W-:Y:S01]  /*5ab70*/  VIADD R168, R197, UR8 ;  /* 0x00000008c5a87c36 */ /* 0x000fe20008000000 */
[----:B------:R-:W-:Y:S01]  /*5ab80*/  ULDC UR8, c[0x0][0x248] ;  /* 0x0000920000087ab9 */ /* 0x000fe20000000800 */
[-C--:B-1----:R-:W-:Y:S02]  /*5ab90*/  LEA R94, P1, R205, R2.reuse, 0x2 ;  /* 0x00000002cd5e7211 */ /* 0x082fe400078210ff */
[----:B---3--:R-:W-:-:S02]  /*5aba0*/  LEA R92, P2, R202, R2, 0x2 ;  /* 0x00000002ca5c7211 */ /* 0x008fc400078410ff */
[-C--:B------:R-:W-:Y:S02]  /*5abb0*/  LEA.HI.X.SX32 R95, R205, R0.reuse, 0x2, P1 ;  /* 0x00000000cd5f7211 */ /* 0x080fe400008f16ff */
[----:B------:R-:W-:-:S03]  /*5abc0*/  LEA.HI.X.SX32 R93, R202, R0, 0x2, P2 ;  /* 0x00000000ca5d7211 */ /* 0x000fc600010f16ff */
[----:B------:R1:W-:Y:S01]  /*5abd0*/  STL.64 [R1+0x1080], R94 ;  /* 0x0010805e01007387 */ /* 0x0003e20000100a00 */
[C---:B------:R-:W-:Y:S01]  /*5abe0*/  VIADD R167, R168.reuse, UR9 ;  /* 0x00000009a8a77c36 */ /* 0x040fe20008000000 */
[----:B------:R-:W-:Y:S02]  /*5abf0*/  ULDC UR9, c[0x0][0x248] ;  /* 0x0000920000097ab9 */ /* 0x000fe40000000800 */
[----:B------:R3:W-:Y:S01]  /*5ac00*/  STL.64 [R1+0x1078], R92 ;  /* 0x0010785c01007387 */ /* 0x0007e20000100a00 */
[CC--:B-1----:R-:W-:Y:S02]  /*5ac10*/  LEA R94, P1, R197.reuse, R2.reuse, 0x2 ;  /* 0x00000002c55e7211 */ /* 0x0c2fe400078210ff */
[C---:B---3--:R-:W-:Y:S02]  /*5ac20*/  LEA R92, P2, R168.reuse, R2, 0x2 ;  /* 0x00000002a85c7211 */ /* 0x048fe400078410ff */
[-C--:B------:R-:W-:Y:S02]  /*5ac30*/  LEA.HI.X.SX32 R95, R197, R0.reuse, 0x2, P1 ;  /* 0x00000000c55f7211 */ /* 0x080fe400008f16ff */
[----:B------:R-:W-:-:S02]  /*5ac40*/  LEA.HI.X.SX32 R93, R168, R0, 0x2, P2 ;  /* 0x00000000a85d7211 */ /* 0x000fc400010f16ff */
[----:B------:R-:W-:Y:S01]  /*5ac50*/  IADD3 R166, R167, UR10, RZ ;  /* 0x0000000aa7a67c10 */ /* 0x000fe2000fffe0ff */
[----:B------:R1:W-:Y:S01]  /*5ac60*/  STL.64 [R1+0x1070], R94 ;  /* 0x0010705e01007387 */ /* 0x0003e20000100a00 */
[----:B------:R-:W-:-:S03]  /*5ac70*/  ULDC UR10, c[0x0][0x248] ;  /* 0x00009200000a7ab9 */ /* 0x000fc60000000800 */
[----:B------:R3:W-:Y:S01]  /*5ac80*/  STL.64 [R1+0x1068], R92 ;  /* 0x0010685c01007387 */ /* 0x0007e20000100a00 */
[C---:B------:R-:W-:Y:S01]  /*5ac90*/  VIADD R165, R166.reuse, UR11 ;  /* 0x0000000ba6a57c36 */ /* 0x040fe20008000000 */
[----:B------:R-:W-:Y:S01]  /*5aca0*/  ULDC UR11, c[0x0][0x248] ;  /* 0x00009200000b7ab9 */ /* 0x000fe20000000800 */
[CC--:B-1----:R-:W-:Y:S02]  /*5acb0*/  LEA R94, P1, R167.reuse, R2.reuse, 0x2 ;  /* 0x00000002a75e7211 */ /* 0x0c2fe400078210ff */
[C---:B---3--:R-:W-:Y:S02]  /*5acc0*/  LEA R92, P2, R166.reuse, R2, 0x2 ;  /* 0x00000002a65c7211 */ /* 0x048fe400078410ff */
[-C--:B------:R-:W-:Y:S01]  /*5acd0*/  LEA.HI.X.SX32 R95, R167, R0.reuse, 0x2, P1 ;  /* 0x00000000a75f7211 */ /* 0x080fe200008f16ff */
[----:B------:R-:W-:Y:S01]  /*5ace0*/  VIADD R164, R165, UR12 ;  /* 0x0000000ca5a47c36 */ /* 0x000fe20008000000 */
[----:B------:R-:W-:Y:S01]  /*5acf0*/  LEA.HI.X.SX32 R93, R166, R0, 0x2, P2 ;  /* 0x00000000a65d7211 */ /* 0x000fe200010f16ff */
[----:B------:R-:W-:-:S02]  /*5ad00*/  ULDC UR12, c[0x0][0x248] ;  /* 0x00009200000c7ab9 */ /* 0x000fc40000000800 */
[----:B------:R1:W-:Y:S01]  /*5ad10*/  STL.64 [R1+0x1060], R94 ;  /* 0x0010605e01007387 */ /* 0x0003e20000100a00 */
[C---:B------:R-:W-:Y:S01]  /*5ad20*/  VIADD R163, R164.reuse, UR13 ;  /* 0x0000000da4a37c36 */ /* 0x040fe20008000000 */
[----:B------:R-:W-:Y:S02]  /*5ad30*/  ULDC UR13, c[0x0][0x248] ;  /* 0x00009200000d7ab9 */ /* 0x000fe40000000800 */
[----:B------:R3:W-:Y:S01]  /*5ad40*/  STL.64 [R1+0x1058], R92 ;  /* 0x0010585c01007387 */ /* 0x0007e20000100a00 */
[----:B------:R-:W-:Y:S01]  /*5ad50*/  VIADD R162, R163, UR14 ;  /* 0x0000000ea3a27c36 */ /* 0x000fe20008000000 */
[----:B------:R-:W-:Y:S01]  /*5ad60*/  ULDC UR14, c[0x0][0x248] ;  /* 0x00009200000e7ab9 */ /* 0x000fe20000000800 */
[CC--:B-1----:R-:W-:Y:S02]  /*5ad70*/  LEA R94, P1, R165.reuse, R2.reuse, 0x2 ;  /* 0x00000002a55e7211 */ /* 0x0c2fe400078210ff */
[----:B---3--:R-:W-:Y:S02]  /*5ad80*/  LEA R92, P2, R164, R2, 0x2 ;  /* 0x00000002a45c7211 */ /* 0x008fe400078410ff */
[----:B------:R-:W-:-:S02]  /*5ad90*/  LEA.HI.X.SX32 R95, R165, R0, 0x2, P1 ;  /* 0x00000000a55f7211 */ /* 0x000fc400008f16ff */
        /* <DEDUP_REMOVED lines=30> */
[----:B------:R-:W-:Y:S01]  /*5af80*/  LEA.HI.X.SX32 R93, R158, R0, 0x2, P2 ;  /* 0x000000009e5d7211 */ /* 0x000fe200010f16ff */
[----:B------:R-:W-:Y:S01]  /*5af90*/  VIADD R155, R156, UR21 ;  /* 0x000000159c9b7c36 */ /* 0x000fe20008000000 */
[----:B------:R-:W-:Y:S01]  /*5afa0*/  ULDC UR21, c[0x0][0x248] ;  /* 0x0000920000157ab9 */ /* 0x000fe20000000800 */
[----:B------:R1:W-:Y:S04]  /*5afb0*/  STL.64 [R1+0x1020], R94 ;  /* 0x0010205e01007387 */ /* 0x0003e80000100a00 */
[----:B------:R3:W-:Y:S01]  /*5afc0*/  STL.64 [R1+0x1018], R92 ;  /* 0x0010185c01007387 */ /* 0x0007e20000100a00 */
[----:B------:R-:W-:Y:S01]  /*5afd0*/  IADD3 R154, R155, UR22, RZ ;  /* 0x000000169b9a7c10 */ /* 0x000fe2000fffe0ff */
[----:B------:R-:W-:Y:S01]  /*5afe0*/  ULDC UR22, c[0x0][0x248] ;  /* 0x0000920000167ab9 */ /* 0x000fe20000000800 */
[----:B-1----:R-:W-:-:S02]  /*5aff0*/  LEA R94, P1, R157, R2, 0x2 ;  /* 0x000000029d5e7211 */ /* 0x002fc400078210ff */
[C---:B---3--:R-:W-:Y:S02]  /*5b000*/  LEA R92, P2, R156.reuse, R2, 0x2 ;  /* 0x000000029c5c7211 */ /* 0x048fe400078410ff */
[-C--:B------:R-:W-:Y:S02]  /*5b010*/  LEA.HI.X.SX32 R95, R157, R0.reuse, 0x2, P1 ;  /* 0x000000009d5f7211 */ /* 0x080fe400008f16ff */
[----:B------:R-:W-:Y:S01]  /*5b020*/  LEA.HI.X.SX32 R93, R156, R0, 0x2, P2 ;  /* 0x000000009c5d7211 */ /* 0x000fe200010f16ff */
[----:B------:R-:W-:Y:S01]  /*5b030*/  VIADD R153, R154, UR23 ;  /* 0x000000179a997c36 */ /* 0x000fe20008000000 */
[----:B------:R-:W-:Y:S01]  /*5b040*/  ULDC UR23, c[0x0][0x248] ;  /* 0x0000920000177ab9 */ /* 0x000fe20000000800 */
[----:B------:R1:W-:Y:S04]  /*5b050*/  STL.64 [R1+0x1010], R94 ;  /* 0x0010105e01007387 */ /* 0x0003e80000100a00 */
[----:B------:R3:W-:Y:S01]  /*5b060*/  STL.64 [R1+0x1008], R92 ;  /* 0x0010085c01007387 */ /* 0x0007e20000100a00 */
[----:B------:R-:W-:Y:S01]  /*5b070*/  VIADD R152, R153, UR24 ;  /* 0x0000001899987c36 */ /* 0x000fe20008000000 */
[----:B------:R-:W-:Y:S01]  /*5b080*/  ULDC UR24, c[0x0][0x248] ;  /* 0x0000920000187ab9 */ /* 0x000fe20000000800 */
[----:B-1----:R-:W-:-:S02]  /*5b090*/  LEA R94, P1, R155, R2, 0x2 ;  /* 0x000000029b5e7211 */ /* 0x002fc400078210ff */
[C---:B---3--:R-:W-:Y:S02]  /*5b0a0*/  LEA R92, P2, R154.reuse, R2, 0x2 ;  /* 0x000000029a5c7211 */ /* 0x048fe400078410ff */
[-C--:B------:R-:W-:Y:S02]  /*5b0b0*/  LEA.HI.X.SX32 R95, R155, R0.reuse, 0x2, P1 ;  /* 0x000000009b5f7211 */ /* 0x080fe400008f16ff */
[----:B------:R-:W-:Y:S01]  /*5b0c0*/  LEA.HI.X.SX32 R93, R154, R0, 0x2, P2 ;  /* 0x000000009a5d7211 */ /* 0x000fe200010f16ff */
[----:B------:R-:W-:Y:S01]  /*5b0d0*/  VIADD R15, R152, UR25 ;  /* 0x00000019980f7c36 */ /* 0x000fe20008000000 */
[----:B------:R-:W-:Y:S01]  /*5b0e0*/  ULDC UR25, c[0x0][0x248] ;  /* 0x0000920000197ab9 */ /* 0x000fe20000000800 */
[----:B------:R1:W-:Y:S02]  /*5b0f0*/  STL.64 [R1+0x1000], R94 ;  /* 0x0010005e01007387 */ /* 0x0003e40000100a00 */
[----:B------:R-:W-:Y:S01]  /*5b100*/  VIADD R14, R15, UR26 ;  /* 0x0000001a0f0e7c36 */ /* 0x000fe20008000000 */
[----:B------:R-:W-:Y:S01]  /*5b110*/  ULDC UR26, c[0x0][0x248] ;  /* 0x00009200001a7ab9 */ /* 0x000fe20000000800 */
[----:B------:R3:W-:Y:S01]  /*5b120*/  STL.64 [R1+0xff8], R92 ;  /* 0x000ff85c01007387 */ /* 0x0007e20000100a00 */
[----:B-1----:R-:W-:-:S02]  /*5b130*/  LEA R94, P1, R153, R2, 0x2 ;  /* 0x00000002995e7211 */ /* 0x002fc400078210ff */
[C---:B---3--:R-:W-:Y:S02]  /*5b140*/  LEA R92, P2, R152.reuse, R2, 0x2 ;  /* 0x00000002985c7211 */ /* 0x048fe400078410ff */
[-C--:B------:R-:W-:Y:S02]  /*5b150*/  LEA.HI.X.SX32 R95, R153, R0.reuse, 0x2, P1 ;  /* 0x00000000995f7211 */ /* 0x080fe400008f16ff */
[----:B------:R-:W-:Y:S02]  /*5b160*/  LEA.HI.X.SX32 R93, R152, R0, 0x2, P2 ;  /* 0x00000000985d7211 */ /* 0x000fe400010f16ff */
[----:B------:R-:W-:Y:S01]  /*5b170*/  IADD3 R13, R14, UR27, RZ ;  /* 0x0000001b0e0d7c10 */ /* 0x000fe2000fffe0ff */
[----:B------:R1:W-:Y:S01]  /*5b180*/  STL.64 [R1+0xff0], R94 ;  /* 0x000ff05e01007387 */ /* 0x0003e20000100a00 */
[----:B------:R-:W-:-:S03]  /*5b190*/  ULDC UR27, c[0x0][0x248] ;  /* 0x00009200001b7ab9 */ /* 0x000fc60000000800 */
[----:B------:R3:W-:Y:S01]  /*5b1a0*/  STL.64 [R1+0xfe8], R92 ;  /* 0x000fe85c01007387 */ /* 0x0007e20000100a00 */
[----:B------:R-:W-:Y:S01]  /*5b1b0*/  VIADD R12, R13, UR28 ;  /* 0x0000001c0d0c7c36 */ /* 0x000fe20008000000 */
[----:B------:R-:W-:Y:S01]  /*5b1c0*/  ULDC UR28, c[0x0][0x248] ;  /* 0x00009200001c7ab9 */ /* 0x000fe20000000800 */
[CC--:B-1----:R-:W-:Y:S02]  /*5b1d0*/  LEA R94, P1, R15.reuse, R2.reuse, 0x2 ;  /* 0x000000020f5e7211 */ /* 0x0c2fe400078210ff */
[C---:B---3--:R-:W-:Y:S02]  /*5b1e0*/  LEA R92, P2, R14.reuse, R2, 0x2 ;  /* 0x000000020e5c7211 */ /* 0x048fe400078410ff */
[-C--:B------:R-:W-:Y:S02]  /*5b1f0*/  LEA.HI.X.SX32 R95, R15, R0.reuse, 0x2, P1 ;  /* 0x000000000f5f7211 */ /* 0x080fe400008f16ff */
[----:B------:R-:W-:Y:S02]  /*5b200*/  LEA.HI.X.SX32 R93, R14, R0, 0x2, P2 ;  /* 0x000000000e5d7211 */ /* 0x000fe400010f16ff */
[----:B------:R-:W-:Y:S01]  /*5b210*/  IADD3 R11, R12, UR29, RZ ;  /* 0x0000001d0c0b7c10 */ /* 0x000fe2000fffe0ff */
[----:B------:R-:W-:Y:S01]  /*5b220*/  STL.64 [R1+0xfe0], R94 ;  /* 0x000fe05e01007387 */ /* 0x000fe20000100a00 */
[----:B------:R-:W-:Y:S01]  /*5b230*/  LEA R14, P1, R13, R2, 0x2 ;  /* 0x000000020d0e7211 */ /* 0x000fe200078210ff */
[----:B------:R-:W-:-:S02]  /*5b240*/  ULDC UR29, c[0x0][0x248] ;  /* 0x00009200001d7ab9 */ /* 0x000fc40000000800 */
[----:B------:R1:W-:Y:S01]  /*5b250*/  STL.64 [R1+0xfd8], R92 ;  /* 0x000fd85c01007387 */ /* 0x0003e20000100a00 */
[----:B------:R-:W-:Y:S01]  /*5b260*/  VIADD R10, R11, UR30 ;  /* 0x0000001e0b0a7c36 */ /* 0x000fe20008000000 */
[----:B------:R-:W-:Y:S01]  /*5b270*/  LEA.HI.X.SX32 R15, R13, R0, 0x2, P1 ;  /* 0x000000000d0f7211 */ /* 0x000fe200008f16ff */
[----:B------:R-:W-:Y:S02]  /*5b280*/  ULDC UR30, c[0x0][0x248] ;  /* 0x00009200001e7ab9 */ /* 0x000fe40000000800 */
[----:B------:R-:W-:Y:S01]  /*5b290*/  VIADD R9, R10, UR31 ;  /* 0x0000001f0a097c36 */ /* 0x000fe20008000000 */
[----:B------:R-:W-:Y:S01]  /*5b2a0*/  ULDC UR31, c[0x0][0x248] ;  /* 0x00009200001f7ab9 */ /* 0x000fe20000000800 */
[----:B------:R3:W-:Y:S01]  /*5b2b0*/  STL.64 [R1+0xfd0], R14 ;  /* 0x000fd00e01007387 */ /* 0x0007e20000100a00 */
[----:B-1----:R-:W-:-:S04]  /*5b2c0*/  LEA R92, P2, R12, R2, 0x2 ;  /* 0x000000020c5c7211 */ /* 0x002fc800078410ff */
[----:B------:R-:W-:Y:S02]  /*5b2d0*/  LEA.HI.X.SX32 R93, R12, R0, 0x2, P2 ;  /* 0x000000000c5d7211 */ /* 0x000fe400010f16ff */
[-C--:B------:R-:W-:Y:S02]  /*5b2e0*/  LEA R12, P1, R11, R2.reuse, 0x2 ;  /* 0x000000020b0c7211 */ /* 0x080fe400078210ff */
[C---:B---3--:R-:W-:Y:S01]  /*5b2f0*/  LEA R14, P2, R10.reuse, R2, 0x2 ;  /* 0x000000020a0e7211 */ /* 0x048fe200078410ff */
[----:B------:R-:W-:Y:S01]  /*5b300*/  VIADD R8, R9, UR32 ;  /* 0x0000002009087c36 */ /* 0x000fe20008000000 */
[-C--:B------:R-:W-:Y:S01]  /*5b310*/  LEA.HI.X.SX32 R13, R11, R0.reuse, 0x2, P1 ;  /* 0x000000000b0d7211 */ /* 0x080fe200008f16ff */
[----:B------:R-:W-:Y:S01]  /*5b320*/  STL.64 [R1+0xfc8], R92 ;  /* 0x000fc85c01007387 */ /* 0x000fe20000100a00 */
[----:B------:R-:W-:Y:S01]  /*5b330*/  LEA.HI.X.SX32 R15, R10, R0, 0x2, P2 ;  /* 0x000000000a0f7211 */ /* 0x000fe200010f16ff */
[----:B------:R-:W-:Y:S01]  /*5b340*/  VIADD R170, R8, UR33 ;  /* 0x0000002108aa7c36 */ /* 0x000fe20008000000 */
[C---:B------:R-:W-:Y:S01]  /*5b350*/  LEA R10, P1, R9.reuse, R2, 0x2 ;  /* 0x00000002090a7211 */ /* 0x040fe200078210ff */
[----:B------:R1:W-:Y:S01]  /*5b360*/  STL.64 [R1+0xfc0], R12 ;  /* 0x000fc00c01007387 */ /* 0x0003e20000100a00 */
[----:B------:R-:W-:Y:S01]  /*5b370*/  ULDC UR32, c[0x0][0x248] ;  /* 0x0000920000207ab9 */ /* 0x000fe20000000800 */
[----:B------:R-:W-:Y:S01]  /*5b380*/  VIADD R169, R170, UR34 ;  /* 0x00000022aaa97c36 */ /* 0x000fe20008000000 */
[----:B------:R-:W-:Y:S01]  /*5b390*/  LEA.HI.X.SX32 R11, R9, R0, 0x2, P1 ;  /* 0x00000000090b7211 */ /* 0x000fe200008f16ff */
[----:B------:R-:W-:Y:S01]  /*5b3a0*/  STL.64 [R1+0xfb8], R14 ;  /* 0x000fb80e01007387 */ /* 0x000fe20000100a00 */
[----:B------:R-:W-:Y:S01]  /*5b3b0*/  ULDC UR33, c[0x0][0x248] ;  /* 0x0000920000217ab9 */ /* 0x000fe20000000800 */
[----:B------:R-:W-:Y:S01]  /*5b3c0*/  ULDC UR34, c[0x0][0x248] ;  /* 0x0000920000227ab9 */ /* 0x000fe20000000800 */
[C---:B-1----:R-:W-:Y:S01]  /*5b3d0*/  LEA R12, P2, R8.reuse, R2, 0x2 ;  /* 0x00000002080c7211 */ /* 0x042fe200078410ff */
[----:B------:R1:W-:Y:S03]  /*5b3e0*/  STL.64 [R1+0xfb0], R10 ;  /* 0x000fb00a01007387 */ /* 0x0003e60000100a00 */
[----:B------:R-:W-:-:S02]  /*5b3f0*/  LEA.HI.X.SX32 R13, R8, R0, 0x2, P2 ;  /* 0x00000000080d7211 */ /* 0x000fc400010f16ff */
[CC--:B------:R-:W-:Y:S02]  /*5b400*/  LEA R8, P1, R170.reuse, R2.reuse, 0x2 ;  /* 0x00000002aa087211 */ /* 0x0c0fe400078210ff */
[C---:B------:R-:W-:Y:S02]  /*5b410*/  IADD3 R172, R169.reuse, UR35, RZ ;  /* 0x00000023a9ac7c10 */ /* 0x040fe4000fffe0ff */
[C---:B-1----:R-:W-:Y:S02]  /*5b420*/  LEA R10, P2, R169.reuse, R2, 0x2 ;  /* 0x00000002a90a7211 */ /* 0x042fe400078410ff */
[-C--:B------:R-:W-:Y:S01]  /*5b430*/  LEA.HI.X.SX32 R9, R170, R0.reuse, 0x2, P1 ;  /* 0x00000000aa097211 */ /* 0x080fe200008f16ff */
[----:B------:R-:W-:Y:S01]  /*5b440*/  STL.64 [R1+0xfa8], R12 ;  /* 0x000fa80c01007387 */ /* 0x000fe20000100a00 */
[----:B------:R-:W-:Y:S01]  /*5b450*/  LEA.HI.X.SX32 R11, R169, R0, 0x2, P2 ;  /* 0x00000000a90b7211 */ /* 0x000fe200010f16ff */
[----:B------:R-:W-:Y:S01]  /*5b460*/  VIADD R171, R172, UR36 ;  /* 0x00000024acab7c36 */ /* 0x000fe20008000000 */
[----:B------:R-:W-:Y:S01]  /*5b470*/  ULDC UR35, c[0x0][0x248] ;  /* 0x0000920000237ab9 */ /* 0x000fe20000000800 */
[----:B------:R1:W-:Y:S01]  /*5b480*/  STL.64 [R1+0xfa0], R8 ;  /* 0x000fa00801007387 */ /* 0x0003e20000100a00 */
[----:B------:R-:W-:-:S03]  /*5b490*/  ULDC UR36, c[0x0][0x248] ;  /* 0x0000920000247ab9 */ /* 0x000fc60000000800 */
[----:B------:R3:W-:Y:S01]  /*5b4a0*/  STL.64 [R1+0xf98], R10 ;  /* 0x000f980a01007387 */ /* 0x0007e20000100a00 */
[C---:B------:R-:W-:Y:S01]  /*5b4b0*/  VIADD R174, R171.reuse, UR37 ;  /* 0x00000025abae7c36 */ /* 0x040fe20008000000 */
[----:B------:R-:W-:Y:S01]  /*5b4c0*/  ULDC UR37, c[0x0][0x248] ;  /* 0x0000920000257ab9 */ /* 0x000fe20000000800 */
[CC--:B-1----:R-:W-:Y:S02]  /*5b4d0*/  LEA R8, P2, R171.reuse, R2.reuse, 0x2 ;  /* 0x00000002ab087211 */ /* 0x0c2fe400078410ff */
[----:B---3--:R-:W-:Y:S01]  /*5b4e0*/  LEA R10, P1, R172, R2, 0x2 ;  /* 0x00000002ac0a7211 */ /* 0x008fe200078210ff */
[----:B------:R-:W-:Y:S01]  /*5b4f0*/  VIADD R173, R174, UR38 ;  /* 0x00000026aead7c36 */ /* 0x000fe20008000000 */
[-C--:B------:R-:W-:Y:S01]  /*5b500*/  LEA.HI.X.SX32 R9, R171, R0.reuse, 0x2, P2 ;  /* 0x00000000ab097211 */ /* 0x080fe200010f16ff */
[----:B------:R-:W-:Y:S01]  /*5b510*/  ULDC UR38, c[0x0][0x248] ;  /* 0x0000920000267ab9 */ /* 0x000fe20000000800 */
[----:B------:R-:W-:Y:S01]  /*5b520*/  LEA.HI.X.SX32 R11, R172, R0, 0x2, P1 ;  /* 0x00000000ac0b7211 */ /* 0x000fe200008f16ff */
[----:B------:R-:W-:Y:S01]  /*5b530*/  VIADD R176, R173, UR39 ;  /* 0x00000027adb07c36 */ /* 0x000fe20008000000 */
[----:B------:R-:W-:-:S03]  /*5b540*/  ULDC UR39, c[0x0][0x248] ;  /* 0x0000920000277ab9 */ /* 0x000fc60000000800 */
[----:B------:R1:W-:Y:S04]  /*5b550*/  STL.64 [R1+0xf90], R10 ;  /* 0x000f900a01007387 */ /* 0x0003e80000100a00 */
        /* <DEDUP_REMOVED lines=8> */
[C---:B------:R-:W-:Y:S01]  /*5b5e0*/  IADD3 R178, R175.reuse, UR41, RZ ;  /* 0x00000029afb27c10 */ /* 0x040fe2000fffe0ff */
[----:B------:R-:W-:Y:S02]  /*5b5f0*/  ULDC UR41, c[0x0][0x248] ;  /* 0x0000920000297ab9 */ /* 0x000fe40000000800 */
[----:B------:R3:W-:Y:S02]  /*5b600*/  STL.64 [R1+0xf78], R8 ;  /* 0x000f780801007387 */ /* 0x0007e40000100a00 */
        /* <DEDUP_REMOVED lines=65> */
[----:B------:R-:W-:Y:S02]  /*5ba20*/  LEA.HI.X.SX32 R9, R187, R0, 0x2, P2 ;  /* 0x00000000bb097211 */ /* 0x000fe400010f16ff */
[C---:B------:R-:W-:Y:S01]  /*5ba30*/  LEA R92, P1, R190.reuse, R2, 0x2 ;  /* 0x00000002be5c7211 */ /* 0x040fe200078210ff */
[----:B------:R-:W-:Y:S01]  /*5ba40*/  VIADD R192, R189, UR55 ;  /* 0x00000037bdc07c36 */ /* 0x000fe20008000000 */
[----:B------:R-:W-:Y:S01]  /*5ba50*/  STL.64 [R1+0xf10], R10 ;  /* 0x000f100a01007387 */ /* 0x000fe20000100a00 */
[----:B------:R-:W-:Y:S01]  /*5ba60*/  ULDC UR55, c[0x0][0x248] ;  /* 0x0000920000377ab9 */ /* 0x000fe20000000800 */
[----:B------:R-:W-:-:S02]  /*5ba70*/  LEA.HI.X.SX32 R93, R190, R0, 0x2, P1 ;  /* 0x00000000be5d7211 */ /* 0x000fc400008f16ff */
[----:B------:R1:W-:Y:S01]  /*5ba80*/  STL.64 [R1+0xf08], R8 ;  /* 0x000f080801007387 */ /* 0x0003e20000100a00 */
[----:B------:R-:W-:Y:S01]  /*5ba90*/  VIADD R191, R192, UR56 ;  /* 0x00000038c0bf7c36 */ /* 0x000fe20008000000 */
[----:B------:R-:W-:Y:S02]  /*5baa0*/  ULDC UR56, c[0x0][0x248] ;  /* 0x0000920000387ab9 */ /* 0x000fe40000000800 */
[----:B------:R3:W-:Y:S01]  /*5bab0*/  STL.64 [R1+0xf00], R92 ;  /* 0x000f005c01007387 */ /* 0x0007e20000100a00 */
[----:B------:R-:W-:Y:S01]  /*5bac0*/  VIADD R194, R191, UR57 ;  /* 0x00000039bfc27c36 */ /* 0x000fe20008000000 */
[----:B------:R-:W-:Y:S01]  /*5bad0*/  ULDC UR57, c[0x0][0x248] ;  /* 0x0000920000397ab9 */ /* 0x000fe20000000800 */
[----:B-1----:R-:W-:-:S04]  /*5bae0*/  LEA R8, P2, R189, R2, 0x2 ;  /* 0x00000002bd087211 */ /* 0x002fc800078410ff */
[----:B------:R-:W-:Y:S02]  /*5baf0*/  LEA.HI.X.SX32 R9, R189, R0, 0x2, P2 ;  /* 0x00000000bd097211 */ /* 0x000fe400010f16ff */
[----:B---3--:R-:W-:Y:S01]  /*5bb00*/  LEA R92, P1, R192, R2, 0x2 ;  /* 0x00000002c05c7211 */ /* 0x008fe200078210ff */
[----:B------:R-:W-:Y:S01]  /*5bb10*/  VIADD R193, R194, UR58 ;  /* 0x0000003ac2c17c36 */ /* 0x000fe20008000000 */
[----:B------:R-:W-:Y:S01]  /*5bb20*/  ULDC UR58, c[0x0][0x248] ;  /* 0x00009200003a7ab9 */ /* 0x000fe20000000800 */
[----:B------:R1:W-:Y:S01]  /*5bb30*/  STL.64 [R1+0xef8], R8 ;  /* 0x000ef80801007387 */ /* 0x0003e20000100a00 */
[----:B------:R-:W-:Y:S02]  /*5bb40*/  LEA.HI.X.SX32 R93, R192, R0, 0x2, P1 ;  /* 0x00000000c05d7211 */ /* 0x000fe400008f16ff */
[-C--:B------:R-:W-:Y:S01]  /*5bb50*/  LEA R94, P1, R194, R2.reuse, 0x2 ;  /* 0x00000002c25e7211 */ /* 0x080fe200078210ff */
[----:B------:R-:W-:Y:S01]  /*5bb60*/  VIADD R196, R193, UR59 ;  /* 0x0000003bc1c47c36 */ /* 0x000fe20008000000 */
[----:B------:R-:W-:Y:S01]  /*5bb70*/  ULDC UR59, c[0x0][0x248] ;  /* 0x00009200003b7ab9 */ /* 0x000fe20000000800 */
[----:B------:R3:W-:Y:S01]  /*5bb80*/  STL.64 [R1+0xef0], R92 ;  /* 0x000ef05c01007387 */ /* 0x0007e20000100a00 */
[----:B-1----:R-:W-:-:S04]  /*5bb90*/  LEA R8, P2, R191, R2, 0x2 ;  /* 0x00000002bf087211 */ /* 0x002fc800078410ff */
[----:B------:R-:W-:Y:S02]  /*5bba0*/  LEA.HI.X.SX32 R9, R191, R0, 0x2, P2 ;  /* 0x00000000bf097211 */ /* 0x000fe400010f16ff */
[C---:B---3--:R-:W-:Y:S02]  /*5bbb0*/  LEA R92, P2, R193.reuse, R2, 0x2 ;  /* 0x00000002c15c7211 */ /* 0x048fe400078410ff */
[-C--:B------:R-:W-:Y:S02]  /*5bbc0*/  LEA.HI.X.SX32 R95, R194, R0.reuse, 0x2, P1 ;  /* 0x00000000c25f7211 */ /* 0x080fe400008f16ff */
[----:B------:R-:W-:Y:S01]  /*5bbd0*/  LEA.HI.X.SX32 R93, R193, R0, 0x2, P2 ;  /* 0x00000000c15d7211 */ /* 0x000fe200010f16ff */
[----:B------:R-:W-:Y:S01]  /*5bbe0*/  STL.64 [R1+0xee8], R8 ;  /* 0x000ee80801007387 */ /* 0x000fe20000100a00 */
[C---:B------:R-:W-:Y:S01]  /*5bbf0*/  IADD3 R195, R196.reuse, UR60, RZ ;  /* 0x0000003cc4c37c10 */ /* 0x040fe2000fffe0ff */
[----:B------:R-:W-:Y:S02]  /*5bc00*/  ULDC UR60, c[0x0][0x248] ;  /* 0x00009200003c7ab9 */ /* 0x000fe40000000800 */
[----:B------:R1:W-:Y:S02]  /*5bc10*/  STL.64 [R1+0xee0], R94 ;  /* 0x000ee05e01007387 */ /* 0x0003e40000100a00 */
[----:B------:R-:W-:Y:S01]  /*5bc20*/  VIADD R199, R195, UR61 ;  /* 0x0000003dc3c77c36 */ /* 0x000fe20008000000 */
[----:B------:R-:W-:Y:S01]  /*5bc30*/  ULDC UR61, c[0x0][0x248] ;  /* 0x00009200003d7ab9 */ /* 0x000fe20000000800 */
[----:B------:R3:W-:Y:S02]  /*5bc40*/  STL.64 [R1+0xed8], R92 ;  /* 0x000ed85c01007387 */ /* 0x0007e40000100a00 */
[----:B------:R-:W-:Y:S01]  /*5bc50*/  VIADD R198, R199, UR6 ;  /* 0x00000006c7c67c36 */ /* 0x000fe20008000000 */
[----:B------:R-:W-:Y:S01]  /*5bc60*/  ULDC UR6, c[0x0][0x248] ;  /* 0x0000920000067ab9 */ /* 0x000fe20000000800 */
[----:B-1----:R-:W-:-:S02]  /*5bc70*/  LEA R94, P1, R196, R2, 0x2 ;  /* 0x00000002c45e7211 */ /* 0x002fc400078210ff */
[C---:B---3--:R-:W-:Y:S02]  /*5bc80*/  LEA R92, P2, R195.reuse, R2, 0x2 ;  /* 0x00000002c35c7211 */ /* 0x048fe400078410ff */
[-C--:B------:R-:W-:Y:S02]  /*5bc90*/  LEA.HI.X.SX32 R95, R196, R0.reuse, 0x2, P1 ;  /* 0x00000000c45f7211 */ /* 0x080fe400008f16ff */
        /* <DEDUP_REMOVED lines=12> */
[----:B------:R-:W-:Y:S01]  /*5bd60*/  VIADD R204, R200, UR10 ;  /* 0x0000000ac8cc7c36 */ /* 0x000fe20008000000 */
        /* <DEDUP_REMOVED lines=143> */
[----:B---3--:R-:W-:Y:S02]  /*5c660*/  LEA R92, P2, R238, R2, 0x2 ;  /* 0x00000002ee5c7211 */ /* 0x008fe400078410ff */
        /* <DEDUP_REMOVED lines=70> */
[-C--:B-1----:R-:W-:Y:S02]  /*5cad0*/  LEA R94, P1, R167, R2.reuse, 0x2 ;  /* 0x00000002a75e7211 */ /* 0x082fe400078210ff */
        /* <DEDUP_REMOVED lines=42> */
[----:B------:R-:W-:Y:S01]  /*5cd80*/  STL.64 [R1+0xd20], R94 ;  /* 0x000d205e01007387 */ /* 0x000fe20000100a00 */
[----:B------:R-:W-:-:S03]  /*5cd90*/  ULDC UR61, c[0x0][0x248] ;  /* 0x00009200003d7ab9 */ /* 0x000fc60000000800 */
[----:B------:R1:W-:Y:S01]  /*5cda0*/  STL.64 [R1+0xd18], R92 ;  /* 0x000d185c01007387 */ /* 0x0003e20000100a00 */
[C---:B------:R-:W-:Y:S01]  /*5cdb0*/  LEA R14, P2, R11.reuse, R2, 0x2 ;  /* 0x000000020b0e7211 */ /* 0x040fe200078410ff */
[C---:B------:R-:W-:Y:S01]  /*5cdc0*/  VIADD R10, R11.reuse, UR6 ;  /* 0x000000060b0a7c36 */ /* 0x040fe20008000000 */
[----:B------:R-:W-:Y:S02]  /*5cdd0*/  ULDC UR6, c[0x0][0x248] ;  /* 0x0000920000067ab9 */ /* 0x000fe40000000800 */
[----:B------:R-:W-:Y:S02]  /*5cde0*/  LEA.HI.X.SX32 R15, R11, R0, 0x2, P2 ;  /* 0x000000000b0f7211 */ /* 0x000fe400010f16ff */
[----:B-1----:R-:W-:Y:S01]  /*5cdf0*/  LEA R92, P1, R12, R2, 0x2 ;  /* 0x000000020c5c7211 */ /* 0x002fe200078210ff */
[----:B------:R-:W-:Y:S01]  /*5ce00*/  VIADD R9, R10, UR8 ;  /* 0x000000080a097c36 */ /* 0x000fe20008000000 */
[----:B------:R-:W-:Y:S02]  /*5ce10*/  ULDC UR8, c[0x0][0x248] ;  /* 0x0000920000087ab9 */ /* 0x000fe40000000800 */
[----:B------:R-:W-:-:S02]  /*5ce20*/  LEA.HI.X.SX32 R93, R12, R0, 0x2, P1 ;  /* 0x000000000c5d7211 */ /* 0x000fc400008f16ff */
[----:B------:R-:W-:-:S03]  /*5ce30*/  LEA R12, P2, R9, R2, 0x2 ;  /* 0x00000002090c7211 */ /* 0x000fc600078410ff */
[----:B------:R-:W-:Y:S04]  /*5ce40*/  STL.64 [R1+0xd10], R92 ;  /* 0x000d105c01007387 */ /* 0x000fe80000100a00 */
[----:B------:R1:W-:Y:S01]  /*5ce50*/  STL.64 [R1+0xd08], R14 ;  /* 0x000d080e01007387 */ /* 0x0003e20000100a00 */
[C---:B------:R-:W-:Y:S01]  /*5ce60*/  VIADD R8, R9.reuse, UR9 ;  /* 0x0000000909087c36 */ /* 0x040fe20008000000 */
[----:B------:R-:W-:Y:S01]  /*5ce70*/  LEA.HI.X.SX32 R13, R9, R0, 0x2, P2 ;  /* 0x00000000090d7211 */ /* 0x000fe200010f16ff */
[----:B------:R-:W-:Y:S02]  /*5ce80*/  ULDC UR9, c[0x0][0x248] ;  /* 0x0000920000097ab9 */ /* 0x000fe40000000800 */
[----:B------:R-:W-:Y:S01]  /*5ce90*/  VIADD R158, R8, UR10 ;  /* 0x0000000a089e7c36 */ /* 0x000fe20008000000 */
[----:B------:R-:W-:Y:S01]  /*5cea0*/  ULDC UR10, c[0x0][0x248] ;  /* 0x00009200000a7ab9 */ /* 0x000fe20000000800 */
[----:B-1----:R-:W-:-:S04]  /*5ceb0*/  LEA R14, P1, R10, R2, 0x2 ;  /* 0x000000020a0e7211 */ /* 0x002fc800078210ff */
[----:B------:R-:W-:Y:S02]  /*5cec0*/  LEA.HI.X.SX32 R15, R10, R0, 0x2, P1 ;  /* 0x000000000a0f7211 */ /* 0x000fe400008f16ff */
[----:B------:R-:W-:-:S03]  /*5ced0*/  LEA R10, P2, R158, R2, 0x2 ;  /* 0x000000029e0a7211 */ /* 0x000fc600078410ff */
[----:B------:R-:W-:Y:S04]  /*5cee0*/  STL.64 [R1+0xd00], R14 ;  /* 0x000d000e01007387 */ /* 0x000fe80000100a00 */
[----:B------:R1:W-:Y:S01]  /*5cef0*/  STL.64 [R1+0xcf8], R12 ;  /* 0x000cf80c01007387 */ /* 0x0003e20000100a00 */
[C---:B------:R-:W-:Y:S01]  /*5cf00*/  VIADD R160, R158.reuse, UR11 ;  /* 0x0000000b9ea07c36 */ /* 0x040fe20008000000 */
[----:B------:R-:W-:Y:S01]  /*5cf10*/  LEA.HI.X.SX32 R11, R158, R0, 0x2, P2 ;  /* 0x000000009e0b7211 */ /* 0x000fe200010f16ff */
[----:B------:R-:W-:Y:S01]  /*5cf20*/  ULDC UR11, c[0x0][0x248] ;  /* 0x00009200000b7ab9 */ /* 0x000fe20000000800 */
[----:B-1----:R-:W-:-:S04]  /*5cf30*/  LEA R12, P1, R8, R2, 0x2 ;  /* 0x00000002080c7211 */ /* 0x002fc800078210ff */
[----:B------:R-:W-:Y:S02]  /*5cf40*/  LEA.HI.X.SX32 R13, R8, R0, 0x2, P1 ;  /* 0x00000000080d7211 */ /* 0x000fe400008f16ff */
[----:B------:R-:W-:Y:S01]  /*5cf50*/  IADD3 R159, R160, UR12, RZ ;  /* 0x0000000ca09f7c10 */ /* 0x000fe2000fffe0ff */
[----:B------:R-:W-:Y:S02]  /*5cf60*/  ULDC UR12, c[0x0][0x248] ;  /* 0x00009200000c7ab9 */ /* 0x000fe40000000800 */
[----:B------:R-:W-:Y:S01]  /*5cf70*/  STL.64 [R1+0xcf0], R12 ;  /* 0x000cf00c01007387 */ /* 0x000fe20000100a00 */
[----:B------:R-:W-:-:S03]  /*5cf80*/  LEA R8, P2, R159, R2, 0x2 ;  /* 0x000000029f087211 */ /* 0x000fc600078410ff */
[----:B------:R1:W-:Y:S01]  /*5cf90*/  STL.64 [R1+0xce8], R10 ;  /* 0x000ce80a01007387 */ /* 0x0003e20000100a00 */
[C---:B------:R-:W-:Y:S01]  /*5cfa0*/  VIADD R162, R159.reuse, UR13 ;  /* 0x0000000d9fa27c36 */ /* 0x040fe20008000000 */
[----:B------:R-:W-:Y:S01]  /*5cfb0*/  LEA.HI.X.SX32 R9, R159, R0, 0x2, P2 ;  /* 0x000000009f097211 */ /* 0x000fe200010f16ff */
[----:B------:R-:W-:Y:S02]  /*5cfc0*/  ULDC UR13, c[0x0][0x248] ;  /* 0x00009200000d7ab9 */ /* 0x000fe40000000800 */
[----:B------:R-:W-:Y:S01]  /*5cfd0*/  VIADD R161, R162, UR14 ;  /* 0x0000000ea2a17c36 */ /* 0x000fe20008000000 */
[----:B------:R-:W-:Y:S01]  /*5cfe0*/  ULDC UR14, c[0x0][0x248] ;  /* 0x00009200000e7ab9 */ /* 0x000fe20000000800 */
[----:B-1----:R-:W-:-:S04]  /*5cff0*/  LEA R10, P1, R160, R2, 0x2 ;  /* 0x00000002a00a7211 */ /* 0x002fc800078210ff */
        /* <DEDUP_REMOVED lines=32> */
[C---:B------:R-:W-:Y:S01]  /*5d200*/  LEA R92, P1, R169.reuse, R2, 0x2 ;  /* 0x00000002a95c7211 */ /* 0x040fe200078210ff */
[----:B------:R-:W-:Y:S01]  /*5d210*/  STL.64 [R1+0xcb0], R10 ;  /* 0x000cb00a01007387 */ /* 0x000fe20000100a00 */
[----:B------:R-:W-:Y:S01]  /*5d220*/  ULDC UR21, c[0x0][0x248] ;  /* 0x0000920000157ab9 */ /* 0x000fe20000000800 */
[C---:B------:R-:W-:Y:S01]  /*5d230*/  VIADD R173, R170.reuse, UR22 ;  /* 0x00000016aaad7c36 */ /* 0x040fe20008000000 */
[----:B------:R-:W-:Y:S01]  /*5d240*/  LEA.HI.X.SX32 R93, R169, R0, 0x2, P1 ;  /* 0x00000000a95d7211 */ /* 0x000fe200008f16ff */
[----:B------:R1:W-:Y:S01]  /*5d250*/  STL.64 [R1+0xca8], R8 ;  /* 0x000ca80801007387 */ /* 0x0003e20000100a00 */
[-C--:B------:R-:W-:Y:S01]  /*5d260*/  LEA R94, P1, R170, R2.reuse, 0x2 ;  /* 0x00000002aa5e7211 */ /* 0x080fe200078210ff */
[----:B------:R-:W-:Y:S01]  /*5d270*/  VIADD R175, R173, UR23 ;  /* 0x00000017adaf7c36 */ /* 0x000fe20008000000 */
[----:B------:R-:W-:Y:S01]  /*5d280*/  ULDC UR22, c[0x0][0x248] ;  /* 0x0000920000167ab9 */ /* 0x000fe20000000800 */
[----:B------:R3:W-:Y:S01]  /*5d290*/  STL.64 [R1+0xca0], R92 ;  /* 0x000ca05c01007387 */ /* 0x0007e20000100a00 */
[----:B-1----:R-:W-:Y:S01]  /*5d2a0*/  LEA R8, P2, R168, R2, 0x2 ;  /* 0x00000002a8087211 */ /* 0x002fe200078410ff */
[----:B------:R-:W-:-:S03]  /*5d2b0*/  ULDC UR23, c[0x0][0x248] ;  /* 0x0000920000177ab9 */ /* 0x000fc60000000800 */
        /* <DEDUP_REMOVED lines=31> */
[-C--:B-1----:R-:W-:Y:S02]  /*5d4b0*/  LEA R94, P1, R180, R2.reuse, 0x2 ;  /* 0x00000002b45e7211 */ /* 0x082fe400078210ff */
[----:B---3--:R-:W-:Y:S02]  /*5d4c0*/  LEA R92, P2, R182, R2, 0x2 ;  /* 0x00000002b65c7211 */ /* 0x008fe400078410ff */
        /* <DEDUP_REMOVED lines=36> */
[----:B------:R-:W-:Y:S01]  /*5d710*/  VIADD R181, R179, UR37 ;  /* 0x00000025b3b57c36 */ /* 0x000fe20008000000 */
[----:B------:R-:W-:Y:S01]  /*5d720*/  ULDC UR37, c[0x0][0x248] ;  /* 0x0000920000257ab9 */ /* 0x000fe20000000800 */
[-C--:B-1----:R-:W-:Y:S02]  /*5d730*/  LEA R94, P1, R183, R2.reuse, 0x2 ;  /* 0x00000002b75e7211 */ /* 0x082fe400078210ff */
        /* <DEDUP_REMOVED lines=56> */
[----:B------:R-:W-:Y:S01]  /*5dac0*/  LEA R14, P1, R13, R2, 0x2 ;  /* 0x000000020d0e7211 */ /* 0x000fe200078210ff */
[----:B------:R-:W-:Y:S01]  /*5dad0*/  STL.64 [R1+0xb28], R94 ;  /* 0x000b285e01007387 */ /* 0x000fe20000100a00 */
[----:B------:R-:W-:Y:S01]  /*5dae0*/  ULDC UR49, c[0x0][0x248] ;  /* 0x0000920000317ab9 */ /* 0x000fe20000000800 */
[----:B------:R-:W-:Y:S01]  /*5daf0*/  VIADD R10, R11, UR50 ;  /* 0x000000320b0a7c36 */ /* 0x000fe20008000000 */
[----:B------:R-:W-:Y:S01]  /*5db00*/  LEA.HI.X.SX32 R15, R13, R0, 0x2, P1 ;  /* 0x000000000d0f7211 */ /* 0x000fe200008f16ff */
[----:B------:R1:W-:Y:S01]  /*5db10*/  STL.64 [R1+0xc18], R92 ;  /* 0x000c185c01007387 */ /* 0x0003e20000100a00 */
[----:B------:R-:W-:Y:S01]  /*5db20*/  ULDC UR50, c[0x0][0x248] ;  /* 0x0000920000327ab9 */ /* 0x000fe20000000800 */
        /* <DEDUP_REMOVED lines=14> */
[----:B------:R-:W-:Y:S01]  /*5dc10*/  IMAD.MOV.U32 R122, RZ, RZ, R127 ;  /* 0x000000ffff7a7224 */ /* 0x000fe200078e007f */
[----:B------:R-:W-:Y:S01]  /*5dc20*/  MOV R120, R125 ;  /* 0x0000007d00787202 */ /* 0x000fe20000000f00 */
[----:B------:R-:W-:Y:S01]  /*5dc30*/  IMAD.MOV.U32 R123, RZ, RZ, R128 ;  /* 0x000000ffff7b7224 */ /* 0x000fe200078e0080 */
[----:B------:R-:W-:Y:S01]  /*5dc40*/  LEA.HI.X.SX32 R11, R9, R0, 0x2, P1 ;  /* 0x00000000090b7211 */ /* 0x000fe200008f16ff */
[----:B------:R-:W-:Y:S01]  /*5dc50*/  IMAD.MOV.U32 R121, RZ, RZ, R126 ;  /* 0x000000ffff797224 */ /* 0x000fe200078e007e */
[----:B------:R-:W-:Y:S01]  /*5dc60*/  IADD3 R155, R156, UR54, RZ ;  /* 0x000000369c9b7c10 */ /* 0x000fe2000fffe0ff */
[----:B------:R-:W-:Y:S01]  /*5dc70*/  STL.64 [R1+0xc08], R14 ;  /* 0x000c080e01007387 */ /* 0x000fe20000100a00 */
[----:B------:R-:W-:Y:S01]  /*5dc80*/  LOP3.LUT R3, R3, 0xffffffef, RZ, 0xc0, !PT ;  /* 0xffffffef03037812 */ /* 0x000fe200078ec0ff */
[----:B------:R-:W-:Y:S01]  /*5dc90*/  ULDC UR53, c[0x0][0x22c] ;  /* 0x00008b0000357ab9 */ /* 0x000fe20000000800 */
[----:B------:R-:W-:Y:S01]  /*5dca0*/  LOP3.LUT R5, R5, 0xffff7fff, RZ, 0xc0, !PT ;  /* 0xffff7fff05057812 */ /* 0x000fe200078ec0ff */
[----:B------:R-:W-:Y:S01]  /*5dcb0*/  ULDC UR52, c[0x0][0x22c] ;  /* 0x00008b0000347ab9 */ /* 0x000fe20000000800 */
[C---:B-1----:R-:W-:Y:S01]  /*5dcc0*/  LEA R12, P2, R8.reuse, R2, 0x2 ;  /* 0x00000002080c7211 */ /* 0x042fe200078410ff */
[----:B------:R1:W-:Y:S01]  /*5dcd0*/  STL.64 [R1+0xb10], R10 ;  /* 0x000b100a01007387 */ /* 0x0003e20000100a00 */
[----:B------:R-:W-:Y:S01]  /*5dce0*/  MOV R127, R131 ;  /* 0x00000083007f7202 */ /* 0x000fe20000000f00 */
[----:B------:R-:W-:Y:S01]  /*5dcf0*/  IMAD.MOV.U32 R125, RZ, RZ, R129 ;  /* 0x000000ffff7d7224 */ /* 0x000fe200078e0081 */
[----:B------:R-:W-:Y:S01]  /*5dd00*/  LEA.HI.X.SX32 R13, R8, R0, 0x2, P2 ;  /* 0x00000000080d7211 */ /* 0x000fe200010f16ff */
[----:B------:R-:W-:Y:S01]  /*5dd10*/  IMAD.MOV.U32 R128, RZ, RZ, R132 ;  /* 0x000000ffff807224 */ /* 0x000fe200078e0084 */
[C---:B------:R-:W-:Y:S01]  /*5dd20*/  LEA R8, P1, R156.reuse, R2, 0x2 ;  /* 0x000000029c087211 */ /* 0x040fe200078210ff */
[----:B------:R-:W-:Y:S01]  /*5dd30*/  VIADD R158, R155, UR55 ;  /* 0x000000379b9e7c36 */ /* 0x000fe20008000000 */
[----:B------:R-:W-:Y:S01]  /*5dd40*/  LOP3.LUT R19, R19, 0xffffbfff, RZ, 0xc0, !PT ;  /* 0xffffbfff13137812 */ /* 0x000fe200078ec0ff */
[----:B------:R-:W-:Y:S01]  /*5dd50*/  IMAD.MOV.U32 R126, RZ, RZ, R130 ;  /* 0x000000ffff7e7224 */ /* 0x000fe200078e0082 */
[----:B------:R-:W-:Y:S01]  /*5dd60*/  LEA.HI.X.SX32 R9, R156, R0, 0x2, P1 ;  /* 0x000000009c097211 */ /* 0x000fe200008f16ff */
[----:B------:R-:W-:Y:S01]  /*5dd70*/  ULDC UR54, c[0x0][0x22c] ;  /* 0x00008b0000367ab9 */ /* 0x000fe20000000800 */
[C---:B-1----:R-:W-:Y:S01]  /*5dd80*/  LEA R10, P2, R155.reuse, R2, 0x2 ;  /* 0x000000029b0a7211 */ /* 0x042fe200078410ff */
[----:B------:R-:W-:Y:S01]  /*5dd90*/  VIADD R157, R158, UR56 ;  /* 0x000000389e9d7c36 */ /* 0x000fe20008000000 */
[----:B------:R-:W-:Y:S01]  /*5dda0*/  STL.64 [R1+0xc00], R12 ;  /* 0x000c000c01007387 */ /* 0x000fe20000100a00 */
[----:B------:R-:W-:Y:S01]  /*5ddb0*/  IMAD.MOV.U32 R131, RZ, RZ, R135 ;  /* 0x000000ffff837224 */ /* 0x000fe200078e0087 */
[----:B------:R-:W-:Y:S01]  /*5ddc0*/  LEA.HI.X.SX32 R11, R155, R0, 0x2, P2 ;  /* 0x000000009b0b7211 */ /* 0x000fe200010f16ff */
[----:B------:R-:W-:Y:S01]  /*5ddd0*/  VIADD R159, R157, UR57 ;  /* 0x000000399d9f7c36 */ /* 0x000fe20008000000 */
[----:B------:R1:W-:Y:S01]  /*5dde0*/  STL.64 [R1+0xb08], R8 ;  /* 0x000b080801007387 */ /* 0x0003e20000100a00 */
[----:B------:R-:W-:Y:S01]  /*5ddf0*/  IMAD.MOV.U32 R129, RZ, RZ, R133 ;  /* 0x000000ffff817224 */ /* 0x000fe200078e0085 */
[----:B------:R-:W-:Y:S01]  /*5de00*/  MOV R119, R127 ;  /* 0x0000007f00777202 */ /* 0x000fe20000000f00 */
[----:B------:R-:W-:Y:S01]  /*5de10*/  IMAD.MOV.U32 R132, RZ, RZ, R136 ;  /* 0x000000ffff847224 */ /* 0x000fe200078e0088 */
[----:B------:R3:W-:Y:S01]  /*5de20*/  STL.64 [R1+0xbf8], R10 ;  /* 0x000bf80a01007387 */ /* 0x0007e20000100a00 */
[----:B------:R-:W-:Y:S01]  /*5de30*/  VIADD R160, R159, UR58 ;  /* 0x0000003a9fa07c36 */ /* 0x000fe20008000000 */
[----:B------:R-:W-:Y:S01]  /*5de40*/  ULDC UR57, c[0x0][0x22c] ;  /* 0x00008b0000397ab9 */ /* 0x000fe20000000800 */
[----:B------:R-:W-:Y:S01]  /*5de50*/  IMAD.MOV.U32 R130, RZ, RZ, R134 ;  /* 0x000000ffff827224 */ /* 0x000fe200078e0086 */
[----:B------:R-:W-:Y:S01]  /*5de60*/  ULDC UR56, c[0x0][0x22c] ;  /* 0x00008b0000387ab9 */ /* 0x000fe20000000800 */
[----:B------:R-:W-:Y:S01]  /*5de70*/  IMAD.MOV.U32 R117, RZ, RZ, R125 ;  /* 0x000000ffff757224 */ /* 0x000fe200078e007d */
[----:B------:R-:W-:Y:S01]  /*5de80*/  ULDC UR55, c[0x0][0x22c] ;  /* 0x00008b0000377ab9 */ /* 0x000fe20000000800 */
[----:B-1----:R-:W-:-:S02]  /*5de90*/  LEA R8, P2, R157, R2, 0x2 ;  /* 0x000000029d087211 */ /* 0x002fc400078410ff */
[C---:B---3--:R-:W-:Y:S01]  /*5dea0*/  LEA R10, P1, R158.reuse, R2, 0x2 ;  /* 0x000000029e0a7211 */ /* 0x048fe200078210ff */
[----:B------:R-:W-:Y:S01]  /*5deb0*/  IMAD.MOV.U32 R135, RZ, RZ, R139 ;  /* 0x000000ffff877224 */ /* 0x000fe200078e008b */
[-C--:B------:R-:W-:Y:S01]  /*5dec0*/  LEA.HI.X.SX32 R9, R157, R0.reuse, 0x2, P2 ;  /* 0x000000009d097211 */ /* 0x080fe200010f16ff */
[----:B------:R-:W-:Y:S01]  /*5ded0*/  IMAD.MOV.U32 R136, RZ, RZ, R140 ;  /* 0x000000ffff887224 */ /* 0x000fe200078e008c */
[----:B------:R-:W-:Y:S01]  /*5dee0*/  LEA.HI.X.SX32 R11, R158, R0, 0x2, P1 ;  /* 0x000000009e0b7211 */ /* 0x000fe200008f16ff */
[----:B------:R-:W-:Y:S01]  /*5def0*/  VIADD R162, R160, UR59 ;  /* 0x0000003ba0a27c36 */ /* 0x000fe20008000000 */
[----:B------:R-:W-:Y:S01]  /*5df00*/  MOV R133, R137 ;  /* 0x0000008900857202 */ /* 0x000fe20000000f00 */
[----:B------:R-:W-:Y:S01]  /*5df10*/  IMAD.MOV.U32 R134, RZ, RZ, R138 ;  /* 0x000000ffff867224 */ /* 0x000fe200078e008a */
[----:B------:R-:W-:Y:S01]  /*5df20*/  MOV R139, R143 ;  /* 0x0000008f008b7202 */ /* 0x000fe20000000f00 */
[----:B------:R1:W-:Y:S01]  /*5df30*/  STL.64 [R1+0xb00], R10 ;  /* 0x000b000a01007387 */ /* 0x0003e20000100a00 */
[----:B------:R-:W-:Y:S01]  /*5df40*/  IADD3 R161, R162, UR60, RZ ;  /* 0x0000003ca2a17c10 */ /* 0x000fe2000fffe0ff */
[----:B------:R-:W-:Y:S01]  /*5df50*/  IMAD.MOV.U32 R137, RZ, RZ, R141 ;  /* 0x000000ffff897224 */ /* 0x000fe200078e008d */
[----:B------:R-:W-:Y:S01]  /*5df60*/  ULDC UR58, c[0x0][0x22c] ;  /* 0x00008b00003a7ab9 */ /* 0x000fe20000000800 */
[----:B------:R3:W-:Y:S01]  /*5df70*/  STL.64 [R1+0xbf0], R8 ;  /* 0x000bf00801007387 */ /* 0x0007e20000100a00 */
[----:B------:R-:W-:Y:S01]  /*5df80*/  IMAD.MOV.U32 R140, RZ, RZ, R144 ;  /* 0x000000ffff8c7224 */ /* 0x000fe200078e0090 */
[----:B------:R-:W-:Y:S01]  /*5df90*/  MOV R125, R133 ;  /* 0x00000085007d7202 */ /* 0x000fe20000000f00 */
[----:B------:R-:W-:Y:S01]  /*5dfa0*/  IMAD.MOV.U32 R118, RZ, RZ, R126 ;  /* 0x000000ffff767224 */ /* 0x000fe200078e007e */
[----:B------:R-:W-:Y:S01]  /*5dfb0*/  ULDC UR60, c[0x0][0x22c] ;  /* 0x00008b00003c7ab9 */ /* 0x000fe20000000800 */
[----:B------:R-:W-:Y:S01]  /*5dfc0*/  IMAD.MOV.U32 R127, RZ, RZ, R135 ;  /* 0x000000ffff7f7224 */ /* 0x000fe200078e0087 */
        /* <DEDUP_REMOVED lines=8> */
[----:B------:R-:W-:Y:S01]  /*5e050*/  IMAD.MOV.U32 R143, RZ, RZ, R147 ;  /* 0x000000ffff8f7224 */ /* 0x000fe200078e0093 */
[----:B------:R-:W-:Y:S01]  /*5e060*/  LOP3.LUT R23, R23, 0x7fffffff, RZ, 0xc0, !PT ;  /* 0x7fffffff17177812 */ /* 0x000fe200078ec0ff */
[----:B------:R-:W-:Y:S01]  /*5e070*/  VIADD R165, R166, UR6 ;  /* 0x00000006a6a57c36 */ /* 0x000fe20008000000 */
[----:B------:R1:W-:Y:S01]  /*5e080*/  STL.64 [R1+0xbe8], R8 ;  /* 0x000be80801007387 */ /* 0x0003e20000100a00 */
[----:B------:R-:W-:Y:S01]  /*5e090*/  LEA.HI.X.SX32 R93, R162, R0, 0x2, P1 ;  /* 0x00000000a25d7211 */ /* 0x000fe200008f16ff */
[----:B------:R-:W-:Y:S01]  /*5e0a0*/  ULDC UR6, c[0x0][0x248] ;  /* 0x0000920000067ab9 */ /* 0x000fe20000000800 */
[-C--:B------:R-:W-:Y:S01]  /*5e0b0*/  LEA R94, P1, R166, R2.reuse, 0x2 ;  /* 0x00000002a65e7211 */ /* 0x080fe200078210ff */
[----:B------:R-:W-:Y:S01]  /*5e0c0*/  VIADD R168, R165, UR8 ;  /* 0x00000008a5a87c36 */ /* 0x000fe20008000000 */
[----:B------:R-:W-:Y:S01]  /*5e0d0*/  ULDC UR8, c[0x0][0x248] ;  /* 0x0000920000087ab9 */ /* 0x000fe20000000800 */
[----:B------:R3:W-:Y:S01]  /*5e0e0*/  STL.64 [R1+0xaf0], R92 ;  /* 0x000af05c01007387 */ /* 0x0007e20000100a00 */
[----:B------:R-:W-:Y:S01]  /*5e0f0*/  IMAD.MOV.U32 R138, RZ, RZ, R142 ;  /* 0x000000ffff8a7224 */ /* 0x000fe200078e008e */
[----:B------:R-:W-:Y:S01]  /*5e100*/  LOP3.LUT R18, R18, 0x7fffffff, RZ, 0xc0, !PT ;  /* 0x7fffffff12127812 */ /* 0x000fe200078ec0ff */
[----:B------:R-:W-:Y:S01]  /*5e110*/  IMAD.MOV.U32 R141, RZ, RZ, R145 ;  /* 0x000000ffff8d7224 */ /* 0x000fe200078e0091 */
[----:B------:R-:W-:Y:S01]  /*5e120*/  ULDC UR61, c[0x0][0x22c] ;  /* 0x00008b00003d7ab9 */ /* 0x000fe20000000800 */
[----:B-1----:R-:W-:-:S04]  /*5e130*/  LEA R8, P2, R161, R2, 0x2 ;  /* 0x00000002a1087211 */ /* 0x002fc800078410ff */
[----:B------:R-:W-:Y:S02]  /*5e140*/  LEA.HI.X.SX32 R9, R161, R0, 0x2, P2 ;  /* 0x00000000a1097211 */ /* 0x000fe400010f16ff */
[C---:B---3--:R-:W-:Y:S02]  /*5e150*/  LEA R92, P2, R165.reuse, R2, 0x2 ;  /* 0x00000002a55c7211 */ /* 0x048fe400078410ff */
[-C--:B------:R-:W-:Y:S01]  /*5e160*/  LEA.HI.X.SX32 R95, R166, R0.reuse, 0x2, P1 ;  /* 0x00000000a65f7211 */ /* 0x080fe200008f16ff */
[----:B------:R-:W-:Y:S01]  /*5e170*/  VIADD R177, R168, UR9 ;  /* 0x00000009a8b17c36 */ /* 0x000fe20008000000 */
[----:B------:R-:W-:Y:S01]  /*5e180*/  LEA.HI.X.SX32 R93, R165, R0, 0x2, P2 ;  /* 0x00000000a55d7211 */ /* 0x000fe200010f16ff */
[----:B------:R-:W-:Y:S01]  /*5e190*/  STL.64 [R1+0xbe0], R8 ;  /* 0x000be00801007387 */ /* 0x000fe20000100a00 */
[----:B------:R-:W-:-:S03]  /*5e1a0*/  ULDC UR9, c[0x0][0x248] ;  /* 0x0000920000097ab9 */ /* 0x000fc60000000800 */
        /* <DEDUP_REMOVED lines=93> */
[----:B------:R-:W-:Y:S01]  /*5e780*/  STL.64 [R1+0xaa0], R94 ;  /* 0x000aa05e01007387 */ /* 0x000fe20000100a00 */
[C---:B------:R-:W-:Y:S01]  /*5e790*/  LEA R14, P1, R13.reuse, R2, 0x2 ;  /* 0x000000020d0e7211 */ /* 0x040fe200078210ff */
[----:B------:R-:W-:Y:S02]  /*5e7a0*/  ULDC UR29, c[0x0][0x248] ;  /* 0x00009200001d7ab9 */ /* 0x000fe40000000800 */
[----:B------:R1:W-:Y:S01]  /*5e7b0*/  STL.64 [R1+0xb90], R92 ;  /* 0x000b905c01007387 */ /* 0x0003e20000100a00 */
[----:B------:R-:W-:Y:S01]  /*5e7c0*/  VIADD R9, R10, UR30 ;  /* 0x0000001e0a097c36 */ /* 0x000fe20008000000 */
[----:B------:R-:W-:Y:S01]  /*5e7d0*/  LEA.HI.X.SX32 R15, R13, R0, 0x2, P1 ;  /* 0x000000000d0f7211 */ /* 0x000fe200008f16ff */
[----:B------:R-:W-:-:S02]  /*5e7e0*/  ULDC UR30, c[0x0][0x248] ;  /* 0x00009200001e7ab9 */ /* 0x000fc40000000800 */
[----:B------:R-:W-:Y:S01]  /*5e7f0*/  VIADD R8, R9, UR31 ;  /* 0x0000001f09087c36 */ /* 0x000fe20008000000 */
[----:B------:R-:W-:Y:S01]  /*5e800*/  ULDC UR31, c[0x0][0x248] ;  /* 0x00009200001f7ab9 */ /* 0x000fe20000000800 */
[----:B-1----:R-:W-:-:S04]  /*5e810*/  LEA R92, P2, R12, R2, 0x2 ;  /* 0x000000020c5c7211 */ /* 0x002fc800078410ff */
[----:B------:R-:W-:Y:S02]  /*5e820*/  LEA.HI.X.SX32 R93, R12, R0, 0x2, P2 ;  /* 0x000000000c5d7211 */ /* 0x000fe400010f16ff */
[C---:B------:R-:W-:Y:S01]  /*5e830*/  LEA R12, P1, R11.reuse, R2, 0x2 ;  /* 0x000000020b0c7211 */ /* 0x040fe200078210ff */
[----:B------:R-:W-:Y:S01]  /*5e840*/  VIADD R153, R8, UR32 ;  /* 0x0000002008997c36 */ /* 0x000fe20008000000 */
[----:B------:R1:W-:Y:S01]  /*5e850*/  STL.64 [R1+0xa98], R14 ;  /* 0x000a980e01007387 */ /* 0x0003e20000100a00 */
[----:B------:R-:W-:Y:S01]  /*5e860*/  ULDC UR32, c[0x0][0x248] ;  /* 0x0000920000207ab9 */ /* 0x000fe20000000800 */
[----:B------:R-:W-:Y:S01]  /*5e870*/  LEA.HI.X.SX32 R13, R11, R0, 0x2, P1 ;  /* 0x000000000b0d7211 */ /* 0x000fe200008f16ff */
[----:B------:R-:W-:Y:S01]  /*5e880*/  VIADD R154, R153, UR33 ;  /* 0x00000021999a7c36 */ /* 0x000fe20008000000 */
[----:B------:R-:W-:Y:S01]  /*5e890*/  STL.64 [R1+0xb88], R92 ;  /* 0x000b885c01007387 */ /* 0x000fe20000100a00 */
[----:B------:R-:W-:Y:S01]  /*5e8a0*/  ULDC UR33, c[0x0][0x248] ;  /* 0x0000920000217ab9 */ /* 0x000fe20000000800 */
[----:B-1----:R-:W-:-:S02]  /*5e8b0*/  LEA R14, P2, R10, R2, 0x2 ;  /* 0x000000020a0e7211 */ /* 0x002fc400078410ff */
[----:B------:R1:W-:Y:S02]  /*5e8c0*/  STL.64 [R1+0xa90], R12 ;  /* 0x000a900c01007387 */ /* 0x0003e40000100a00 */
[----:B------:R-:W-:Y:S02]  /*5e8d0*/  LEA.HI.X.SX32 R15, R10, R0, 0x2, P2 ;  /* 0x000000000a0f7211 */ /* 0x000fe400010f16ff */
[CC--:B------:R-:W-:Y:S01]  /*5e8e0*/  LEA R10, P1, R9.reuse, R2.reuse, 0x2 ;  /* 0x00000002090a7211 */ /* 0x0c0fe200078210ff */
[----:B------:R-:W-:Y:S01]  /*5e8f0*/  VIADD R156, R154, UR34 ;  /* 0x000000229a9c7c36 */ /* 0x000fe20008000000 */
[----:B------:R-:W-:Y:S02]  /*5e900*/  MOV R145, R149 ;  /* 0x0000009500917202 */ /* 0x000fe40000000f00 */
[C---:B-1----:R-:W-:Y:S01]  /*5e910*/  LEA R12, P2, R8.reuse, R2, 0x2 ;  /* 0x00000002080c7211 */ /* 0x042fe200078410ff */
[----:B------:R1:W-:Y:S01]  /*5e920*/  STL.64 [R1+0xb80], R14 ;  /* 0x000b800e01007387 */ /* 0x0003e20000100a00 */
[-C--:B------:R-:W-:Y:S01]  /*5e930*/  LEA.HI.X.SX32 R11, R9, R0.reuse, 0x2, P1 ;  /* 0x00000000090b7211 */ /* 0x080fe200008f16ff */
[----:B------:R-:W-:Y:S01]  /*5e940*/  IMAD.MOV.U32 R144, RZ, RZ, R148 ;  /* 0x000000ffff907224 */ /* 0x000fe200078e0094 */
[----:B------:R-:W-:Y:S01]  /*5e950*/  LEA.HI.X.SX32 R13, R8, R0, 0x2, P2 ;  /* 0x00000000080d7211 */ /* 0x000fe200010f16ff */
[----:B------:R-:W-:Y:S01]  /*5e960*/  IMAD.MOV.U32 R147, RZ, RZ, R151 ;  /* 0x000000ffff937224 */ /* 0x000fe200078e0097 */
[C---:B------:R-:W-:Y:S01]  /*5e970*/  LEA R8, P1, R153.reuse, R2, 0x2 ;  /* 0x0000000299087211 */ /* 0x040fe200078210ff */
[----:B------:R-:W-:Y:S01]  /*5e980*/  IMAD.MOV.U32 R142, RZ, RZ, R146 ;  /* 0x000000ffff8e7224 */ /* 0x000fe200078e0092 */
[C---:B------:R-:W-:Y:S01]  /*5e990*/  IADD3 R155, R156.reuse, UR35, RZ ;  /* 0x000000239c9b7c10 */ /* 0x040fe2000fffe0ff */
[----:B------:R3:W-:Y:S01]  /*5e9a0*/  STL.64 [R1+0xa88], R10 ;  /* 0x000a880a01007387 */ /* 0x0007e20000100a00 */
[----:B------:R-:W-:Y:S01]  /*5e9b0*/  LEA.HI.X.SX32 R9, R153, R0, 0x2, P1 ;  /* 0x0000000099097211 */ /* 0x000fe200008f16ff */
[----:B------:R-:W-:Y:S01]  /*5e9c0*/  IMAD.MOV.U32 R148, RZ, RZ, R17 ;  /* 0x000000ffff947224 */ /* 0x000fe200078e0011 */
[----:B------:R-:W-:Y:S01]  /*5e9d0*/  ULDC UR35, c[0x0][0x22c] ;  /* 0x00008b0000237ab9 */ /* 0x000fe20000000800 */
[-C--:B-1----:R-:W-:Y:S01]  /*5e9e0*/  LEA R14, P1, R156, R2.reuse, 0x2 ;  /* 0x000000029c0e7211 */ /* 0x082fe200078210ff */
[C---:B------:R-:W-:Y:S01]  /*5e9f0*/  VIADD R158, R155.reuse, UR36 ;  /* 0x000000249b9e7c36 */ /* 0x040fe20008000000 */
[----:B------:R-:W-:Y:S01]  /*5ea00*/  STL.64 [R1+0xb78], R12 ;  /* 0x000b780c01007387 */ /* 0x000fe20000100a00 */
[----:B------:R-:W-:Y:S01]  /*5ea10*/  IMAD.MOV.U32 R146, RZ, RZ, R150 ;  /* 0x000000ffff927224 */ /* 0x000fe200078e0096 */
[----:B------:R-:W-:Y:S01]  /*5ea20*/  ULDC UR34, c[0x0][0x22c] ;  /* 0x00008b0000227ab9 */ /* 0x000fe20000000800 */
[----:B---3--:R-:W-:Y:S01]  /*5ea30*/  LEA R10, P2, R154, R2, 0x2 ;  /* 0x000000029a0a7211 */ /* 0x008fe200078410ff */
[----:B------:R1:W-:Y:S01]  /*5ea40*/  STL.64 [R1+0xa80], R8 ;  /* 0x000a800801007387 */ /* 0x0003e20000100a00 */
[-C--:B------:R-:W-:Y:S01]  /*5ea50*/  LEA.HI.X.SX32 R15, R156, R0.reuse, 0x2, P1 ;  /* 0x000000009c0f7211 */ /* 0x080fe200008f16ff */
[----:B------:R-:W-:Y:S01]  /*5ea60*/  IMAD.MOV.U32 R149, RZ, RZ, R22 ;  /* 0x000000ffff957224 */ /* 0x000fe200078e0016 */
[----:B------:R-:W-:Y:S01]  /*5ea70*/  LEA.HI.X.SX32 R11, R154, R0, 0x2, P2 ;  /* 0x000000009a0b7211 */ /* 0x000fe200010f16ff */
[C---:B------:R-:W-:Y:S01]  /*5ea80*/  VIADD R157, R158.reuse, UR37 ;  /* 0x000000259e9d7c36 */ /* 0x040fe20008000000 */
[CC--:B------:R-:W-:Y:S01]  /*5ea90*/  LEA R92, P1, R158.reuse, R2.reuse, 0x2 ;  /* 0x000000029e5c7211 */ /* 0x0c0fe200078210ff */
[----:B--2---:R-:W-:Y:S01]  /*5eaa0*/  IMAD.MOV.U32 R150, RZ, RZ, R21 ;  /* 0x000000ffff967224 */ /* 0x004fe200078e0015 */
[----:B------:R-:W-:Y:S01]  /*5eab0*/  ULDC UR37, c[0x0][0x22c] ;  /* 0x00008b0000257ab9 */ /* 0x000fe20000000800 */
[----:B------:R-:W-:Y:S01]  /*5eac0*/  STL.64 [R1+0xa78], R10 ;  /* 0x000a780a01007387 */ /* 0x000fe20000100a00 */
[----:B------:R-:W-:Y:S01]  /*5ead0*/  IMAD.MOV.U32 R126, RZ, RZ, R134 ;  /* 0x000000ffff7e7224 */ /* 0x000fe200078e0086 */
[----:B------:R-:W-:Y:S01]  /*5eae0*/  ULDC UR36, c[0x0][0x22c] ;  /* 0x00008b0000247ab9 */ /* 0x000fe20000000800 */
[C---:B-1----:R-:W-:Y:S01]  /*5eaf0*/  LEA R8, P2, R155.reuse, R2, 0x2 ;  /* 0x000000029b087211 */ /* 0x042fe200078410ff */
[----:B------:R1:W-:Y:S03]  /*5eb00*/  STL.64 [R1+0xa70], R14 ;  /* 0x000a700e01007387 */ /* 0x0003e60000100a00 */
[-C--:B------:R-:W-:Y:S01]  /*5eb10*/  LEA.HI.X.SX32 R9, R155, R0.reuse, 0x2, P2 ;  /* 0x000000009b097211 */ /* 0x080fe200010f16ff */
[C---:B------:R-:W-:Y:S01]  /*5eb20*/  VIADD R161, R157.reuse, UR38 ;  /* 0x000000269da17c36 */ /* 0x040fe20008000000 */
[----:B------:R-:W-:Y:S01]  /*5eb30*/  LEA.HI.X.SX32 R93, R158, R0, 0x2, P1 ;  /* 0x000000009e5d7211 */ /* 0x000fe200008f16ff */
[----:B------:R-:W-:Y:S01]  /*5eb40*/  IMAD.MOV.U32 R133, RZ, RZ, R141 ;  /* 0x000000ffff857224 */ /* 0x000fe200078e008d */
[----:B------:R-:W-:Y:S01]  /*5eb50*/  ULDC UR38, c[0x0][0x22c] ;  /* 0x00008b0000267ab9 */ /* 0x000fe20000000800 */
[----:B-1----:R-:W-:Y:S01]  /*5eb60*/  LEA R14, P2, R157, R2, 0x2 ;  /* 0x000000029d0e7211 */ /* 0x002fe200078410ff */
[----:B------:R-:W-:Y:S01]  /*5eb70*/  VIADD R162, R161, UR39 ;  /* 0x00000027a1a27c36 */ /* 0x000fe20008000000 */
[----:B------:R-:W-:Y:S01]  /*5eb80*/  STL.64 [R1+0xa68], R8 ;  /* 0x000a680801007387 */ /* 0x000fe20000100a00 */
[----:B------:R-:W-:Y:S01]  /*5eb90*/  IMAD.MOV.U32 R134, RZ, RZ, R142 ;  /* 0x000000ffff867224 */ /* 0x000fe200078e008e */
[----:B------:R-:W-:Y:S01]  /*5eba0*/  LEA.HI.X.SX32 R15, R157, R0, 0x2, P2 ;  /* 0x000000009d0f7211 */ /* 0x000fe200010f16ff */
[----:B------:R-:W-:Y:S01]  /*5ebb0*/  IMAD.MOV.U32 R141, RZ, RZ, R149 ;  /* 0x000000ffff8d7224 */ /* 0x000fe200078e0095 */
[----:B------:R1:W-:Y:S01]  /*5ebc0*/  STL.64 [R1+0xa60], R92 ;  /* 0x000a605c01007387 */ /* 0x0003e20000100a00 */
[C---:B------:R-:W-:Y:S01]  /*5ebd0*/  VIADD R171, R162.reuse, UR40 ;  /* 0x00000028a2ab7c36 */ /* 0x040fe20008000000 */
[----:B------:R-:W-:Y:S01]  /*5ebe0*/  ULDC UR40, c[0x0][0x22c] ;  /* 0x00008b0000287ab9 */ /* 0x000fe20000000800 */
[----:B------:R-:W-:Y:S01]  /*5ebf0*/  IMAD.MOV.U32 R135, RZ, RZ, R143 ;  /* 0x000000ffff877224 */ /* 0x000fe200078e008f */
[----:B------:R2:W-:Y:S01]  /*5ec00*/  STL.64 [R1+0xa58], R14 ;  /* 0x000a580e01007387 */ /* 0x0005e20000100a00 */
[----:B------:R-:W-:Y:S01]  /*5ec10*/  ULDC UR39, c[0x0][0x22c] ;  /* 0x00008b0000277ab9 */ /* 0x000fe20000000800 */
[----:B------:R-:W-:Y:S01]  /*5ec20*/  IADD3 R167, R171, UR41, RZ ;  /* 0x00000029aba77c10 */ /* 0x000fe2000fffe0ff */
[----:B------:R-:W-:Y:S01]  /*5ec30*/  IMAD.MOV.U32 R142, RZ, RZ, R150 ;  /* 0x000000ffff8e7224 */ /* 0x000fe200078e0096 */
[----:B------:R-:W-:Y:S01]  /*5ec40*/  ULDC UR41, c[0x0][0x22c] ;  /* 0x00008b0000297ab9 */ /* 0x000fe20000000800 */
[----:B-1----:R-:W-:-:S02]  /*5ec50*/  LEA R92, P2, R162, R2, 0x2 ;  /* 0x00000002a25c7211 */ /* 0x002fc400078410ff */
[C---:B--2---:R-:W-:Y:S02]  /*5ec60*/  LEA R14, P1, R161.reuse, R2, 0x2 ;  /* 0x00000002a10e7211 */ /* 0x044fe400078210ff */
[-C--:B------:R-:W-:Y:S02]  /*5ec70*/  LEA.HI.X.SX32 R93, R162, R0.reuse, 0x2, P2 ;  /* 0x00000000a25d7211 */ /* 0x080fe400010f16ff */
[----:B------:R-:W-:Y:S02]  /*5ec80*/  LEA.HI.X.SX32 R15, R161, R0, 0x2, P1 ;  /* 0x00000000a10f7211 */ /* 0x000fe400008f16ff */
[----:B------:R-:W-:-:S03]  /*5ec90*/  LEA R94, P1, R171, R2, 0x2 ;  /* 0x00000002ab5e7211 */ /* 0x000fc600078210ff */
[----:B------:R-:W-:Y:S01]  /*5eca0*/  STL.64 [R1+0xa50], R14 ;  /* 0x000a500e01007387 */ /* 0x000fe20000100a00 */
[----:B------:R-:W-:Y:S01]  /*5ecb0*/  VIADD R170, R167, UR42 ;  /* 0x0000002aa7aa7c36 */ /* 0x000fe20008000000 */
[----:B------:R-:W-:Y:S01]  /*5ecc0*/  LEA.HI.X.SX32 R95, R171, R0, 0x2, P1 ;  /* 0x00000000ab5f7211 */ /* 0x000fe200008f16ff */
[----:B------:R-:W-:Y:S01]  /*5ecd0*/  ULDC UR42, c[0x0][0x22c] ;  /* 0x00008b00002a7ab9 */ /* 0x000fe20000000800 */
[----:B------:R1:W-:Y:S01]  /*5ece0*/  STL.64 [R1+0xa48], R92 ;  /* 0x000a485c01007387 */ /* 0x0003e20000100a00 */
[----:B------:R-:W-:Y:S01]  /*5ecf0*/  VIADD R169, R170, UR43 ;  /* 0x0000002baaa97c36 */ /* 0x000fe20008000000 */
[----:B------:R-:W-:Y:S02]  /*5ed00*/  ULDC UR43, c[0x0][0x22c] ;  /* 0x00008b00002b7ab9 */ /* 0x000fe40000000800 */
[----:B------:R2:W-:Y:S01]  /*5ed10*/  STL.64 [R1+0xa40], R94 ;  /* 0x000a405e01007387 */ /* 0x0005e20000100a00 */
[----:B-1----:R-:W-:-:S04]  /*5ed20*/  LEA R92, P2, R167, R2, 0x2 ;  /* 0x00000002a75c7211 */ /* 0x002fc800078410ff */
[----:B------:R-:W-:Y:S02]  /*5ed30*/  LEA.HI.X.SX32 R93, R167, R0, 0x2, P2 ;  /* 0x00000000a75d7211 */ /* 0x000fe400010f16ff */
[C---:B--2---:R-:W-:Y:S01]  /*5ed40*/  LEA R94, P1, R170.reuse, R2, 0x2 ;  /* 0x00000002aa5e7211 */ /* 0x044fe200078210ff */
        /* <DEDUP_REMOVED lines=9> */
[----:B------:R-:W-:Y:S01]  /*5ede0*/  VIADD R165, R168, UR46 ;  /* 0x0000002ea8a57c36 */ /* 0x000fe20008000000 */
[----:B------:R-:W-:Y:S02]  /*5edf0*/  ULDC UR46, c[0x0][0x22c] ;  /* 0x00008b00002e7ab9 */ /* 0x000fe40000000800 */
[----:B------:R2:W-:Y:S01]  /*5ee00*/  STL.64 [R1+0xa28], R92 ;  /* 0x000a285c01007387 */ /* 0x0005e20000100a00 */
[-C--:B-1----:R-:W-:Y:S02]  /*5ee10*/  LEA R94, P1, R166, R2.reuse, 0x2 ;  /* 0x00000002a65e7211 */ /* 0x082fe400078210ff */
[----:B--2---:R-:W-:Y:S02]  /*5ee20*/  LEA R92, P2, R168, R2, 0x2 ;  /* 0x00000002a85c7211 */ /* 0x004fe400078410ff */
[----:B------:R-:W-:-:S02]  /*5ee30*/  LEA.HI.X.SX32 R95, R166, R0, 0x2, P1 ;  /* 0x00000000a65f7211 */ /* 0x000fc400008f16ff */
[----:B------:R-:W-:Y:S02]  /*5ee40*/  LEA.HI.X.SX32 R93, R168, R0, 0x2, P2 ;  /* 0x00000000a85d7211 */ /* 0x000fe400010f16ff */
[----:B------:R-:W-:Y:S01]  /*5ee50*/  IADD3 R163, R165, UR47, RZ ;  /* 0x0000002fa5a37c10 */ /* 0x000fe2000fffe0ff */
[----:B------:R1:W-:Y:S01]  /*5ee60*/  STL.64 [R1+0xa20], R94 ;  /* 0x000a205e01007387 */ /* 0x0003e20000100a00 */
[----:B------:R-:W-:-:S03]  /*5ee70*/  ULDC UR47, c[0x0][0x22c] ;  /* 0x00008b00002f7ab9 */ /* 0x000fc60000000800 */
[----:B------:R2:W-:Y:S01]  /*5ee80*/  STL.64 [R1+0xa18], R92 ;  /* 0x000a185c01007387 */ /* 0x0005e20000100a00 */
[----:B------:R-:W-:Y:S01]  /*5ee90*/  VIADD R164, R163, UR48 ;  /* 0x00000030a3a47c36 */ /* 0x000fe20008000000 */
[----:B------:R-:W-:Y:S01]  /*5eea0*/  ULDC UR48, c[0x0][0x22c] ;  /* 0x00008b0000307ab9 */ /* 0x000fe20000000800 */
[-C--:B-1----:R-:W-:Y:S02]  /*5eeb0*/  LEA R94, P1, R165, R2.reuse, 0x2 ;  /* 0x00000002a55e7211 */ /* 0x082fe400078210ff */
[----:B--2---:R-:W-:Y:S02]  /*5eec0*/  LEA R92, P2, R163, R2, 0x2 ;  /* 0x00000002a35c7211 */ /* 0x004fe400078410ff */
        /* <DEDUP_REMOVED lines=11> */
[----:B--2---:R-:W-:Y:S02]  /*5ef80*/  LEA R92, P2, R160, R2, 0x2 ;  /* 0x00000002a05c7211 */ /* 0x004fe400078410ff */
[----:B------:R-:W-:-:S02]  /*5ef90*/  LEA.HI.X.SX32 R95, R164, R0, 0x2, P1 ;  /* 0x00000000a45f7211 */ /* 0x000fc400008f16ff */
[----:B------:R-:W-:-:S03]  /*5efa0*/  LEA.HI.X.SX32 R93, R160, R0, 0x2, P2 ;  /* 0x00000000a05d7211 */ /* 0x000fc600010f16ff */
[----:B------:R1:W-:Y:S01]  /*5efb0*/  STL.64 [R1+0xa00], R94 ;  /* 0x000a005e01007387 */ /* 0x0003e20000100a00 */
[----:B------:R-:W-:Y:S01]  /*5efc0*/  VIADD R12, R13, UR6 ;  /* 0x000000060d0c7c36 */ /* 0x000fe20008000000 */
[----:B------:R-:W-:Y:S02]  /*5efd0*/  ULDC UR6, c[0x0][0x248] ;  /* 0x0000920000067ab9 */ /* 0x000fe40000000800 */
[----:B------:R2:W-:Y:S01]  /*5efe0*/  STL.64 [R1+0x9f8], R92 ;  /* 0x0009f85c01007387 */ /* 0x0005e20000100a00 */
[-C--:B-1----:R-:W-:Y:S02]  /*5eff0*/  LEA R94, P1, R159, R2.reuse, 0x2 ;  /* 0x000000029f5e7211 */ /* 0x082fe400078210ff */
[----:B--2---:R-:W-:Y:S02]  /*5f000*/  LEA R92, P2, R13, R2, 0x2 ;  /* 0x000000020d5c7211 */ /* 0x004fe400078410ff */
        /* <DEDUP_REMOVED lines=9> */
[C---:B--2---:R-:W-:Y:S02]  /*5f0a0*/  LEA R92, P2, R11.reuse, R2, 0x2 ;  /* 0x000000020b5c7211 */ /* 0x044fe400078410ff */
[-C--:B------:R-:W-:Y:S02]  /*5f0b0*/  LEA.HI.X.SX32 R95, R12, R0.reuse, 0x2, P1 ;  /* 0x000000000c5f7211 */ /* 0x080fe400008f16ff */
[----:B------:R-:W-:Y:S01]  /*5f0c0*/  LEA.HI.X.SX32 R93, R11, R0, 0x2, P2 ;  /* 0x000000000b5d7211 */ /* 0x000fe200010f16ff */
[----:B------:R-:W-:Y:S01]  /*5f0d0*/  VIADD R9, R10, UR10 ;  /* 0x0000000a0a097c36 */ /* 0x000fe20008000000 */
[----:B------:R-:W-:Y:S01]  /*5f0e0*/  ULDC UR10, c[0x0][0x248] ;  /* 0x00009200000a7ab9 */ /* 0x000fe20000000800 */
[----:B------:R-:W-:Y:S02]  /*5f0f0*/  STL.64 [R1+0x9e0], R94 ;  /* 0x0009e05e01007387 */ /* 0x000fe40000100a00 */
[C---:B------:R-:W-:Y:S01]  /*5f100*/  VIADD R8, R9.reuse, UR11 ;  /* 0x0000000b09087c36 */ /* 0x040fe20008000000 */
[C---:B------:R-:W-:Y:S01]  /*5f110*/  LEA R12, P2, R9.reuse, R2, 0x2 ;  /* 0x00000002090c7211 */ /* 0x040fe200078410ff */
[----:B------:R1:W-:Y:S01]  /*5f120*/  STL.64 [R1+0x9d8], R92 ;  /* 0x0009d85c01007387 */ /* 0x0003e20000100a00 */
[----:B------:R-:W-:Y:S01]  /*5f130*/  ULDC UR11, c[0x0][0x248] ;  /* 0x00009200000b7ab9 */ /* 0x000fe20000000800 */
[----:B------:R-:W-:Y:S01]  /*5f140*/  VIADD R14, R8, UR12 ;  /* 0x0000000c080e7c36 */ /* 0x000fe20008000000 */
[----:B------:R-:W-:Y:S01]  /*5f150*/  LEA.HI.X.SX32 R13, R9, R0, 0x2, P2 ;  /* 0x00000000090d7211 */ /* 0x000fe200010f16ff */
[----:B------:R-:W-:Y:S01]  /*5f160*/  ULDC UR12, c[0x0][0x248] ;  /* 0x00009200000c7ab9 */ /* 0x000fe20000000800 */
[----:B-1----:R-:W-:-:S04]  /*5f170*/  LEA R92, P1, R10, R2, 0x2 ;  /* 0x000000020a5c7211 */ /* 0x002fc800078210ff */
[----:B------:R-:W-:Y:S01]  /*5f180*/  LEA.HI.X.SX32 R93, R10, R0, 0x2, P1 ;  /* 0x000000000a5d7211 */ /* 0x000fe200008f16ff */
[C---:B------:R-:W-:Y:S01]  /*5f190*/  VIADD R152, R14.reuse, UR13 ;  /* 0x0000000d0e987c36 */ /* 0x040fe20008000000 */
[----:B------:R-:W-:Y:S01]  /*5f1a0*/  LEA R10, P2, R14, R2, 0x2 ;  /* 0x000000020e0a7211 */ /* 0x000fe200078410ff */
[----:B------:R-:W-:Y:S02]  /*5f1b0*/  ULDC UR13, c[0x0][0x248] ;  /* 0x00009200000d7ab9 */ /* 0x000fe40000000800 */
[----:B------:R-:W-:Y:S01]  /*5f1c0*/  STL.64 [R1+0x9d0], R92 ;  /* 0x0009d05c01007387 */ /* 0x000fe20000100a00 */
[----:B------:R-:W-:Y:S01]  /*5f1d0*/  IADD3 R15, R152, UR14, RZ ;  /* 0x0000000e980f7c10 */ /* 0x000fe2000fffe0ff */
[----:B------:R-:W-:Y:S02]  /*5f1e0*/  ULDC UR14, c[0x0][0x248] ;  /* 0x00009200000e7ab9 */ /* 0x000fe40000000800 */
[----:B------:R1:W-:Y:S01]  /*5f1f0*/  STL.64 [R1+0x9c8], R12 ;  /* 0x0009c80c01007387 */ /* 0x0003e20000100a00 */
[----:B------:R-:W-:Y:S01]  /*5f200*/  LEA.HI.X.SX32 R11, R14, R0, 0x2, P2 ;  /* 0x000000000e0b7211 */ /* 0x000fe200010f16ff */
[----:B------:R-:W-:Y:S01]  /*5f210*/  VIADD R155, R15, UR15 ;  /* 0x0000000f0f9b7c36 */ /* 0x000fe20008000000 */
[----:B------:R-:W-:Y:S01]  /*5f220*/  ULDC UR15, c[0x0][0x248] ;  /* 0x00009200000f7ab9 */ /* 0x000fe20000000800 */
[----:B-1----:R-:W-:-:S04]  /*5f230*/  LEA R12, P1, R8, R2, 0x2 ;  /* 0x00000002080c7211 */ /* 0x002fc800078210ff */
[----:B------:R-:W-:Y:S01]  /*5f240*/  LEA.HI.X.SX32 R13, R8, R0, 0x2, P1 ;  /* 0x00000000080d7211 */ /* 0x000fe200008f16ff */
[----:B------:R-:W-:Y:S01]  /*5f250*/  VIADD R154, R155, UR16 ;  /* 0x000000109b9a7c36 */ /* 0x000fe20008000000 */
[C---:B------:R-:W-:Y:S01]  /*5f260*/  LEA R8, P2, R15.reuse, R2, 0x2 ;  /* 0x000000020f087211 */ /* 0x040fe200078410ff */
[----:B------:R-:W-:Y:S02]  /*5f270*/  ULDC UR16, c[0x0][0x248] ;  /* 0x0000920000107ab9 */ /* 0x000fe40000000800 */
[----:B------:R-:W-:Y:S04]  /*5f280*/  STL.64 [R1+0x9c0], R12 ;  /* 0x0009c00c01007387 */ /* 0x000fe80000100a00 */
[----:B------:R1:W-:Y:S01]  /*5f290*/  STL.64 [R1+0x9b8], R10 ;  /* 0x0009b80a01007387 */ /* 0x0003e20000100a00 */
[----:B------:R-:W-:Y:S01]  /*5f2a0*/  VIADD R156, R154, UR17 ;  /* 0x000000119a9c7c36 */ /* 0x000fe20008000000 */
[----:B------:R-:W-:Y:S01]  /*5f2b0*/  LEA.HI.X.SX32 R9, R15, R0, 0x2, P2 ;  /* 0x000000000f097211 */ /* 0x000fe200010f16ff */
[----:B------:R-:W-:Y:S01]  /*5f2c0*/  ULDC UR17, c[0x0][0x248] ;  /* 0x0000920000117ab9 */ /* 0x000fe20000000800 */
[----:B-1----:R-:W-:-:S04]  /*5f2d0*/  LEA R10, P1, R152, R2, 0x2 ;  /* 0x00000002980a7211 */ /* 0x002fc800078210ff */
[----:B------:R-:W-:Y:S01]  /*5f2e0*/  LEA.HI.X.SX32 R11, R152, R0, 0x2, P1 ;  /* 0x00000000980b7211 */ /* 0x000fe200008f16ff */
[C---:B------:R-:W-:Y:S01]  /*5f2f0*/  VIADD R157, R156.reuse, UR18 ;  /* 0x000000129c9d7c36 */ /* 0x040fe20008000000 */
[C---:B------:R-:W-:Y:S01]  /*5f300*/  LEA R14, P1, R155.reuse, R2, 0x2 ;  /* 0x000000029b0e7211 */ /* 0x040fe200078210ff */
[----:B------:R-:W-:Y:S02]  /*5f310*/  ULDC UR18, c[0x0][0x248] ;  /* 0x0000920000127ab9 */ /* 0x000fe40000000800 */
[----:B------:R-:W-:Y:S01]  /*5f320*/  STL.64 [R1+0x9b0], R10 ;  /* 0x0009b00a01007387 */ /* 0x000fe20000100a00 */
[----:B------:R-:W-:Y:S01]  /*5f330*/  LEA.HI.X.SX32 R15, R155, R0, 0x2, P1 ;  /* 0x000000009b0f7211 */ /* 0x000fe200008f16ff */
[----:B------:R-:W-:Y:S02]  /*5f340*/  VIADD R163, R157, UR19 ;  /* 0x000000139da37c36 */ /* 0x000fe40008000000 */
[----:B------:R1:W-:Y:S01]  /*5f350*/  STL.64 [R1+0x9a8], R8 ;  /* 0x0009a80801007387 */ /* 0x0003e20000100a00 */
[C---:B------:R-:W-:Y:S01]  /*5f360*/  LEA R92, P1, R156.reuse, R2, 0x2 ;  /* 0x000000029c5c7211 */ /* 0x040fe200078210ff */
[----:B------:R-:W-:Y:S01]  /*5f370*/  ULDC UR19, c[0x0][0x248] ;  /* 0x0000920000137ab9 */ /* 0x000fe20000000800 */
[----:B------:R-:W-:Y:S01]  /*5f380*/  IADD3 R162, R163, UR20, RZ ;  /* 0x00000014a3a27c10 */ /* 0x000fe2000fffe0ff */
[----:B------:R2:W-:Y:S01]  /*5f390*/  STL.64 [R1+0x9a0], R14 ;  /* 0x0009a00e01007387 */ /* 0x0005e20000100a00 */
[----:B------:R-:W-:Y:S01]  /*5f3a0*/  LEA.HI.X.SX32 R93, R156, R0, 0x2, P1 ;  /* 0x000000009c5d7211 */ /* 0x000fe200008f16ff */
[----:B------:R-:W-:Y:S01]  /*5f3b0*/  ULDC UR20, c[0x0][0x248] ;  /* 0x0000920000147ab9 */ /* 0x000fe20000000800 */
[----:B-1----:R-:W-:-:S04]  /*5f3c0*/  LEA R8, P2, R154, R2, 0x2 ;  /* 0x000000029a087211 */ /* 0x002fc800078410ff */
[----:B------:R-:W-:Y:S02]  /*5f3d0*/  LEA.HI.X.SX32 R9, R154, R0, 0x2, P2 ;  /* 0x000000009a097211 */ /* 0x000fe400010f16ff */
[-C--:B--2---:R-:W-:Y:S01]  /*5f3e0*/  LEA R14, P2, R157, R2.reuse, 0x2 ;  /* 0x000000029d0e7211 */ /* 0x084fe200078410ff */
[----:B------:R-:W-:Y:S01]  /*5f3f0*/  VIADD R164, R162, UR21 ;  /* 0x00000015a2a47c36 */ /* 0x000fe20008000000 */
[----:B------:R-:W-:Y:S01]  /*5f400*/  LEA R94, P1, R163, R2, 0x2 ;  /* 0x00000002a35e7211 */ /* 0x000fe200078210ff */
[----:B------:R-:W-:Y:S01]  /*5f410*/  STL.64 [R1+0x998], R8 ;  /* 0x0009980801007387 */ /* 0x000fe20000100a00 */
[-C--:B------:R-:W-:Y:S01]  /*5f420*/  LEA.HI.X.SX32 R15, R157, R0.reuse, 0x2, P2 ;  /* 0x000000009d0f7211 */ /* 0x080fe200010f16ff */
[----:B------:R-:W-:Y:S02]  /*5f430*/  ULDC UR21, c[0x0][0x248] ;  /* 0x0000920000157ab9 */ /* 0x000fe40000000800 */
[----:B------:R1:W-:Y:S01]  /*5f440*/  STL.64 [R1+0x990], R92 ;  /* 0x0009905c01007387 */ /* 0x0003e20000100a00 */
[----:B------:R-:W-:Y:S01]  /*5f450*/  LEA.HI.X.SX32 R95, R163, R0, 0x2, P1 ;  /* 0x00000000a35f7211 */ /* 0x000fe200008f16ff */
[----:B------:R-:W-:Y:S01]  /*5f460*/  VIADD R161, R164, UR22 ;  /* 0x00000016a4a17c36 */ /* 0x000fe20008000000 */
[----:B------:R-:W-:Y:S01]  /*5f470*/  ULDC UR22, c[0x0][0x248] ;  /* 0x0000920000167ab9 */ /* 0x000fe20000000800 */
[----:B------:R-:W-:Y:S01]  /*5f480*/  STL.64 [R1+0x988], R14 ;  /* 0x0009880e01007387 */ /* 0x000fe20000100a00 */
[----:B-1----:R-:W-:-:S04]  /*5f490*/  LEA R92, P2, R162, R2, 0x2 ;  /* 0x00000002a25c7211 */ /* 0x002fc800078410ff */
[----:B------:R-:W-:Y:S01]  /*5f4a0*/  LEA.HI.X.SX32 R93, R162, R0, 0x2, P2 ;  /* 0x00000000a25d7211 */ /* 0x000fe200010f16ff */
[----:B------:R-:W-:Y:S01]  /*5f4b0*/  VIADD R160, R161, UR23 ;  /* 0x00000017a1a07c36 */ /* 0x000fe20008000000 */
[----:B------:R1:W-:Y:S01]  /*5f4c0*/  STL.64 [R1+0x980], R94 ;  /* 0x0009805e01007387 */ /* 0x0003e20000100a00 */
[----:B------:R-:W-:-:S03]  /*5f4d0*/  ULDC UR23, c[0x0][0x22c] ;  /* 0x00008b0000177ab9 */ /* 0x000fc60000000800 */
[----:B------:R2:W-:Y:S01]  /*5f4e0*/  STL.64 [R1+0x978], R92 ;  /* 0x0009785c01007387 */ /* 0x0005e20000100a00 */
[----:B------:R-:W-:Y:S01]  /*5f4f0*/  VIADD R158, R160, UR24 ;  /* 0x00000018a09e7c36 */ /* 0x000fe20008000000 */
[----:B------:R-:W-:Y:S01]  /*5f500*/  ULDC UR24, c[0x0][0x22c] ;  /* 0x00008b0000187ab9 */ /* 0x000fe20000000800 */
[CC--:B-1----:R-:W-:Y:S02]  /*5f510*/  LEA R94, P1, R164.reuse, R2.reuse, 0x2 ;  /* 0x00000002a45e7211 */ /* 0x0c2fe400078210ff */
[C---:B--2---:R-:W-:Y:S02]  /*5f520*/  LEA R92, P2, R161.reuse, R2, 0x2 ;  /* 0x00000002a15c7211 */ /* 0x044fe400078410ff */
        /* <DEDUP_REMOVED lines=9> */
[----:B--2---:R-:W-:Y:S02]  /*5f5c0*/  LEA R92, P2, R158, R2, 0x2 ;  /* 0x000000029e5c7211 */ /* 0x004fe400078410ff */
        /* <DEDUP_REMOVED lines=11> */
[----:B--2---:R-:W-:Y:S02]  /*5f680*/  LEA R92, P2, R153, R2, 0x2 ;  /* 0x00000002995c7211 */ /* 0x004fe400078410ff */
        /* <DEDUP_REMOVED lines=9> */
[C---:B--2---:R-:W-:Y:S02]  /*5f720*/  LEA R92, P2, R12.reuse, R2, 0x2 ;  /* 0x000000020c5c7211 */ /* 0x044fe400078410ff */
[-C--:B------:R-:W-:Y:S02]  /*5f730*/  LEA.HI.X.SX32 R95, R13, R0.reuse, 0x2, P1 ;  /* 0x000000000d5f7211 */ /* 0x080fe400008f16ff */
[----:B------:R-:W-:Y:S02]  /*5f740*/  LEA.HI.X.SX32 R93, R12, R0, 0x2, P2 ;  /* 0x000000000c5d7211 */ /* 0x000fe400010f16ff */
[----:B------:R-:W-:Y:S01]  /*5f750*/  LEA R12, P1, R11, R2, 0x2 ;  /* 0x000000020b0c7211 */ /* 0x000fe200078210ff */
[----:B------:R-:W-:Y:S01]  /*5f760*/  STL.64 [R1+0x940], R94 ;  /* 0x0009405e01007387 */ /* 0x000fe20000100a00 */
[----:B------:R-:W-:Y:S01]  /*5f770*/  IADD3 R8, R9, UR32, RZ ;  /* 0x0000002009087c10 */ /* 0x000fe2000fffe0ff */
[----:B------:R-:W-:Y:S01]  /*5f780*/  ULDC UR32, c[0x0][0x22c] ;  /* 0x00008b0000207ab9 */ /* 0x000fe20000000800 */
[----:B------:R-:W-:Y:S01]  /*5f790*/  LEA.HI.X.SX32 R13, R11, R0, 0x2, P1 ;  /* 0x000000000b0d7211 */ /* 0x000fe200008f16ff */
[----:B------:R1:W-:Y:S02]  /*5f7a0*/  STL.64 [R1+0x938], R92 ;  /* 0x0009385c01007387 */ /* 0x0003e40000100a00 */
[----:B------:R-:W-:Y:S01]  /*5f7b0*/  VIADD R15, R8, UR33 ;  /* 0x00000021080f7c36 */ /* 0x000fe20008000000 */
[----:B------:R-:W-:Y:S01]  /*5f7c0*/  ULDC UR33, c[0x0][0x22c] ;  /* 0x00008b0000217ab9 */ /* 0x000fe20000000800 */
[----:B------:R2:W-:Y:S02]  /*5f7d0*/  STL.64 [R1+0x930], R12 ;  /* 0x0009300c01007387 */ /* 0x0005e40000100a00 */
[----:B------:R-:W-:Y:S01]  /*5f7e0*/  VIADD R14, R15, UR6 ;  /* 0x000000060f0e7c36 */ /* 0x000fe20008000000 */
[----:B------:R-:W-:Y:S01]  /*5f7f0*/  ULDC UR6, c[0x0][0x248] ;  /* 0x0000920000067ab9 */ /* 0x000fe20000000800 */
[----:B-1----:R-:W-:-:S04]  /*5f800*/  LEA R92, P2, R10, R2, 0x2 ;  /* 0x000000020a5c7211 */ /* 0x002fc800078410ff */
[----:B------:R-:W-:Y:S02]  /*5f810*/  LEA.HI.X.SX32 R93, R10, R0, 0x2, P2 ;  /* 0x000000000a5d7211 */ /* 0x000fe400010f16ff */
[CC--:B------:R-:W-:Y:S02]  /*5f820*/  LEA R10, P1, R9.reuse, R2.reuse, 0x2 ;  /* 0x00000002090a7211 */ /* 0x0c0fe400078210ff */
[----:B--2---:R-:W-:Y:S01]  /*5f830*/  LEA R12, P2, R8, R2, 0x2 ;  /* 0x00000002080c7211 */ /* 0x004fe200078410ff */
[----:B------:R-:W-:Y:S01]  /*5f840*/  VIADD R154, R14, UR8 ;  /* 0x000000080e9a7c36 */ /* 0x000fe20008000000 */
[-C--:B------:R-:W-:Y:S01]  /*5f850*/  LEA.HI.X.SX32 R11, R9, R0.reuse, 0x2, P1 ;  /* 0x00000000090b7211 */ /* 0x080fe200008f16ff */
[----:B------:R-:W-:Y:S01]  /*5f860*/  STL.64 [R1+0x928], R92 ;  /* 0x0009285c01007387 */ /* 0x000fe20000100a00 */
[----:B------:R-:W-:Y:S01]  /*5f870*/  LEA.HI.X.SX32 R13, R8, R0, 0x2, P2 ;  /* 0x00000000080d7211 */ /* 0x000fe200010f16ff */
[----:B------:R-:W-:Y:S01]  /*5f880*/  VIADD R156, R154, UR9 ;  /* 0x000000099a9c7c36 */ /* 0x000fe20008000000 */
[----:B------:R-:W-:Y:S01]  /*5f890*/  LEA R8, P1, R15, R2, 0x2 ;  /* 0x000000020f087211 */ /* 0x000fe200078210ff */
[----:B------:R-:W-:Y:S01]  /*5f8a0*/  STL.64 [R1+0x920], R10 ;  /* 0x0009200a01007387 */ /* 0x000fe20000100a00 */
[----:B------:R-:W-:Y:S01]  /*5f8b0*/  ULDC UR8, c[0x0][0x248] ;  /* 0x0000920000087ab9 */ /* 0x000fe20000000800 */
[----:B------:R-:W-:-:S02]  /*5f8c0*/  ULDC UR9, c[0x0][0x248] ;  /* 0x0000920000097ab9 */ /* 0x000fc40000000800 */
[----:B------:R1:W-:Y:S01]  /*5f8d0*/  STL.64 [R1+0x918], R12 ;  /* 0x0009180c01007387 */ /* 0x0003e20000100a00 */
[----:B------:R-:W-:Y:S01]  /*5f8e0*/  VIADD R160, R156, UR10 ;  /* 0x0000000a9ca07c36 */ /* 0x000fe20008000000 */
[----:B------:R-:W-:Y:S01]  /*5f8f0*/  LEA.HI.X.SX32 R9, R15, R0, 0x2, P1 ;  /* 0x000000000f097211 */ /* 0x000fe200008f16ff */
[----:B------:R-:W-:Y:S01]  /*5f900*/  ULDC UR10, c[0x0][0x248] ;  /* 0x00009200000a7ab9 */ /* 0x000fe20000000800 */
[----:B-1----:R-:W-:-:S04]  /*5f910*/  LEA R12, P2, R14, R2, 0x2 ;  /* 0x000000020e0c7211 */ /* 0x002fc800078410ff */
[----:B------:R-:W-:Y:S02]  /*5f920*/  LEA.HI.X.SX32 R13, R14, R0, 0x2, P2 ;  /* 0x000000000e0d7211 */ /* 0x000fe400010f16ff */
[----:B------:R-:W-:Y:S01]  /*5f930*/  LEA R14, P1, R154, R2, 0x2 ;  /* 0x000000029a0e7211 */ /* 0x000fe200078210ff */
[----:B------:R-:W-:Y:S01]  /*5f940*/  STL.64 [R1+0x910], R8 ;  /* 0x0009100801007387 */ /* 0x000fe20000100a00 */
[----:B------:R-:W-:Y:S01]  /*5f950*/  IADD3 R157, R160, UR11, RZ ;  /* 0x0000000ba09d7c10 */ /* 0x000fe2000fffe0ff */
[----:B------:R-:W-:Y:S01]  /*5f960*/  ULDC UR11, c[0x0][0x248] ;  /* 0x00009200000b7ab9 */ /* 0x000fe20000000800 */
[----:B------:R-:W-:Y:S01]  /*5f970*/  LEA.HI.X.SX32 R15, R154, R0, 0x2, P1 ;  /* 0x000000009a0f7211 */ /* 0x000fe200008f16ff */
[----:B------:R1:W-:Y:S01]  /*5f980*/  STL.64 [R1+0x908], R12 ;  /* 0x0009080c01007387 */ /* 0x0003e20000100a00 */
[C---:B------:R-:W-:Y:S01]  /*5f990*/  LEA R92, P1, R160.reuse, R2, 0x2 ;  /* 0x00000002a05c7211 */ /* 0x040fe200078210ff */
[----:B------:R-:W-:Y:S01]  /*5f9a0*/  VIADD R159, R157, UR12 ;  /* 0x0000000c9d9f7c36 */ /* 0x000fe20008000000 */
[----:B------:R-:W-:Y:S01]  /*5f9b0*/  ULDC UR12, c[0x0][0x248] ;  /* 0x00009200000c7ab9 */ /* 0x000fe20000000800 */
[----:B------:R2:W-:Y:S01]  /*5f9c0*/  STL.64 [R1+0x900], R14 ;  /* 0x0009000e01007387 */ /* 0x0005e20000100a00 */
[----:B------:R-:W-:Y:S01]  /*5f9d0*/  LEA.HI.X.SX32 R93, R160, R0, 0x2, P1 ;  /* 0x00000000a05d7211 */ /* 0x000fe200008f16ff */
[----:B------:R-:W-:Y:S01]  /*5f9e0*/  VIADD R158, R159, UR13 ;  /* 0x0000000d9f9e7c36 */ /* 0x000fe20008000000 */
[----:B-1----:R-:W-:Y:S01]  /*5f9f0*/  LEA R12, P2, R156, R2, 0x2 ;  /* 0x000000029c0c7211 */ /* 0x002fe200078410ff */
[----:B------:R-:W-:-:S03]  /*5fa00*/  ULDC UR13, c[0x0][0x248] ;  /* 0x00009200000d7ab9 */ /* 0x000fc60000000800 */
[----:B------:R-:W-:Y:S02]  /*5fa10*/  LEA.HI.X.SX32 R13, R156, R0, 0x2, P2 ;  /* 0x000000009c0d7211 */ /* 0x000fe400010f16ff */
[-C--:B--2---:R-:W-:Y:S02]  /*5fa20*/  LEA R14, P2, R157, R2.reuse, 0x2 ;  /* 0x000000029d0e7211 */ /* 0x084fe400078410ff */
[----:B------:R-:W-:Y:S01]  /*5fa30*/  LEA R94, P1, R159, R2, 0x2 ;  /* 0x000000029f5e7211 */ /* 0x000fe200078210ff */
[----:B------:R-:W-:Y:S01]  /*5fa40*/  STL.64 [R1+0x8f8], R12 ;  /* 0x0008f80c01007387 */ /* 0x000fe20000100a00 */
[-C--:B------:R-:W-:Y:S01]  /*5fa50*/  LEA.HI.X.SX32 R15, R157, R0.reuse, 0x2, P2 ;  /* 0x000000009d0f7211 */ /* 0x080fe200010f16ff */
[C---:B------:R-:W-:Y:S01]  /*5fa60*/  VIADD R155, R158.reuse, UR14 ;  /* 0x0000000e9e9b7c36 */ /* 0x040fe20008000000 */
[----:B------:R-:W-:Y:S01]  /*5fa70*/  LEA.HI.X.SX32 R95, R159, R0, 0x2, P1 ;  /* 0x000000009f5f7211 */ /* 0x000fe200008f16ff */
[----:B------:R1:W-:Y:S01]  /*5fa80*/  STL.64 [R1+0x8f0], R92 ;  /* 0x0008f05c01007387 */ /* 0x0003e20000100a00 */
[----:B------:R-:W-:Y:S01]  /*5fa90*/  ULDC UR14, c[0x0][0x248] ;  /* 0x00009200000e7ab9 */ /* 0x000fe20000000800 */
[----:B------:R-:W-:Y:S01]  /*5faa0*/  VIADD R153, R155, UR15 ;  /* 0x0000000f9b997c36 */ /* 0x000fe20008000000 */
[----:B------:R-:W-:Y:S01]  /*5fab0*/  ULDC UR15, c[0x0][0x248] ;  /* 0x00009200000f7ab9 */ /* 0x000fe20000000800 */
[----:B------:R-:W-:Y:S01]  /*5fac0*/  STL.64 [R1+0x8e8], R14 ;  /* 0x0008e80e01007387 */ /* 0x000fe20000100a00 */
        /* <DEDUP_REMOVED lines=29> */
[----:B--2---:R-:W-:Y:S02]  /*5fca0*/  LEA R92, P2, R9, R2, 0x2 ;  /* 0x00000002095c7211 */ /* 0x004fe400078410ff */
        /* <DEDUP_REMOVED lines=31> */
[C---:B--2---:R-:W-:Y:S02]  /*5fea0*/  LEA R92, P2, R15.reuse, R2, 0x2 ;  /* 0x000000020f5c7211 */ /* 0x044fe400078410ff */
[-C--:B------:R-:W-:Y:S02]  /*5feb0*/  LEA.HI.X.SX32 R95, R156, R0.reuse, 0x2, P1 ;  /* 0x000000009c5f7211 */ /* 0x080fe400008f16ff */
[----:B------:R-:W-:-:S03]  /*5fec0*/  LEA.HI.X.SX32 R93, R15, R0, 0x2, P2 ;  /* 0x000000000f5d7211 */ /* 0x000fc600010f16ff */
[----:B------:R1:W-:Y:S01]  /*5fed0*/  STL.64 [R1+0x880], R94 ;  /* 0x0008805e01007387 */ /* 0x0003e20000100a00 */
[----:B------:R-:W-:Y:S01]  /*5fee0*/  IADD3 R11, R153, UR13, RZ ;  /* 0x0000000d990b7c10 */ /* 0x000fe2000fffe0ff */
[----:B------:R-:W-:Y:S02]  /*5fef0*/  ULDC UR13, c[0x0][0x22c] ;  /* 0x00008b00000d7ab9 */ /* 0x000fe40000000800 */
[----:B------:R2:W-:Y:S02]  /*5ff00*/  STL.64 [R1+0x878], R92 ;  /* 0x0008785c01007387 */ /* 0x0005e40000100a00 */
[----:B------:R-:W-:Y:S01]  /*5ff10*/  VIADD R10, R11, UR14 ;  /* 0x0000000e0b0a7c36 */ /* 0x000fe20008000000 */
[----:B------:R-:W-:Y:S01]  /*5ff20*/  ULDC UR14, c[0x0][0x22c] ;  /* 0x00008b00000e7ab9 */ /* 0x000fe20000000800 */
[-C--:B-1----:R-:W-:Y:S02]  /*5ff30*/  LEA R94, P1, R154, R2.reuse, 0x2 ;  /* 0x000000029a5e7211 */ /* 0x082fe400078210ff */
[----:B--2---:R-:W-:-:S02]  /*5ff40*/  LEA R92, P2, R152, R2, 0x2 ;  /* 0x00000002985c7211 */ /* 0x004fc400078410ff */
        /* <DEDUP_REMOVED lines=19> */
[C---:B--2---:R-:W-:Y:S02]  /*60080*/  LEA R92, P2, R9.reuse, R2, 0x2 ;  /* 0x00000002095c7211 */ /* 0x044fe400078410ff */
[-C--:B------:R-:W-:Y:S02]  /*60090*/  LEA.HI.X.SX32 R95, R10, R0.reuse, 0x2, P1 ;  /* 0x000000000a5f7211 */ /* 0x080fe400008f16ff */
[----:B------:R-:W-:Y:S02]  /*600a0*/  LEA.HI.X.SX32 R93, R9, R0, 0x2, P2 ;  /* 0x00000000095d7211 */ /* 0x000fe400010f16ff */
[----:B------:R-:W-:Y:S01]  /*600b0*/  IADD3 R14, R15, UR9, RZ ;  /* 0x000000090f0e7c10 */ /* 0x000fe2000fffe0ff */
[----:B------:R-:W-:Y:S01]  /*600c0*/  STL.64 [R1+0x850], R94 ;  /* 0x0008505e01007387 */ /* 0x000fe20000100a00 */
[----:B------:R-:W-:Y:S01]  /*600d0*/  LEA R10, P1, R8, R2, 0x2 ;  /* 0x00000002080a7211 */ /* 0x000fe200078210ff */
        /* <DEDUP_REMOVED lines=8> */
[----:B------:R-:W-:Y:S01]  /*60160*/  LEA.HI.X.SX32 R93, R12, R0, 0x2, P2 ;  /* 0x000000000c5d7211 */ /* 0x000fe200010f16ff */
[----:B------:R-:W-:Y:S01]  /*60170*/  STL.64 [R1+0x840], R10 ;  /* 0x0008400a01007387 */ /* 0x000fe20000100a00 */
[----:B------:R-:W-:Y:S01]  /*60180*/  VIADD R152, R153, UR12 ;  /* 0x0000000c99987c36 */ /* 0x000fe20008000000 */
[----:B------:R-:W-:Y:S01]  /*60190*/  LEA R8, P2, R14, R2, 0x2 ;  /* 0x000000020e087211 */ /* 0x000fe200078410ff */
[----:B------:R-:W-:Y:S01]  /*601a0*/  ULDC UR12, c[0x0][0x22c] ;  /* 0x00008b00000c7ab9 */ /* 0x000fe20000000800 */
[----:B------:R1:W-:Y:S01]  /*601b0*/  STL.64 [R1+0x838], R92 ;  /* 0x0008385c01007387 */ /* 0x0003e20000100a00 */
[----:B------:R-:W-:Y:S01]  /*601c0*/  VIADD R13, R152, UR6 ;  /* 0x00000006980d7c36 */ /* 0x000fe20008000000 */
[----:B------:R-:W-:Y:S01]  /*601d0*/  LEA.HI.X.SX32 R9, R14, R0, 0x2, P2 ;  /* 0x000000000e097211 */ /* 0x000fe200010f16ff */
[----:B------:R-:W-:Y:S01]  /*601e0*/  ULDC UR6, c[0x0][0x248] ;  /* 0x0000920000067ab9 */ /* 0x000fe20000000800 */
[----:B-1----:R-:W-:Y:S01]  /*601f0*/  LEA R92, P1, R15, R2, 0x2 ;  /* 0x000000020f5c7211 */ /* 0x002fe200078210ff */
[----:B------:R-:W-:Y:S01]  /*60200*/  VIADD R11, R13, UR8 ;  /* 0x000000080d0b7c36 */ /* 0x000fe20008000000 */
[----:B------:R-:W-:-:S02]  /*60210*/  ULDC UR8, c[0x0][0x248] ;  /* 0x0000920000087ab9 */ /* 0x000fc40000000800 */
[----:B------:R-:W-:Y:S02]  /*60220*/  LEA.HI.X.SX32 R93, R15, R0, 0x2, P1 ;  /* 0x000000000f5d7211 */ /* 0x000fe400008f16ff */
[----:B------:R-:W-:-:S03]  /*60230*/  LEA R14, P1, R154, R2, 0x2 ;  /* 0x000000029a0e7211 */ /* 0x000fc600078210ff */
[----:B------:R1:W-:Y:S01]  /*60240*/  STL.64 [R1+0x830], R92 ;  /* 0x0008305c01007387 */ /* 0x0003e20000100a00 */
[----:B------:R-:W-:Y:S01]  /*60250*/  IADD3 R10, R11, UR9, RZ ;  /* 0x000000090b0a7c10 */ /* 0x000fe2000fffe0ff */
[----:B------:R-:W-:Y:S01]  /*60260*/  ULDC UR9, c[0x0][0x22c] ;  /* 0x00008b0000097ab9 */ /* 0x000fe20000000800 */
[----:B------:R-:W-:Y:S01]  /*60270*/  LEA.HI.X.SX32 R15, R154, R0, 0x2, P1 ;  /* 0x000000009a0f7211 */ /* 0x000fe200008f16ff */
[----:B------:R2:W-:Y:S01]  /*60280*/  STL.64 [R1+0x828], R8 ;  /* 0x0008280801007387 */ /* 0x0005e20000100a00 */
[----:B-1----:R-:W-:-:S04]  /*60290*/  LEA R92, P2, R153, R2, 0x2 ;  /* 0x00000002995c7211 */ /* 0x002fc800078410ff */
[----:B------:R-:W-:Y:S01]  /*602a0*/  LEA.HI.X.SX32 R93, R153, R0, 0x2, P2 ;  /* 0x00000000995d7211 */ /* 0x000fe200010f16ff */
[----:B--2---:R-:W-:Y:S01]  /*602b0*/  VIADD R9, R10, UR6 ;  /* 0x000000060a097c36 */ /* 0x004fe20008000000 */
[----:B------:R-:W-:Y:S01]  /*602c0*/  STL.64 [R1+0x820], R14 ;  /* 0x0008200e01007387 */ /* 0x000fe20000100a00 */
[----:B------:R-:W-:-:S03]  /*602d0*/  ULDC UR6, c[0x0][0x248] ;  /* 0x0000920000067ab9 */ /* 0x000fc60000000800 */
[----:B------:R1:W-:Y:S01]  /*602e0*/  STL.64 [R1+0x818], R92 ;  /* 0x0008185c01007387 */ /* 0x0003e20000100a00 */
[----:B------:R-:W-:Y:S01]  /*602f0*/  VIADD R8, R9, UR8 ;  /* 0x0000000809087c36 */ /* 0x000fe20008000000 */
[CC--:B------:R-:W-:Y:S01]  /*60300*/  LEA R94, P2, R13.reuse, R2.reuse, 0x2 ;  /* 0x000000020d5e7211 */ /* 0x0c0fe200078410ff */
[C---:B------:R-:W-:Y:S01]  /*60310*/  VIADD R153, R6.reuse, 0x3a ;  /* 0x0000003a06997836 */ /* 0x040fe20000000000 */
[----:B------:R-:W-:Y:S01]  /*60320*/  IADD3 R155, R6, 0x3c, RZ ;  /* 0x0000003c069b7810 */ /* 0x000fe20007ffe0ff */
[----:B------:R-:W-:Y:S01]  /*60330*/  VIADD R12, R8, UR6 ;  /* 0x00000006080c7c36 */ /* 0x000fe20008000000 */
[----:B-1----:R-:W-:Y:S01]  /*60340*/  LEA R92, P1, R152, R2, 0x2 ;  /* 0x00000002985c7211 */ /* 0x002fe200078210ff */
[----:B------:R-:W-:Y:S01]  /*60350*/  VIADD R14, R6, 0x6 ;  /* 0x00000006060e7836 */ /* 0x000fe20000000000 */
[-C--:B------:R-:W-:Y:S01]  /*60360*/  LEA.HI.X.SX32 R95, R13, R0.reuse, 0x2, P2 ;  /* 0x000000000d5f7211 */ /* 0x080fe200010f16ff */
[----:B------:R-:W-:Y:S01]  /*60370*/  ULDC UR6, c[0x0][0x22c] ;  /* 0x00008b0000067ab9 */ /* 0x000fe20000000800 */
[----:B------:R-:W-:Y:S01]  /*60380*/  LEA.HI.X.SX32 R93, R152, R0, 0x2, P1 ;  /* 0x00000000985d7211 */ /* 0x000fe200008f16ff */
[----:B------:R-:W-:Y:S01]  /*60390*/  VIADD R154, R6, 0x3b ;  /* 0x0000003b069a7836 */ /* 0x000fe20000000000 */
[----:B------:R-:W-:-:S03]  /*603a0*/  ULDC UR8, c[0x0][0x22c] ;  /* 0x00008b0000087ab9 */ /* 0x000fc60000000800 */
[----:B------:R1:W-:Y:S04]  /*603b0*/  STL.64 [R1+0x810], R92 ;  /* 0x0008105c01007387 */ /* 0x0003e80000100a00 */
[----:B------:R2:W-:Y:S01]  /*603c0*/  STL.64 [R1+0x808], R94 ;  /* 0x0008085e01007387 */ /* 0x0005e20000100a00 */
[----:B-1----:R-:W-:-:S04]  /*603d0*/  LEA R92, P1, R12, R2, 0x2 ;  /* 0x000000020c5c7211 */ /* 0x002fc800078210ff */
[----:B------:R-:W-:Y:S02]  /*603e0*/  LEA.HI.X.SX32 R93, R12, R0, 0x2, P1 ;  /* 0x000000000c5d7211 */ /* 0x000fe400008f16ff */
[----:B--2---:R-:W-:-:S03]  /*603f0*/  LEA R94, P2, R11, R2, 0x2 ;  /* 0x000000020b5e7211 */ /* 0x004fc600078410ff */
[----:B------:R1:W-:Y:S01]  /*60400*/  STL.64 [R1+0x800], R92 ;  /* 0x0008005c01007387 */ /* 0x0003e20000100a00 */
[----:B------:R-:W-:Y:S02]  /*60410*/  LEA.HI.X.SX32 R95, R11, R0, 0x2, P2 ;  /* 0x000000000b5f7211 */ /* 0x000fe400010f16ff */
[----:B-1----:R-:W-:-:S04]  /*60420*/  LEA R92, P1, R10, R2, 0x2 ;  /* 0x000000020a5c7211 */ /* 0x002fc800078210ff */
[----:B------:R-:W-:Y:S01]  /*60430*/  LEA.HI.X.SX32 R93, R10, R0, 0x2, P1 ;  /* 0x000000000a5d7211 */ /* 0x000fe200008f16ff */
[----:B------:R1:W-:Y:S04]  /*60440*/  STL.64 [R1+0x7f8], R94 ;  /* 0x0007f85e01007387 */ /* 0x0003e80000100a00 */
[----:B------:R2:W-:Y:S01]  /*60450*/  STL.64 [R1+0x7f0], R92 ;  /* 0x0007f05c01007387 */ /* 0x0005e20000100a00 */
[CC--:B-1----:R-:W-:Y:S02]  /*60460*/  LEA R94, P2, R9.reuse, R2.reuse, 0x2 ;  /* 0x00000002095e7211 */ /* 0x0c2fe400078410ff */
[----:B--2---:R-:W-:Y:S02]  /*60470*/  LEA R92, P1, R8, R2, 0x2 ;  /* 0x00000002085c7211 */ /* 0x004fe400078210ff */
[----:B------:R-:W-:-:S02]  /*60480*/  LEA.HI.X.SX32 R95, R9, R0, 0x2, P2 ;  /* 0x00000000095f7211 */ /* 0x000fc400010f16ff */
[----:B------:R-:W-:Y:S01]  /*60490*/  LEA.HI.X.SX32 R93, R8, R0, 0x2, P1 ;  /* 0x00000000085d7211 */ /* 0x000fe200008f16ff */
[----:B------:R-:W-:Y:S02]  /*604a0*/  VIADD R13, R6, 0x5 ;  /* 0x00000005060d7836 */ /* 0x000fe40000000000 */
[----:B------:R-:W-:Y:S01]  /*604b0*/  STL.64 [R1+0x7e8], R94 ;  /* 0x0007e85e01007387 */ /* 0x000fe20000100a00 */
[----:B------:R-:W-:Y:S01]  /*604c0*/  ISETP.LT.AND P2, PT, R14, UR6, !P0 ;  /* 0x000000060e007c0c */ /* 0x000fe2000c741270 */
[----:B------:R-:W-:Y:S02]  /*604d0*/  ULDC UR6, c[0x0][0x22c] ;  /* 0x00008b0000067ab9 */ /* 0x000fe40000000800 */
[----:B------:R-:W-:Y:S04]  /*604e0*/  STL.64 [R1+0x7e0], R92 ;  /* 0x0007e05c01007387 */ /* 0x000fe80000100a00 */
[----:B------:R-:W2:Y:S01]  /*604f0*/  LDL.LU R151, [R1+0x44] ;  /* 0x0000440001977983 */ /* 0x000ea20000300800 */
[----:B------:R-:W-:Y:S01]  /*60500*/  ISETP.LT.AND P1, PT, R13, UR6, !P0 ;  /* 0x000000060d007c0c */ /* 0x000fe2000c721270 */
[----:B------:R-:W-:Y:S01]  /*60510*/  IMAD.MOV.U32 R9, RZ, RZ, R121 ;  /* 0x000000ffff097224 */ /* 0x000fe200078e0079 */
[----:B------:R-:W-:Y:S01]  /*60520*/  MOV R8, R120 ;  /* 0x0000007800087202 */ /* 0x000fe20000000f00 */
[----:B------:R-:W3:Y:S01]  /*60530*/  LDL.LU R17, [R1+0x4c] ;  /* 0x00004c0001117983 */ /* 0x000ee20000300800 */
[----:B------:R-:W-:-:S02]  /*60540*/  IMAD.MOV.U32 R10, RZ, RZ, R122 ;  /* 0x000000ffff0a7224 */ /* 0x000fc400078e007a */
[----:B------:R-:W-:Y:S01]  /*60550*/  IMAD.MOV.U32 R11, RZ, RZ, R123 ;  /* 0x000000ffff0b7224 */ /* 0x000fe200078e007b */
[----:B------:R-:W4:Y:S01]  /*60560*/  LDL.LU R22, [R1+0x450] ;  /* 0x0004500001167983 */ /* 0x000f220000300800 */
[----:B------:R-:W-:Y:S01]  /*60570*/  LOP3.LUT R2, R124, 0x7f, RZ, 0xc0, !PT ;  /* 0x0000007f7c027812 */ /* 0x000fe200078ec0ff */
[C---:B------:R-:W-:Y:S01]  /*60580*/  VIADD R152, R6.reuse, 0x39 ;  /* 0x0000003906987836 */ /* 0x040fe20000000000 */
[----:B------:R-:W-:Y:S01]  /*60590*/  @P2 LOP3.LUT R3, R3, 0x10, RZ, 0xfc, !PT ;  /* 0x0000001003032812 */ /* 0x000fe200078efcff */
[----:B------:R-:W4:Y:S01]  /*605a0*/  LDL.LU R21, [R1+0x458] ;  /* 0x0004580001157983 */ /* 0x000f220000300800 */
[----:B------:R-:W-:Y:S01]  /*605b0*/  VIADD R156, R6, 0x3d ;  /* 0x0000003d069c7836 */ /* 0x000fe20000000000 */
[----:B------:R-:W-:Y:S02]  /*605c0*/  ULDC UR6, c[0x0][0x22c] ;  /* 0x00008b0000067ab9 */ /* 0x000fe40000000800 */
[----:B------:R-:W3:Y:S04]  /*605d0*/  LDL.LU R12, [R1+0x404] ;  /* 0x00040400010c7983 */ /* 0x000ee80000300800 */
[----:B------:R-:W3:Y:S04]  /*605e0*/  LDL.LU R13, [R1+0x40c] ;  /* 0x00040c00010d7983 */ /* 0x000ee80000300800 */
[----:B------:R-:W3:Y:S04]  /*605f0*/  LDL.LU R14, [R1+0x4] ;  /* 0x00000400010e7983 */ /* 0x000ee80000300800 */
[----:B------:R-:W3:Y:S04]  /*60600*/  LDL.LU R15, [R1+0xc] ;  /* 0x00000c00010f7983 */ /* 0x000ee80000300800 */
[----:B------:R1:W-:Y:S04]  /*60610*/  STSM.16.M88.4 [R4], R8 ;  /* 0x0000000804007844 */ /* 0x0003e80000000200 */
[----:B-1----:R-:W4:Y:S04]  /*60620*/  LDL.LU R8, [R1+0x410] ;  /* 0x0004100001087983 */ /* 0x002f280000300800 */
[----:B------:R-:W4:Y:S04]  /*60630*/  LDL.LU R9, [R1+0x418] ;  /* 0x0004180001097983 */ /* 0x000f280000300800 */
[----:B------:R-:W4:Y:S04]  /*60640*/  LDL.LU R10, [R1+0x10] ;  /* 0x00001000010a7983 */ /* 0x000f280000300800 */
[----:B------:R-:W4:Y:S01]  /*60650*/  LDL.LU R11, [R1+0x18] ;  /* 0x00001800010b7983 */ /* 0x000f220000300800 */
[----:B------:R-:W-:Y:S01]  /*60660*/  BAR.SYNC.DEFER_BLOCKING 0x0 ;  /* 0x0000000000007b1d */ /* 0x000fe20000010000 */
[----:B------:R-:W-:Y:S01]  /*60670*/  LEA R0, R2, UR7, 0x4 ;  /* 0x0000000702007c11 */ /* 0x000fe2000f8e20ff */
[----:B------:R-:W-:-:S02]  /*60680*/  IMAD.MOV.U32 R123, RZ, RZ, R131 ;  /* 0x000000ffff7b7224 */ /* 0x000fc400078e0083 */
[----:B------:R-:W-:Y:S02]  /*60690*/  IMAD.MOV.U32 R124, RZ, RZ, R132 ;  /* 0x000000ffff7c7224 */ /* 0x000fe400078e0084 */
[----:B------:R-:W-:Y:S02]  /*606a0*/  IMAD.MOV.U32 R120, RZ, RZ, R128 ;  /* 0x000000ffff787224 */ /* 0x000fe400078e0080 */
[----:B------:R-:W-:Y:S02]  /*606b0*/  IMAD.MOV.U32 R121, RZ, RZ, R129 ;  /* 0x000000ffff797224 */ /* 0x000fe400078e0081 */
[----:B------:R-:W-:Y:S01]  /*606c0*/  IMAD.MOV.U32 R122, RZ, RZ, R130 ;  /* 0x000000ffff7a7224 */ /* 0x000fe200078e0082 */
[----:B--2---:R-:W-:Y:S01]  /*606d0*/  MOV R143, R151 ;  /* 0x00000097008f7202 */ /* 0x004fe20000000f00 */
[----:B------:R-:W1:Y:S01]  /*606e0*/  LDS.128 R92, [R0] ;  /* 0x00000000005c7984 */ /* 0x000e620000000c00 */
[----:B------:R-:W-:Y:S01]  /*606f0*/  LOP3.LUT R3, R3, 0xfffffff7, RZ, 0xc0, !PT ;  /* 0xfffffff703037812 */ /* 0x000fe200078ec0ff */
[----:B------:R-:W-:Y:S01]  /*60700*/  VIADD R2, R6, 0x1 ;  /* 0x0000000106027836 */ /* 0x000fe20000000000 */
[----:B------:R-:W-:Y:S01]  /*60710*/  ULDC UR7, c[0x0][0x22c] ;  /* 0x00008b0000077ab9 */ /* 0x000fe20000000800 */
[----:B------:R-:W-:Y:S06]  /*60720*/  BAR.SYNC.DEFER_BLOCKING 0x0 ;  /* 0x0000000000007b1d */ /* 0x000fec0000010000 */
[----:B---3--:R-:W-:Y:S02]  /*60730*/  STSM.16.M88.4 [R4], R12 ;  /* 0x0000000c04007844 */ /* 0x008fe40000000200 */
[----:B------:R-:W-:Y:S06]  /*60740*/  BAR.SYNC.DEFER_BLOCKING 0x0 ;  /* 0x0000000000007b1d */ /* 0x000fec0000010000 */
[----:B------:R-:W2:Y:S01]  /*60750*/  LDS.128 R12, [R0] ;  /* 0x00000000000c7984 */ /* 0x000ea20000000c00 */
[----:B------:R-:W-:-:S03]  /*60760*/  MOV R131, R139 ;  /* 0x0000008b00837202 */ /* 0x000fc60000000f00 */
[----:B-1----:R-:W-:Y:S01]  /*60770*/  STL.64 [R1+0x7d0], R92 ;  /* 0x0007d05c01007387 */ /* 0x002fe20000100a00 */
[----:B------:R-:W-:-:S03]  /*60780*/  IMAD.MOV.U32 R132, RZ, RZ, R140 ;  /* 0x000000ffff847224 */ /* 0x000fc600078e008c */
[----:B------:R-:W-:Y:S01]  /*60790*/  STL.64 [R1+0x7d8], R94 ;  /* 0x0007d85e01007387 */ /* 0x000fe20000100a00 */
[----:B------:R-:W-:Y:S02]  /*607a0*/  IMAD.MOV.U32 R139, RZ, RZ, R147 ;  /* 0x000000ffff8b7224 */ /* 0x000fe400078e0093 */
[----:B------:R-:W-:Y:S01]  /*607b0*/  IMAD.MOV.U32 R140, RZ, RZ, R148 ;  /* 0x000000ffff8c7224 */ /* 0x000fe200078e0094 */
[----:B------:R-:W-:Y:S01]  /*607c0*/  BAR.SYNC.DEFER_BLOCKING 0x0 ;  /* 0x0000000000007b1d */ /* 0x000fe20000010000 */
[----:B------:R-:W-:Y:S02]  /*607d0*/  IMAD.MOV.U32 R128, RZ, RZ, R136 ;  /* 0x000000ffff807224 */ /* 0x000fe400078e0088 */
[----:B------:R-:W-:Y:S01]  /*607e0*/  IMAD.MOV.U32 R129, RZ, RZ, R137 ;  /* 0x000000ffff817224 */ /* 0x000fe200078e0089 */
[----:B------:R-:W-:Y:S01]  /*607f0*/  MOV R137, R145 ;  /* 0x0000009100897202 */ /* 0x000fe20000000f00 */
[----:B------:R-:W-:Y:S02]  /*60800*/  IMAD.MOV.U32 R136, RZ, RZ, R144 ;  /* 0x000000ffff887224 */ /* 0x000fe400078e0090 */
[----:B------:R-:W-:-:S02]  /*60810*/  IMAD.MOV.U32 R130, RZ, RZ, R138 ;  /* 0x000000ffff827224 */ /* 0x000fc400078e008a */
[----:B------:R-:W-:Y:S02]  /*60820*/  IMAD.MOV.U32 R144, RZ, RZ, R17 ;  /* 0x000000ffff907224 */ /* 0x000fe400078e0011 */
[----:B------:R-:W-:Y:S02]  /*60830*/  IMAD.MOV.U32 R138, RZ, RZ, R146 ;  /* 0x000000ffff8a7224 */ /* 0x000fe400078e0092 */
[----:B----4-:R-:W-:Y:S02]  /*60840*/  IMAD.MOV.U32 R145, RZ, RZ, R22 ;  /* 0x000000ffff917224 */ /* 0x010fe400078e0016 */
[----:B------:R-:W-:Y:S01]  /*60850*/  IMAD.MOV.U32 R146, RZ, RZ, R21 ;  /* 0x000000ffff927224 */ /* 0x000fe200078e0015 */
[----:B--2---:R1:W-:Y:S04]  /*60860*/  STL.64 [R1+0x7c0], R12 ;  /* 0x0007c00c01007387 */ /* 0x0043e80000100a00 */
[----:B------:R2:W-:Y:S04]  /*60870*/  STL.64 [R1+0x7c8], R14 ;  /* 0x0007c80e01007387 */ /* 0x0005e80000100a00 */
        /* <DEDUP_REMOVED lines=8> */
[----:B------:R2:W-:Y:S01]  /*60900*/  STSM.16.M88.4 [R4], R8 ;  /* 0x0000000804007844 */ /* 0x0005e20000000200 */
[----:B------:R-:W-:Y:S01]  /*60910*/  BAR.SYNC.DEFER_BLOCKING 0x0 ;  /* 0x0000000000007b1d */ /* 0x000fe20000010000 */
[----:B-1----:R-:W-:Y:S01]  /*60920*/  IMAD.MOV.U32 R12, RZ, RZ, R117 ;  /* 0x000000ffff0c7224 */ /* 0x002fe200078e0075 */
[----:B--2---:R-:W-:Y:S01]  /*60930*/  MOV R14, R119 ;  /* 0x00000077000e7202 */ /* 0x004fe20000000f00 */
[----:B------:R-:W-:-:S03]  /*60940*/  IMAD.MOV.U32 R13, RZ, RZ, R118 ;  /* 0x000000ffff0d7224 */ /* 0x000fc600078e0076 */
[----:B------:R-:W1:Y:S01]  /*60950*/  LDS.128 R92, [R0] ;  /* 0x00000000005c7984 */ /* 0x000e620000000c00 */
[----:B------:R-:W-:Y:S01]  /*60960*/  IMAD.MOV.U32 R15, RZ, RZ, R120 ;  /* 0x000000ffff0f7224 */ /* 0x000fe200078e0078 */
[----:B------:R-:W-:Y:S06]  /*60970*/  BAR.SYNC.DEFER_BLOCKING 0x0 ;  /* 0x0000000000007b1d */ /* 0x000fec0000010000 */
[----:B------:R-:W-:Y:S02]  /*60980*/  STSM.16.M88.4 [R4], R12 ;  /* 0x0000000c04007844 */ /* 0x000fe40000000200 */
[----:B------:R-:W-:Y:S06]  /*60990*/  BAR.SYNC.DEFER_BLOCKING 0x0 ;  /* 0x0000000000007b1d */ /* 0x000fec0000010000 */
[----:B------:R-:W2:Y:S01]  /*609a0*/  LDS.128 R12, [R0] ;  /* 0x00000000000c7984 */ /* 0x000ea20000000c00 */
[----:B------:R-:W-:Y:S01]  /*609b0*/  IMAD.MOV.U32 R10, RZ, RZ, R123 ;  /* 0x000000ffff0a7224 */ /* 0x000fe200078e007b */
[----:B------:R-:W-:Y:S01]  /*609c0*/  MOV R123, R131 ;  /* 0x00000083007b7202 */ /* 0x000fe20000000f00 */
[----:B------:R-:W-:Y:S01]  /*609d0*/  IMAD.MOV.U32 R11, RZ, RZ, R124 ;  /* 0x000000ffff0b7224 */ /* 0x000fe200078e007c */
[----:B-1----:R-:W-:Y:S01]  /*609e0*/  STL.64 [R1+0x7b0], R92 ;  /* 0x0007b05c01007387 */ /* 0x002fe20000100a00 */
[----:B------:R-:W-:Y:S01]  /*609f0*/  MOV R117, R125 ;  /* 0x0000007d00757202 */ /* 0x000fe20000000f00 */
[----:B------:R-:W-:-:S02]  /*60a00*/  IMAD.MOV.U32 R124, RZ, RZ, R132 ;  /* 0x000000ffff7c7224 */ /* 0x000fc400078e0084 */
[----:B------:R-:W-:Y:S01]  /*60a10*/  STL.64 [R1+0x7b8], R94 ;  /* 0x0007b85e01007387 */ /* 0x000fe20000100a00 */
[----:B------:R-:W-:Y:S02]  /*60a20*/  IMAD.MOV.U32 R131, RZ, RZ, R139 ;  /* 0x000000ffff837224 */ /* 0x000fe400078e008b */
[----:B------:R-:W-:Y:S01]  /*60a30*/  IMAD.MOV.U32 R118, RZ, RZ, R126 ;  /* 0x000000ffff767224 */ /* 0x000fe200078e007e */
[----:B------:R-:W-:Y:S01]  /*60a40*/  BAR.SYNC.DEFER_BLOCKING 0x0 ;  /* 0x0000000000007b1d */ /* 0x000fe20000010000 */
[----:B------:R-:W-:Y:S02]  /*60a50*/  IMAD.MOV.U32 R125, RZ, RZ, R133 ;  /* 0x000000ffff7d7224 */ /* 0x000fe400078e0085 */
        /* <DEDUP_REMOVED lines=10> */
[----:B------:R-:W-:Y:S01]  /*60b00*/  IMAD.MOV.U32 R121, RZ, RZ, R129 ;  /* 0x000000ffff797224 */ /* 0x000fe200078e0081 */
[----:B------:R-:W-:Y:S01]  /*60b10*/  MOV R129, R137 ;  /* 0x0000008900817202 */ /* 0x000fe20000000f00 */
[----:B------:R-:W-:Y:S01]  /*60b20*/  IMAD.MOV.U32 R128, RZ, RZ, R136 ;  /* 0x000000ffff807224 */ /* 0x000fe200078e0088 */
[----:B--2---:R1:W-:Y:S04]  /*60b30*/  STL.64 [R1+0x7a0], R12 ;  /* 0x0007a00c01007387 */ /* 0x0043e80000100a00 */
[----:B------:R2:W-:Y:S01]  /*60b40*/  STL.64 [R1+0x7a8], R14 ;  /* 0x0007a80e01007387 */ /* 0x0005e20000100a00 */
[----:B------:R-:W-:Y:S02]  /*60b50*/  IMAD.MOV.U32 R122, RZ, RZ, R130 ;  /* 0x000000ffff7a7224 */ /* 0x000fe400078e0082 */
[----:B------:R-:W-:-:S02]  /*60b60*/  IMAD.MOV.U32 R136, RZ, RZ, R144 ;  /* 0x000000ffff887224 */ /* 0x000fc400078e0090 */
[----:B------:R-:W-:Y:S02]  /*60b70*/  IMAD.MOV.U32 R130, RZ, RZ, R138 ;  /* 0x000000ffff827224 */ /* 0x000fe400078e008a */
[----:B------:R-:W-:Y:S02]  /*60b80*/  IMAD.MOV.U32 R137, RZ, RZ, R145 ;  /* 0x000000ffff897224 */ /* 0x000fe400078e0091 */
[----:B------:R-:W-:Y:S02]  /*60b90*/  IMAD.MOV.U32 R138, RZ, RZ, R146 ;  /* 0x000000ffff8a7224 */ /* 0x000fe400078e0092 */
[----:B---3--:R-:W-:Y:S02]  /*60ba0*/  IMAD.MOV.U32 R139, RZ, RZ, R147 ;  /* 0x000000ffff8b7224 */ /* 0x008fe400078e0093 */
[----:B------:R-:W3:Y:S01]  /*60bb0*/  LDL.LU R147, [R1+0x60] ;  /* 0x0000600001937983 */ /* 0x000ee20000300800 */
[----:B----4-:R-:W-:-:S03]  /*60bc0*/  IMAD.MOV.U32 R140, RZ, RZ, R148 ;  /* 0x000000ffff8c7224 */ /* 0x010fc600078e0094 */
[----:B------:R-:W4:Y:S01]  /*60bd0*/  LDL.LU R148, [R1+0x68] ;  /* 0x0000680001947983 */ /* 0x000f220000300800 */
[----:B------:R-:W-:-:S03]  /*60be0*/  MOV R141, R149 ;  /* 0x00000095008d7202 */ /* 0x000fc60000000f00 */
[----:B------:R-:W4:Y:S01]  /*60bf0*/  LDL.LU R149, [R1+0x464] ;  /* 0x0004640001957983 */ /* 0x000f220000300800 */
[----:B------:R-:W-:-:S03]  /*60c00*/  IMAD.MOV.U32 R142, RZ, RZ, R150 ;  /* 0x000000ffff8e7224 */ /* 0x000fc600078e0096 */
        /* <DEDUP_REMOVED lines=8> */
[----:B------:R-:W4:Y:S04]  /*60c90*/  LDL.LU R21, [R1+0x478] ;  /* 0x0004780001157983 */ /* 0x000f280000300800 */
[----:B------:R2:W-:Y:S01]  /*60ca0*/  STSM.16.M88.4 [R4], R8 ;  /* 0x0000000804007844 */ /* 0x0005e20000000200 */
[----:B------:R-:W-:Y:S01]  /*60cb0*/  BAR.SYNC.DEFER_BLOCKING 0x0 ;  /* 0x0000000000007b1d */ /* 0x000fe20000010000 */
[----:B-1----:R-:W-:Y:S01]  /*60cc0*/  MOV R12, R117 ;  /* 0x00000075000c7202 */ /* 0x002fe20000000f00 */
[----:B------:R-:W-:Y:S02]  /*60cd0*/  IMAD.MOV.U32 R13, RZ, RZ, R118 ;  /* 0x000000ffff0d7224 */ /* 0x000fe400078e0076 */
[----:B--2---:R-:W-:Y:S02]  /*60ce0*/  IMAD.MOV.U32 R14, RZ, RZ, R119 ;  /* 0x000000ffff0e7224 */ /* 0x004fe400078e0077 */
[----:B------:R-:W1:Y:S01]  /*60cf0*/  LDS.128 R92, [R0] ;  /* 0x00000000005c7984 */ /* 0x000e620000000c00 */
[----:B------:R-:W-:Y:S01]  /*60d00*/  IMAD.MOV.U32 R15, RZ, RZ, R120 ;  /* 0x000000ffff0f7224 */ /* 0x000fe200078e0078 */
[----:B------:R-:W-:Y:S06]  /*60d10*/  BAR.SYNC.DEFER_BLOCKING 0x0 ;  /* 0x0000000000007b1d */ /* 0x000fec0000010000 */
[----:B------:R-:W-:Y:S02]  /*60d20*/  STSM.16.M88.4 [R4], R12 ;  /* 0x0000000c04007844 */ /* 0x000fe40000000200 */
[----:B------:R-:W-:Y:S06]  /*60d30*/  BAR.SYNC.DEFER_BLOCKING 0x0 ;  /* 0x0000000000007b1d */ /* 0x000fec0000010000 */
[----:B------:R-:W2:Y:S01]  /*60d40*/  LDS.128 R12, [R0] ;  /* 0x00000000000c7984 */ /* 0x000ea20000000c00 */
[----:B------:R-:W-:Y:S01]  /*60d50*/  MOV R10, R123 ;  /* 0x0000007b000a7202 */ /* 0x000fe20000000f00 */
[----:B------:R-:W-:-:S02]  /*60d60*/  IMAD.MOV.U32 R11, RZ, RZ, R124 ;  /* 0x000000ffff0b7224 */ /* 0x000fc400078e007c */
[----:B-1----:R-:W-:Y:S01]  /*60d70*/  STL.64 [R1+0x790], R92 ;  /* 0x0007905c01007387 */ /* 0x002fe20000100a00 */
[----:B------:R-:W-:Y:S02]  /*60d80*/  IMAD.MOV.U32 R123, RZ, RZ, R131 ;  /* 0x000000ffff7b7224 */ /* 0x000fe400078e0083 */
[----:B------:R-:W-:Y:S01]  /*60d90*/  IMAD.MOV.U32 R117, RZ, RZ, R125 ;  /* 0x000000ffff757224 */ /* 0x000fe200078e007d */
[----:B------:R-:W-:Y:S01]  /*60da0*/  STL.64 [R1+0x798], R94 ;  /* 0x0007985e01007387 */ /* 0x000fe20000100a00 */
[----:B------:R-:W-:Y:S02]  /*60db0*/  IMAD.MOV.U32 R124, RZ, RZ, R132 ;  /* 0x000000ffff7c7224 */ /* 0x000fe400078e0084 */
[----:B------:R-:W-:Y:S01]  /*60dc0*/  IMAD.MOV.U32 R131, RZ, RZ, R139 ;  /* 0x000000ffff837224 */ /* 0x000fe200078e008b */
[----:B------:R-:W-:Y:S01]  /*60dd0*/  BAR.SYNC.DEFER_BLOCKING 0x0 ;  /* 0x0000000000007b1d */ /* 0x000fe20000010000 */
[----:B------:R-:W-:Y:S02]  /*60de0*/  IMAD.MOV.U32 R118, RZ, RZ, R126 ;  /* 0x000000ffff767224 */ /* 0x000fe400078e007e */
[----:B------:R-:W-:Y:S01]  /*60df0*/  IMAD.MOV.U32 R125, RZ, RZ, R133 ;  /* 0x000000ffff7d7224 */ /* 0x000fe200078e0085 */
[----:B------:R-:W-:Y:S01]  /*60e00*/  MOV R133, R141 ;  /* 0x0000008d00857202 */ /* 0x000fe20000000f00 */
        /* <DEDUP_REMOVED lines=11> */
[----:B------:R-:W-:Y:S01]  /*60ec0*/  IMAD.MOV.U32 R122, RZ, RZ, R130 ;  /* 0x000000ffff7a7224 */ /* 0x000fe200078e0082 */
[----:B--2---:R1:W-:Y:S04]  /*60ed0*/  STL.64 [R1+0x780], R12 ;  /* 0x0007800c01007387 */ /* 0x0043e80000100a00 */
[----:B------:R2:W-:Y:S01]  /*60ee0*/  STL.64 [R1+0x788], R14 ;  /* 0x0007880e01007387 */ /* 0x0005e20000100a00 */
[----:B------:R-:W-:-:S02]  /*60ef0*/  IMAD.MOV.U32 R129, RZ, RZ, R137 ;  /* 0x000000ffff817224 */ /* 0x000fc400078e0089 */
[----:B------:R-:W-:Y:S02]  /*60f00*/  IMAD.MOV.U32 R136, RZ, RZ, R144 ;  /* 0x000000ffff887224 */ /* 0x000fe400078e0090 */
[----:B------:R-:W-:Y:S02]  /*60f10*/  IMAD.MOV.U32 R130, RZ, RZ, R138 ;  /* 0x000000ffff827224 */ /* 0x000fe400078e008a */
[----:B------:R-:W-:Y:S02]  /*60f20*/  IMAD.MOV.U32 R137, RZ, RZ, R145 ;  /* 0x000000ffff897224 */ /* 0x000fe400078e0091 */
[----:B------:R-:W-:Y:S01]  /*60f30*/  IMAD.MOV.U32 R138, RZ, RZ, R146 ;  /* 0x000000ffff8a7224 */ /* 0x000fe200078e0092 */
[----:B---3--:R-:W-:Y:S02]  /*60f40*/  MOV R139, R147 ;  /* 0x00000093008b7202 */ /* 0x008fe40000000f00 */
[----:B------:R-:W3:Y:S01]  /*60f50*/  LDL.LU R147, [R1+0x70] ;  /* 0x0000700001937983 */ /* 0x000ee20000300800 */
[----:B----4-:R-:W-:-:S03]  /*60f60*/  IMAD.MOV.U32 R140, RZ, RZ, R148 ;  /* 0x000000ffff8c7224 */ /* 0x010fc600078e0094 */
        /* <DEDUP_REMOVED lines=9> */
[----:B------:R-:W-:-:S03]  /*61000*/  MOV R145, R22 ;  /* 0x0000001600917202 */ /* 0x000fc60000000f00 */
[----:B------:R-:W4:Y:S01]  /*61010*/  LDL.LU R22, [R1+0x480] ;  /* 0x0004800001167983 */ /* 0x000f220000300800 */
[----:B------:R-:W-:-:S03]  /*61020*/  IMAD.MOV.U32 R146, RZ, RZ, R21 ;  /* 0x000000ffff927224 */ /* 0x000fc600078e0015 */
[----:B------:R-:W4:Y:S04]  /*61030*/  LDL.LU R21, [R1+0x488] ;  /* 0x0004880001157983 */ /* 0x000f280000300800 */
[----:B------:R2:W-:Y:S01]  /*61040*/  STSM.16.M88.4 [R4], R8 ;  /* 0x0000000804007844 */ /* 0x0005e20000000200 */
[----:B------:R-:W-:Y:S01]  /*61050*/  BAR.SYNC.DEFER_BLOCKING 0x0 ;  /* 0x0000000000007b1d */ /* 0x000fe20000010000 */
[----:B-1----:R-:W-:Y:S02]  /*61060*/  IMAD.MOV.U32 R12, RZ, RZ, R117 ;  /* 0x000000ffff0c7224 */ /* 0x002fe400078e0075 */
[----:B------:R-:W-:-:S03]  /*61070*/  IMAD.MOV.U32 R13, RZ, RZ, R118 ;  /* 0x000000ffff0d7224 */ /* 0x000fc600078e0076 */
[----:B------:R-:W1:Y:S01]  /*61080*/  LDS.128 R92, [R0] ;  /* 0x00000000005c7984 */ /* 0x000e620000000c00 */
[----:B--2---:R-:W-:Y:S02]  /*61090*/  IMAD.MOV.U32 R14, RZ, RZ, R119 ;  /* 0x000000ffff0e7224 */ /* 0x004fe400078e0077 */
[----:B------:R-:W-:Y:S01]  /*610a0*/  IMAD.MOV.U32 R15, RZ, RZ, R120 ;  /* 0x000000ffff0f7224 */ /* 0x000fe200078e0078 */
[----:B------:R-:W-:Y:S06]  /*610b0*/  BAR.SYNC.DEFER_BLOCKING 0x0 ;  /* 0x0000000000007b1d */ /* 0x000fec0000010000 */
[----:B------:R-:W-:Y:S02]  /*610c0*/  STSM.16.M88.4 [R4], R12 ;  /* 0x0000000c04007844 */ /* 0x000fe40000000200 */
[----:B------:R-:W-:Y:S06]  /*610d0*/  BAR.SYNC.DEFER_BLOCKING 0x0 ;  /* 0x0000000000007b1d */ /* 0x000fec0000010000 */
[----:B------:R-:W2:Y:S01]  /*610e0*/  LDS.128 R12, [R0] ;  /* 0x00000000000c7984 */ /* 0x000ea20000000c00 */
[----:B------:R-:W-:-:S02]  /*610f0*/  IMAD.MOV.U32 R10, RZ, RZ, R123 ;  /* 0x000000ffff0a7224 */ /* 0x000fc400078e007b */
[----:B------:R-:W-:Y:S01]  /*61100*/  IMAD.MOV.U32 R11, RZ, RZ, R124 ;  /* 0x000000ffff0b7224 */ /* 0x000fe200078e007c */
[----:B-1----:R-:W-:Y:S01]  /*61110*/  STL.64 [R1+0x770], R92 ;  /* 0x0007705c01007387 */ /* 0x002fe20000100a00 */
[----:B------:R-:W-:Y:S01]  /*61120*/  IMAD.MOV.U32 R123, RZ, RZ, R131 ;  /* 0x000000ffff7b7224 */ /* 0x000fe200078e0083 */
[----:B------:R-:W-:Y:S01]  /*61130*/  MOV R131, R139 ;  /* 0x0000008b00837202 */ /* 0x000fe20000000f00 */
[----:B------:R-:W-:Y:S01]  /*61140*/  IMAD.MOV.U32 R117, RZ, RZ, R125 ;  /* 0x000000ffff757224 */ /* 0x000fe200078e007d */
[----:B------:R-:W-:Y:S01]  /*61150*/  STL.64 [R1+0x778], R94 ;  /* 0x0007785e01007387 */ /* 0x000fe20000100a00 */
[----:B------:R-:W-:Y:S01]  /*61160*/  IMAD.MOV.U32 R124, RZ, RZ, R132 ;  /* 0x000000ffff7c7224 */ /* 0x000fe200078e0084 */
[----:B------:R-:W-:Y:S01]  /*61170*/  MOV R125, R133 ;  /* 0x00000085007d7202 */ /* 0x000fe20000000f00 */
[----:B------:R-:W-:Y:S01]  /*61180*/  IMAD.MOV.U32 R118, RZ, RZ, R126 ;  /* 0x000000ffff767224 */ /* 0x000fe200078e007e */
[----:B------:R-:W-:Y:S01]  /*61190*/  MOV R119, R127 ;  /* 0x0000007f00777202 */ /* 0x000fe20000000f00 */
[----:B------:R-:W-:Y:S01]  /*611a0*/  IMAD.MOV.U32 R132, RZ, RZ, R140 ;  /* 0x000000ffff847224 */ /* 0x000fe200078e008c */
[----:B------:R-:W-:Y:S01]  /*611b0*/  MOV R8, R121 ;  /* 0x0000007900087202 */ /* 0x000fe20000000f00 */
[----:B------:R-:W-:Y:S01]  /*611c0*/  IMAD.MOV.U32 R126, RZ, RZ, R134 ;  /* 0x000000ffff7e7224 */ /* 0x000fe200078e0086 */
[----:B------:R-:W-:Y:S01]  /*611d0*/  BAR.SYNC.DEFER_BLOCKING 0x0 ;  /* 0x0000000000007b1d */ /* 0x000fe20000010000 */
        /* <DEDUP_REMOVED lines=12> */
[----:B------:R-:W-:Y:S01]  /*612a0*/  IMAD.MOV.U32 R136, RZ, RZ, R144 ;  /* 0x000000ffff887224 */ /* 0x000fe200078e0090 */
[----:B------:R-:W-:Y:S01]  /*612b0*/  MOV R137, R145 ;  /* 0x0000009100897202 */ /* 0x000fe20000000f00 */
[----:B------:R-:W-:-:S02]  /*612c0*/  IMAD.MOV.U32 R130, RZ, RZ, R138 ;  /* 0x000000ffff827224 */ /* 0x000fc400078e008a */
[----:B------:R-:W-:Y:S02]  /*612d0*/  IMAD.MOV.U32 R138, RZ, RZ, R146 ;  /* 0x000000ffff8a7224 */ /* 0x000fe400078e0092 */
[----:B---3--:R-:W-:Y:S02]  /*612e0*/  IMAD.MOV.U32 R139, RZ, RZ, R147 ;  /* 0x000000ffff8b7224 */ /* 0x008fe400078e0093 */
[----:B------:R-:W3:Y:S01]  /*612f0*/  LDL.LU R147, [R1+0x80] ;  /* 0x0000800001937983 */ /* 0x000ee20000300800 */
[----:B----4-:R-:W-:-:S03]  /*61300*/  IMAD.MOV.U32 R140, RZ, RZ, R148 ;  /* 0x000000ffff8c7224 */ /* 0x010fc600078e0094 */
        /* <DEDUP_REMOVED lines=549> */
[----:B------:R-:W-:Y:S02]  /*63560*/  IMAD.MOV.U32 R120, RZ, RZ, R128 ;  /* 0x000000ffff787224 */ /* 0x000fe400078e0080 */
[----:B------:R-:W-:Y:S01]  /*63570*/  IMAD.MOV.U32 R127, RZ, RZ, R135 ;  /* 0x000000ffff7f7224 */ /* 0x000fe200078e0087 */
[----:B------:R-:W-:Y:S01]  /*63580*/  STL.64 [R1+0x638], R94 ;  /* 0x0006385e01007387 */ /* 0x000fe20000100a00 */
[----:B------:R-:W-:Y:S01]  /*63590*/  IMAD.MOV.U32 R9, RZ, RZ, R122 ;  /* 0x000000ffff097224 */ /* 0x000fe200078e007a */
[----:B------:R-:W-:Y:S01]  /*635a0*/  MOV R135, R143 ;  /* 0x0000008f00877202 */ /* 0x000fe20000000f00 */
        /* <DEDUP_REMOVED lines=8> */
[----:B------:R-:W-:Y:S01]  /*63630*/  IMAD.MOV.U32 R136, RZ, RZ, R144 ;  /* 0x000000ffff887224 */ /* 0x000fe200078e0090 */
[----:B------:R-:W-:Y:S01]  /*63640*/  BAR.SYNC.DEFER_BLOCKING 0x0 ;  /* 0x0000000000007b1d */ /* 0x000fe20000010000 */
[----:B------:R-:W-:Y:S02]  /*63650*/  IMAD.MOV.U32 R130, RZ, RZ, R138 ;  /* 0x000000ffff827224 */ /* 0x000fe400078e008a */
[----:B------:R-:W-:-:S02]  /*63660*/  IMAD.MOV.U32 R137, RZ, RZ, R145 ;  /* 0x000000ffff897224 */ /* 0x000fc400078e0091 */
[----:B------:R-:W-:Y:S02]  /*63670*/  IMAD.MOV.U32 R124, RZ, RZ, R132 ;  /* 0x000000ffff7c7224 */ /* 0x000fe400078e0084 */
        /* <DEDUP_REMOVED lines=9> */
[----:B------:R-:W-:Y:S02]  /*63710*/  IMAD.MOV.U32 R134, RZ, RZ, R142 ;  /* 0x000000ffff867224 */ /* 0x000fe400078e008e */
[----:B---3--:R-:W-:Y:S02]  /*63720*/  IMAD.MOV.U32 R139, RZ, RZ, R147 ;  /* 0x000000ffff8b7224 */ /* 0x008fe400078e0093 */
[----:B----4-:R-:W-:Y:S01]  /*63730*/  IMAD.MOV.U32 R140, RZ, RZ, R148 ;  /* 0x000000ffff8c7224 */ /* 0x010fe200078e0094 */
[----:B------:R-:W-:-:S02]  /*63740*/  MOV R143, R149 ;  /* 0x00000095008f7202 */ /* 0x000fc40000000f00 */
[----:B------:R-:W3:Y:S01]  /*63750*/  LDL.LU R149, [R1+0x140] ;  /* 0x0001400001957983 */ /* 0x000ee20000300800 */
        /* <DEDUP_REMOVED lines=10> */
[----:B------:R-:W3:Y:S04]  /*63800*/  LDL.LU R141, [R1+0x524] ;  /* 0x00052400018d7983 */ /* 0x000ee80000300800 */
[----:B------:R-:W4:Y:S04]  /*63810*/  LDL.LU R142, [R1+0x52c] ;  /* 0x00052c00018e7983 */ /* 0x000f280000300800 */
[----:B------:R2:W-:Y:S01]  /*63820*/  STSM.16.M88.4 [R4], R8 ;  /* 0x0000000804007844 */ /* 0x0005e20000000200 */
[----:B------:R-:W-:Y:S01]  /*63830*/  BAR.SYNC.DEFER_BLOCKING 0x0 ;  /* 0x0000000000007b1d */ /* 0x000fe20000010000 */
[----:B-1----:R-:W-:Y:S01]  /*63840*/  MOV R12, R117 ;  /* 0x00000075000c7202 */ /* 0x002fe20000000f00 */
[----:B------:R-:W-:-:S02]  /*63850*/  IMAD.MOV.U32 R13, RZ, RZ, R118 ;  /* 0x000000ffff0d7224 */ /* 0x000fc400078e0076 */
[----:B--2---:R-:W-:Y:S02]  /*63860*/  IMAD.MOV.U32 R14, RZ, RZ, R119 ;  /* 0x000000ffff0e7224 */ /* 0x004fe400078e0077 */
[----:B------:R-:W1:Y:S01]  /*63870*/  LDS.128 R92, [R0] ;  /* 0x00000000005c7984 */ /* 0x000e620000000c00 */
[----:B------:R-:W-:Y:S01]  /*63880*/  IMAD.MOV.U32 R15, RZ, RZ, R120 ;  /* 0x000000ffff0f7224 */ /* 0x000fe200078e0078 */
[----:B------:R-:W-:Y:S06]  /*63890*/  BAR.SYNC.DEFER_BLOCKING 0x0 ;  /* 0x0000000000007b1d */ /* 0x000fec0000010000 */
[----:B------:R-:W-:Y:S02]  /*638a0*/  STSM.16.M88.4 [R4], R12 ;  /* 0x0000000c04007844 */ /* 0x000fe40000000200 */
[----:B------:R-:W-:Y:S06]  /*638b0*/  BAR.SYNC.DEFER_BLOCKING 0x0 ;  /* 0x0000000000007b1d */ /* 0x000fec0000010000 */
[----:B------:R-:W2:Y:S01]  /*638c0*/  LDS.128 R12, [R0] ;  /* 0x00000000000c7984 */ /* 0x000ea20000000c00 */
[----:B------:R-:W-:Y:S01]  /*638d0*/  IMAD.MOV.U32 R8, RZ, RZ, R121 ;  /* 0x000000ffff087224 */ /* 0x000fe200078e0079 */
[----:B------:R-:W-:-:S02]  /*638e0*/  MOV R121, R129 ;  /* 0x0000008100797202 */ /* 0x000fc40000000f00 */
[----:B-1----:R-:W-:Y:S01]  /*638f0*/  STL.64 [R1+0x610], R92 ;  /* 0x0006105c01007387 */ /* 0x002fe20000100a00 */
[----:B------:R-:W-:Y:S01]  /*63900*/  IMAD.MOV.U32 R9, RZ, RZ, R122 ;  /* 0x000000ffff097224 */ /* 0x000fe200078e007a */
[----:B------:R-:W-:Y:S02]  /*63910*/  MOV R10, R123 ;  /* 0x0000007b000a7202 */ /* 0x000fe40000000f00 */
[----:B------:R-:W-:Y:S01]  /*63920*/  STL.64 [R1+0x618], R94 ;  /* 0x0006185e01007387 */ /* 0x000fe20000100a00 */
[----:B------:R-:W-:Y:S02]  /*63930*/  IMAD.MOV.U32 R122, RZ, RZ, R130 ;  /* 0x000000ffff7a7224 */ /* 0x000fe400078e0082 */
[----:B------:R-:W-:Y:S01]  /*63940*/  IMAD.MOV.U32 R129, RZ, RZ, R137 ;  /* 0x000000ffff817224 */ /* 0x000fe200078e0089 */
[----:B------:R-:W-:Y:S01]  /*63950*/  BAR.SYNC.DEFER_BLOCKING 0x0 ;  /* 0x0000000000007b1d */ /* 0x000fe20000010000 */
        /* <DEDUP_REMOVED lines=13> */
[----:B------:R2:W-:Y:S04]  /*63a30*/  STL.64 [R1+0x608], R14 ;  /* 0x0006080e01007387 */ /* 0x0005e80000100a00 */
[----:B------:R-:W2:Y:S04]  /*63a40*/  LDL.LU R137, [R1+0x124] ;  /* 0x0001240001897983 */ /* 0x000ea80000300800 */
[----:B------:R-:W2:Y:S01]  /*63a50*/  LDL.LU R138, [R1+0x12c] ;  /* 0x00012c00018a7983 */ /* 0x000ea20000300800 */
[----:B------:R-:W-:-:S03]  /*63a60*/  IMAD.MOV.U32 R125, RZ, RZ, R133 ;  /* 0x000000ffff7d7224 */ /* 0x000fc600078e0085 */
[----:B------:R-:W2:Y:S01]  /*63a70*/  LDL.LU R139, [R1+0x530] ;  /* 0x00053000018b7983 */ /* 0x000ea20000300800 */
[----:B------:R-:W-:-:S03]  /*63a80*/  IMAD.MOV.U32 R126, RZ, RZ, R134 ;  /* 0x000000ffff7e7224 */ /* 0x000fc600078e0086 */
[----:B------:R-:W2:Y:S04]  /*63a90*/  LDL.LU R140, [R1+0x538] ;  /* 0x00053800018c7983 */ /* 0x000ea80000300800 */
[----:B------:R2:W-:Y:S01]  /*63aa0*/  STSM.16.M88.4 [R4], R8 ;  /* 0x0000000804007844 */ /* 0x0005e20000000200 */
[----:B------:R-:W-:Y:S01]  /*63ab0*/  BAR.SYNC.DEFER_BLOCKING 0x0 ;  /* 0x0000000000007b1d */ /* 0x000fe20000010000 */
[----:B---3--:R-:W-:-:S05]  /*63ac0*/  MOV R135, R141 ;  /* 0x0000008d00877202 */ /* 0x008fca0000000f00 */
[----:B------:R-:W3:Y:S01]  /*63ad0*/  LDS.128 R92, [R0] ;  /* 0x00000000005c7984 */ /* 0x000ee20000000c00 */
[----:B----4-:R-:W-:-:S03]  /*63ae0*/  IMAD.MOV.U32 R136, RZ, RZ, R142 ;  /* 0x000000ffff887224 */ /* 0x010fc600078e008e */
[----:B------:R-:W4:Y:S04]  /*63af0*/  LDL.LU R141, [R1+0x130] ;  /* 0x00013000018d7983 */ /* 0x000f280000300800 */
[----:B------:R-:W4:Y:S04]  /*63b00*/  LDL.LU R142, [R1+0x138] ;  /* 0x00013800018e7983 */ /* 0x000f280000300800 */
[----:B------:R-:W4:Y:S04]  /*63b10*/  LDL.LU R133, [R1+0x514] ;  /* 0x0005140001857983 */ /* 0x000f280000300800 */
[----:B------:R-:W4:Y:S01]  /*63b20*/  LDL.LU R134, [R1+0x51c] ;  /* 0x00051c0001867983 */ /* 0x000f220000300800 */
[----:B-1----:R-:W-:-:S02]  /*63b30*/  IMAD.MOV.U32 R12, RZ, RZ, R117 ;  /* 0x000000ffff0c7224 */ /* 0x002fc400078e0075 */
[----:B------:R-:W-:Y:S02]  /*63b40*/  IMAD.MOV.U32 R13, RZ, RZ, R118 ;  /* 0x000000ffff0d7224 */ /* 0x000fe400078e0076 */
[----:B--2---:R-:W-:Y:S02]  /*63b50*/  IMAD.MOV.U32 R14, RZ, RZ, R119 ;  /* 0x000000ffff0e7224 */ /* 0x004fe400078e0077 */
[----:B------:R-:W-:Y:S01]  /*63b60*/  IMAD.MOV.U32 R15, RZ, RZ, R120 ;  /* 0x000000ffff0f7224 */ /* 0x000fe200078e0078 */
[----:B------:R-:W-:Y:S06]  /*63b70*/  BAR.SYNC.DEFER_BLOCKING 0x0 ;  /* 0x0000000000007b1d */ /* 0x000fec0000010000 */
[----:B------:R-:W-:Y:S02]  /*63b80*/  STSM.16.M88.4 [R4], R12 ;  /* 0x0000000c04007844 */ /* 0x000fe40000000200 */
[----:B------:R-:W-:Y:S06]  /*63b90*/  BAR.SYNC.DEFER_BLOCKING 0x0 ;  /* 0x0000000000007b1d */ /* 0x000fec0000010000 */
[----:B------:R-:W1:Y:S01]  /*63ba0*/  LDS.128 R12, [R0] ;  /* 0x00000000000c7984 */ /* 0x000e620000000c00 */
[----:B------:R-:W-:-:S03]  /*63bb0*/  IMAD.MOV.U32 R10, RZ, RZ, R123 ;  /* 0x000000ffff0a7224 */ /* 0x000fc600078e007b */
[----:B---3--:R-:W-:Y:S01]  /*63bc0*/  STL.64 [R1+0x4f0], R92 ;  /* 0x0004f05c01007387 */ /* 0x008fe20000100a00 */
[----:B------:R-:W-:-:S03]  /*63bd0*/  IMAD.MOV.U32 R11, RZ, RZ, R124 ;  /* 0x000000ffff0b7224 */ /* 0x000fc600078e007c */
[----:B------:R-:W-:Y:S01]  /*63be0*/  STL.64 [R1+0x4f8], R94 ;  /* 0x0004f85e01007387 */ /* 0x000fe20000100a00 */
[----:B------:R-:W-:Y:S02]  /*63bf0*/  IMAD.MOV.U32 R123, RZ, RZ, R129 ;  /* 0x000000ffff7b7224 */ /* 0x000fe400078e0081 */
[----:B------:R-:W-:Y:S01]  /*63c00*/  IMAD.MOV.U32 R124, RZ, RZ, R130 ;  /* 0x000000ffff7c7224 */ /* 0x000fe200078e0082 */
[----:B------:R-:W-:Y:S01]  /*63c10*/  MOV R8, R121 ;  /* 0x0000007900087202 */ /* 0x000fe20000000f00 */
[----:B------:R-:W-:Y:S01]  /*63c20*/  IMAD.MOV.U32 R119, RZ, RZ, R125 ;  /* 0x000000ffff777224 */ /* 0x000fe200078e007d */
[----:B------:R-:W-:Y:S06]  /*63c30*/  BAR.SYNC.DEFER_BLOCKING 0x0 ;  /* 0x0000000000007b1d */ /* 0x000fec0000010000 */
[----:B-1----:R1:W-:Y:S04]  /*63c40*/  STL.64 [R1+0x4e0], R12 ;  /* 0x0004e00c01007387 */ /* 0x0023e80000100a00 */
[----:B------:R2:W-:Y:S04]  /*63c50*/  STL.64 [R1+0x4e8], R14 ;  /* 0x0004e80e01007387 */ /* 0x0005e80000100a00 */
[----:B------:R-:W3:Y:S04]  /*63c60*/  LDL.LU R129, [R1+0x114] ;  /* 0x0001140001817983 */ /* 0x000ee80000300800 */
[----:B------:R-:W3:Y:S01]  /*63c70*/  LDL.LU R130, [R1+0x11c] ;  /* 0x00011c0001827983 */ /* 0x000ee20000300800 */
[----:B------:R-:W-:Y:S01]  /*63c80*/  IMAD.MOV.U32 R120, RZ, RZ, R126 ;  /* 0x000000ffff787224 */ /* 0x000fe200078e007e */
[----:B------:R-:W-:Y:S01]  /*63c90*/  MOV R121, R127 ;  /* 0x0000007f00797202 */ /* 0x000fe20000000f00 */
[----:B------:R-:W-:-:S02]  /*63ca0*/  IMAD.MOV.U32 R125, RZ, RZ, R131 ;  /* 0x000000ffff7d7224 */ /* 0x000fc400078e0083 */
[----:B------:R-:W-:Y:S01]  /*63cb0*/  IMAD.MOV.U32 R9, RZ, RZ, R122 ;  /* 0x000000ffff097224 */ /* 0x000fe200078e007a */
[----:B------:R-:W3:Y:S01]  /*63cc0*/  LDL.LU R131, [R1+0x520] ;  /* 0x0005200001837983 */ /* 0x000ee20000300800 */
[----:B------:R-:W-:Y:S02]  /*63cd0*/  IMAD.MOV.U32 R126, RZ, RZ, R132 ;  /* 0x000000ffff7e7224 */ /* 0x000fe400078e0084 */
[----:B------:R-:W-:Y:S01]  /*63ce0*/  IMAD.MOV.U32 R122, RZ, RZ, R128 ;  /* 0x000000ffff7a7224 */ /* 0x000fe200078e0080 */
[----:B------:R-:W3:Y:S04]  /*63cf0*/  LDL.LU R132, [R1+0x528] ;  /* 0x0005280001847983 */ /* 0x000ee80000300800 */
[----:B------:R2:W-:Y:S01]  /*63d00*/  STSM.16.M88.4 [R4], R8 ;  /* 0x0000000804007844 */ /* 0x0005e20000000200 */
[----:B------:R-:W-:Y:S01]  /*63d10*/  BAR.SYNC.DEFER_BLOCKING 0x0 ;  /* 0x0000000000007b1d */ /* 0x000fe20000010000 */
[----:B-1----:R-:W-:-:S02]  /*63d20*/  IMAD.MOV.U32 R12, RZ, RZ, R119 ;  /* 0x000000ffff0c7224 */ /* 0x002fc400078e0077 */
[----:B------:R-:W-:-:S03]  /*63d30*/  IMAD.MOV.U32 R13, RZ, RZ, R120 ;  /* 0x000000ffff0d7224 */ /* 0x000fc600078e0078 */
[----:B------:R-:W1:Y:S01]  /*63d40*/  LDS.128 R92, [R0] ;  /* 0x00000000005c7984 */ /* 0x000e620000000c00 */
[----:B----4-:R-:W-:-:S03]  /*63d50*/  MOV R127, R133 ;  /* 0x00000085007f7202 */ /* 0x010fc60000000f00 */
[----:B------:R-:W4:Y:S01]  /*63d60*/  LDL.LU R133, [R1+0x120] ;  /* 0x0001200001857983 */ /* 0x000f220000300800 */
[----:B------:R-:W-:-:S03]  /*63d70*/  IMAD.MOV.U32 R128, RZ, RZ, R134 ;  /* 0x000000ffff807224 */ /* 0x000fc600078e0086 */
[----:B------:R-:W4:Y:S01]  /*63d80*/  LDL.LU R134, [R1+0x128] ;  /* 0x0001280001867983 */ /* 0x000f220000300800 */
[----:B--2---:R-:W-:Y:S02]  /*63d90*/  IMAD.MOV.U32 R14, RZ, RZ, R121 ;  /* 0x000000ffff0e7224 */ /* 0x004fe400078e0079 */
[----:B------:R-:W-:Y:S01]  /*63da0*/  IMAD.MOV.U32 R15, RZ, RZ, R122 ;  /* 0x000000ffff0f7224 */ /* 0x000fe200078e007a */
[----:B------:R-:W-:Y:S06]  /*63db0*/  BAR.SYNC.DEFER_BLOCKING 0x0 ;  /* 0x0000000000007b1d */ /* 0x000fec0000010000 */
[----:B------:R-:W-:Y:S02]  /*63dc0*/  STSM.16.M88.4 [R4], R12 ;  /* 0x0000000c04007844 */ /* 0x000fe40000000200 */
[----:B------:R-:W-:Y:S01]  /*63dd0*/  BAR.SYNC.DEFER_BLOCKING 0x0 ;  /* 0x0000000000007b1d */ /* 0x000fe20000010000 */
[----:B------:R-:W-:Y:S01]  /*63de0*/  MOV R8, R123 ;  /* 0x0000007b00087202 */ /* 0x000fe20000000f00 */
[----:B------:R-:W-:-:S02]  /*63df0*/  IMAD.MOV.U32 R9, RZ, RZ, R124 ;  /* 0x000000ffff097224 */ /* 0x000fc400078e007c */
[----:B------:R-:W-:Y:S02]  /*63e00*/  IMAD.MOV.U32 R10, RZ, RZ, R125 ;  /* 0x000000ffff0a7224 */ /* 0x000fe400078e007d */
[----:B------:R-:W2:Y:S01]  /*63e10*/  LDS.128 R12, [R0] ;  /* 0x00000000000c7984 */ /* 0x000ea20000000c00 */
[----:B------:R-:W-:Y:S01]  /*63e20*/  IMAD.MOV.U32 R11, RZ, RZ, R126 ;  /* 0x000000ffff0b7224 */ /* 0x000fe200078e007e */
[----:B------:R-:W-:Y:S06]  /*63e30*/  BAR.SYNC.DEFER_BLOCKING 0x0 ;  /* 0x0000000000007b1d */ /* 0x000fec0000010000 */
[----:B------:R-:W-:Y:S04]  /*63e40*/  STSM.16.M88.4 [R4], R8 ;  /* 0x0000000804007844 */ /* 0x000fe80000000200 */
[----:B-1----:R-:W-:Y:S04]  /*63e50*/  STL.64 [R1+0x4d0], R92 ;  /* 0x0004d05c01007387 */ /* 0x002fe80000100a00 */
[----:B------:R-:W-:Y:S01]  /*63e60*/  STL.64 [R1+0x4d8], R94 ;  /* 0x0004d85e01007387 */ /* 0x000fe20000100a00 */
[----:B------:R-:W-:Y:S06]  /*63e70*/  BAR.SYNC.DEFER_BLOCKING 0x0 ;  /* 0x0000000000007b1d */ /* 0x000fec0000010000 */
[----:B------:R-:W1:Y:S04]  /*63e80*/  LDS.128 R92, [R0] ;  /* 0x00000000005c7984 */ /* 0x000e680000000c00 */
[----:B--2---:R2:W-:Y:S04]  /*63e90*/  STL.64 [R1+0x4c0], R12 ;  /* 0x0004c00c01007387 */ /* 0x0045e80000100a00 */
[----:B------:R3:W-:Y:S01]  /*63ea0*/  STL.64 [R1+0x4c8], R14 ;  /* 0x0004c80e01007387 */ /* 0x0007e20000100a00 */
[----:B--2---:R-:W-:-:S02]  /*63eb0*/  IMAD.MOV.U32 R12, RZ, RZ, R127 ;  /* 0x000000ffff0c7224 */ /* 0x004fc400078e007f */
[----:B------:R-:W-:Y:S01]  /*63ec0*/  IMAD.MOV.U32 R13, RZ, RZ, R128 ;  /* 0x000000ffff0d7224 */ /* 0x000fe200078e0080 */
[----:B---3--:R-:W-:Y:S01]  /*63ed0*/  MOV R14, R129 ;  /* 0x00000081000e7202 */ /* 0x008fe20000000f00 */
[----:B------:R-:W-:Y:S01]  /*63ee0*/  IMAD.MOV.U32 R15, RZ, RZ, R130 ;  /* 0x000000ffff0f7224 */ /* 0x000fe200078e0082 */
[----:B------:R-:W-:Y:S06]  /*63ef0*/  BAR.SYNC.DEFER_BLOCKING 0x0 ;  /* 0x0000000000007b1d */ /* 0x000fec0000010000 */
[----:B------:R-:W-:Y:S02]  /*63f00*/  STSM.16.M88.4 [R4], R12 ;  /* 0x0000000c04007844 */ /* 0x000fe40000000200 */
[----:B------:R-:W-:Y:S01]  /*63f10*/  BAR.SYNC.DEFER_BLOCKING 0x0 ;  /* 0x0000000000007b1d */ /* 0x000fe20000010000 */
[----:B------:R-:W-:-:S02]  /*63f20*/  IMAD.MOV.U32 R8, RZ, RZ, R131 ;  /* 0x000000ffff087224 */ /* 0x000fc400078e0083 */
[----:B------:R-:W-:-:S03]  /*63f30*/  IMAD.MOV.U32 R9, RZ, RZ, R132 ;  /* 0x000000ffff097224 */ /* 0x000fc600078e0084 */
[----:B------:R-:W2:Y:S04]  /*63f40*/  LDS.128 R12, [R0] ;  /* 0x00000000000c7984 */ /* 0x000ea80000000c00 */
[----:B-1----:R-:W-:Y:S04]  /*63f50*/  STL.64 [R1+0x4b0], R92 ;  /* 0x0004b05c01007387 */ /* 0x002fe80000100a00 */
[----:B------:R-:W-:Y:S01]  /*63f60*/  STL.64 [R1+0x4b8], R94 ;  /* 0x0004b85e01007387 */ /* 0x000fe20000100a00 */
[----:B------:R-:W-:Y:S06]  /*63f70*/  BAR.SYNC.DEFER_BLOCKING 0x0 ;  /* 0x0000000000007b1d */ /* 0x000fec0000010000 */
[----:B--2---:R1:W-:Y:S04]  /*63f80*/  STL.64 [R1+0x4a0], R12 ;  /* 0x0004a00c01007387 */ /* 0x0043e80000100a00 */
[----:B------:R2:W-:Y:S01]  /*63f90*/  STL.64 [R1+0x4a8], R14 ;  /* 0x0004a80e01007387 */ /* 0x0005e20000100a00 */
[----:B-1----:R-:W-:Y:S01]  /*63fa0*/  MOV R12, R135 ;  /* 0x00000087000c7202 */ /* 0x002fe20000000f00 */
[----:B----4-:R-:W-:-:S02]  /*63fb0*/  IMAD.MOV.U32 R10, RZ, RZ, R133 ;  /* 0x000000ffff0a7224 */ /* 0x010fc400078e0085 */
[----:B------:R-:W-:-:S05]  /*63fc0*/  IMAD.MOV.U32 R11, RZ, RZ, R134 ;  /* 0x000000ffff0b7224 */ /* 0x000fca00078e0086 */
[----:B------:R1:W-:Y:S01]  /*63fd0*/  STSM.16.M88.4 [R4], R8 ;  /* 0x0000000804007844 */ /* 0x0003e20000000200 */
[----:B------:R-:W-:Y:S01]  /*63fe0*/  BAR.SYNC.DEFER_BLOCKING 0x0 ;  /* 0x0000000000007b1d */ /* 0x000fe20000010000 */
[----:B------:R-:W-:Y:S02]  /*63ff0*/  IMAD.MOV.U32 R13, RZ, RZ, R136 ;  /* 0x000000ffff0d7224 */ /* 0x000fe400078e0088 */
[----:B--2---:R-:W-:-:S03]  /*64000*/  IMAD.MOV.U32 R14, RZ, RZ, R137 ;  /* 0x000000ffff0e7224 */ /* 0x004fc600078e0089 */
[----:B------:R-:W2:Y:S01]  /*64010*/  LDS.128 R92, [R0] ;  /* 0x00000000005c7984 */ /* 0x000ea20000000c00 */
[----:B------:R-:W-:Y:S01]  /*64020*/  IMAD.MOV.U32 R15, RZ, RZ, R138 ;  /* 0x000000ffff0f7224 */ /* 0x000fe200078e008a */
[----:B------:R-:W-:Y:S06]  /*64030*/  BAR.SYNC.DEFER_BLOCKING 0x0 ;  /* 0x0000000000007b1d */ /* 0x000fec0000010000 */
[----:B------:R-:W-:Y:S02]  /*64040*/  STSM.16.M88.4 [R4], R12 ;  /* 0x0000000c04007844 */ /* 0x000fe40000000200 */
[----:B------:R-:W-:Y:S01]  /*64050*/  BAR.SYNC.DEFER_BLOCKING 0x0 ;  /* 0x0000000000007b1d */ /* 0x000fe20000010000 */
[----:B-1----:R-:W-:Y:S01]  /*64060*/  IMAD.MOV.U32 R8, RZ, RZ, R139 ;  /* 0x000000ffff087224 */ /* 0x002fe200078e008b */
[----:B------:R-:W-:Y:S01]  /*64070*/  MOV R10, R141 ;  /* 0x0000008d000a7202 */ /* 0x000fe20000000f00 */
[----:B------:R-:W-:-:S03]  /*64080*/  IMAD.MOV.U32 R9, RZ, RZ, R140 ;  /* 0x000000ffff097224 */ /* 0x000fc600078e008c */
[----:B------:R-:W1:Y:S01]  /*64090*/  LDS.128 R12, [R0] ;  /* 0x00000000000c7984 */ /* 0x000e620000000c00 */
[----:B------:R-:W-:Y:S01]  /*640a0*/  IMAD.MOV.U32 R11, RZ, RZ, R142 ;  /* 0x000000ffff0b7224 */ /* 0x000fe200078e008e */
[----:B------:R-:W-:Y:S06]  /*640b0*/  BAR.SYNC.DEFER_BLOCKING 0x0 ;  /* 0x0000000000007b1d */ /* 0x000fec0000010000 */
[----:B------:R-:W-:Y:S04]  /*640c0*/  STSM.16.M88.4 [R4], R8 ;  /* 0x0000000804007844 */ /* 0x000fe80000000200 */
[----:B--2---:R-:W-:Y:S04]  /*640d0*/  STL.64 [R1+0x490], R92 ;  /* 0x0004905c01007387 */ /* 0x004fe80000100a00 */
[----:B------:R-:W-:Y:S01]  /*640e0*/  STL.64 [R1+0x498], R94 ;  /* 0x0004985e01007387 */ /* 0x000fe20000100a00 */
[----:B------:R-:W-:Y:S06]  /*640f0*/  BAR.SYNC.DEFER_BLOCKING 0x0 ;  /* 0x0000000000007b1d */ /* 0x000fec0000010000 */
[----:B------:R-:W2:Y:S04]  /*64100*/  LDS.128 R92, [R0] ;  /* 0x00000000005c7984 */ /* 0x000ea80000000c00 */
[----:B-1----:R1:W-:Y:S04]  /*64110*/  STL.64 [R1+0x480], R12 ;  /* 0x0004800c01007387 */ /* 0x0023e80000100a00 */
[----:B------:R3:W-:Y:S01]  /*64120*/  STL.64 [R1+0x488], R14 ;  /* 0x0004880e01007387 */ /* 0x0007e20000100a00 */
[----:B-1----:R-:W-:-:S02]  /*64130*/  IMAD.MOV.U32 R12, RZ, RZ, R143 ;  /* 0x000000ffff0c7224 */ /* 0x002fc400078e008f */
[----:B------:R-:W-:Y:S02]  /*64140*/  IMAD.MOV.U32 R13, RZ, RZ, R144 ;  /* 0x000000ffff0d7224 */ /* 0x000fe400078e0090 */
[----:B---3--:R-:W-:Y:S02]  /*64150*/  IMAD.MOV.U32 R14, RZ, RZ, R145 ;  /* 0x000000ffff0e7224 */ /* 0x008fe400078e0091 */
[----:B------:R-:W-:Y:S01]  /*64160*/  IMAD.MOV.U32 R15, RZ, RZ, R146 ;  /* 0x000000ffff0f7224 */ /* 0x000fe200078e0092 */
[----:B------:R-:W-:Y:S06]  /*64170*/  BAR.SYNC.DEFER_BLOCKING 0x0 ;  /* 0x0000000000007b1d */ /* 0x000fec0000010000 */
[----:B------:R-:W-:Y:S02]  /*64180*/  STSM.16.M88.4 [R4], R12 ;  /* 0x0000000c04007844 */ /* 0x000fe40000000200 */
[----:B------:R-:W-:Y:S01]  /*64190*/  BAR.SYNC.DEFER_BLOCKING 0x0 ;  /* 0x0000000000007b1d */ /* 0x000fe20000010000 */
[----:B------:R-:W-:Y:S01]  /*641a0*/  MOV R8, R147 ;  /* 0x0000009300087202 */ /* 0x000fe20000000f00 */
[----:B------:R-:W-:-:S02]  /*641b0*/  IMAD.MOV.U32 R9, RZ, RZ, R148 ;  /* 0x000000ffff097224 */ /* 0x000fc400078e0094 */
[----:B------:R-:W-:Y:S02]  /*641c0*/  IMAD.MOV.U32 R10, RZ, RZ, R149 ;  /* 0x000000ffff0a7224 */ /* 0x000fe400078e0095 */
[----:B------:R-:W1:Y:S01]  /*641d0*/  LDS.128 R12, [R0] ;  /* 0x00000000000c7984 */ /* 0x000e620000000c00 */
[----:B------:R-:W-:Y:S01]  /*641e0*/  IMAD.MOV.U32 R11, RZ, RZ, R150 ;  /* 0x000000ffff0b7224 */ /* 0x000fe200078e0096 */
[----:B------:R-:W-:Y:S06]  /*641f0*/  BAR.SYNC.DEFER_BLOCKING 0x0 ;  /* 0x0000000000007b1d */ /* 0x000fec0000010000 */
[----:B------:R3:W-:Y:S04]  /*64200*/  STSM.16.M88.4 [R4], R8 ;  /* 0x0000000804007844 */ /* 0x0007e80000000200 */
[----:B--2---:R-:W-:Y:S04]  /*64210*/  STL.64 [R1+0x470], R92 ;  /* 0x0004705c01007387 */ /* 0x004fe80000100a00 */
[----:B------:R-:W-:Y:S01]  /*64220*/  STL.64 [R1+0x478], R94 ;  /* 0x0004785e01007387 */ /* 0x000fe20000100a00 */
[----:B------:R-:W-:Y:S06]  /*64230*/  BAR.SYNC.DEFER_BLOCKING 0x0 ;  /* 0x0000000000007b1d */ /* 0x000fec0000010000 */
[----:B------:R-:W2:Y:S04]  /*64240*/  LDS.128 R92, [R0] ;  /* 0x00000000005c7984 */ /* 0x000ea80000000c00 */
[----:B-1----:R1:W-:Y:S04]  /*64250*/  STL.64 [R1+0x460], R12 ;  /* 0x0004600c01007387 */ /* 0x0023e80000100a00 */
[----:B------:R4:W-:Y:S04]  /*64260*/  STL.64 [R1+0x468], R14 ;  /* 0x0004680e01007387 */ /* 0x0009e80000100a00 */
[----:B---3--:R-:W3:Y:S01]  /*64270*/  LDL.LU R8, [R1+0x550] ;  /* 0x0005500001087983 */ /* 0x008ee20000300800 */
[----:B-1----:R-:W-:-:S03]  /*64280*/  IMAD.MOV.U32 R12, RZ, RZ, R151 ;  /* 0x000000ffff0c7224 */ /* 0x002fc600078e0097 */
[----:B------:R-:W3:Y:S01]  /*64290*/  LDL.LU R9, [R1+0x558] ;  /* 0x0005580001097983 */ /* 0x000ee20000300800 */
[----:B------:R-:W-:Y:S01]  /*642a0*/  IMAD.MOV.U32 R13, RZ, RZ, R17 ;  /* 0x000000ffff0d7224 */ /* 0x000fe200078e0011 */
[----:B----4-:R-:W-:Y:S01]  /*642b0*/  MOV R14, R22 ;  /* 0x00000016000e7202 */ /* 0x010fe20000000f00 */
[----:B------:R-:W-:Y:S01]  /*642c0*/  IMAD.MOV.U32 R15, RZ, RZ, R21 ;  /* 0x000000ffff0f7224 */ /* 0x000fe200078e0015 */
[----:B------:R-:W-:Y:S06]  /*642d0*/  BAR.SYNC.DEFER_BLOCKING 0x0 ;  /* 0x0000000000007b1d */ /* 0x000fec0000010000 */
[----:B------:R-:W3:Y:S04]  /*642e0*/  LDL.LU R10, [R1+0x150] ;  /* 0x00015000010a7983 */ /* 0x000ee80000300800 */
[----:B------:R-:W3:Y:S04]  /*642f0*/  LDL.LU R11, [R1+0x158] ;  /* 0x00015800010b7983 */ /* 0x000ee80000300800 */
[----:B------:R-:W-:Y:S01]  /*64300*/  STSM.16.M88.4 [R4], R12 ;  /* 0x0000000c04007844 */ /* 0x000fe20000000200 */
[----:B------:R-:W-:Y:S06]  /*64310*/  BAR.SYNC.DEFER_BLOCKING 0x0 ;  /* 0x0000000000007b1d */ /* 0x000fec0000010000 */
[----:B------:R-:W1:Y:S04]  /*64320*/  LDS.128 R12, [R0] ;  /* 0x00000000000c7984 */ /* 0x000e680000000c00 */
[----:B--2---:R-:W-:Y:S04]  /*64330*/  STL.64 [R1+0x450], R92 ;  /* 0x0004505c01007387 */ /* 0x004fe80000100a00 */
[----:B------:R-:W-:Y:S01]  /*64340*/  STL.64 [R1+0x458], R94 ;  /* 0x0004585e01007387 */ /* 0x000fe20000100a00 */
[----:B------:R-:W-:Y:S06]  /*64350*/  BAR.SYNC.DEFER_BLOCKING 0x0 ;  /* 0x0000000000007b1d */ /* 0x000fec0000010000 */
[----:B-1----:R1:W-:Y:S04]  /*64360*/  STL.64 [R1+0x440], R12 ;  /* 0x0004400c01007387 */ /* 0x0023e80000100a00 */
[----:B------:R2:W-:Y:S04]  /*64370*/  STL.64 [R1+0x448], R14 ;  /* 0x0004480e01007387 */ /* 0x0005e80000100a00 */
[----:B-1----:R-:W4:Y:S04]  /*64380*/  LDL.LU R12, [R1+0x554] ;  /* 0x00055400010c7983 */ /* 0x002f280000300800 */
[----:B------:R-:W4:Y:S04]  /*64390*/  LDL.LU R13, [R1+0x55c] ;  /* 0x00055c00010d7983 */ /* 0x000f280000300800 */
[----:B--2---:R-:W4:Y:S04]  /*643a0*/  LDL.LU R14, [R1+0x154] ;  /* 0x00015400010e7983 */ /* 0x004f280000300800 */
[----:B------:R-:W4:Y:S04]  /*643b0*/  LDL.LU R15, [R1+0x15c] ;  /* 0x00015c00010f7983 */ /* 0x000f280000300800 */
[----:B---3--:R1:W-:Y:S01]  /*643c0*/  STSM.16.M88.4 [R4], R8 ;  /* 0x0000000804007844 */ /* 0x0083e20000000200 */
[----:B------:R-:W-:Y:S06]  /*643d0*/  BAR.SYNC.DEFER_BLOCKING 0x0 ;  /* 0x0000000000007b1d */ /* 0x000fec0000010000 */
[----:B-1----:R-:W2:Y:S04]  /*643e0*/  LDL.LU R8, [R1+0x560] ;  /* 0x0005600001087983 */ /* 0x002ea80000300800 */
[----:B------:R-:W2:Y:S04]  /*643f0*/  LDL.LU R9, [R1+0x568] ;  /* 0x0005680001097983 */ /* 0x000ea80000300800 */
[----:B------:R-:W2:Y:S04]  /*64400*/  LDL.LU R10, [R1+0x160] ;  /* 0x00016000010a7983 */ /* 0x000ea80000300800 */
[----:B------:R-:W1:Y:S01]  /*64410*/  LDS.128 R92, [R0] ;  /* 0x00000000005c7984 */ /* 0x000e620000000c00 */
[----:B------:R-:W-:Y:S06]  /*64420*/  BAR.SYNC.DEFER_BLOCKING 0x0 ;  /* 0x0000000000007b1d */ /* 0x000fec0000010000 */
[----:B------:R-:W2:Y:S04]  /*64430*/  LDL.LU R11, [R1+0x168] ;  /* 0x00016800010b7983 */ /* 0x000ea80000300800 */
[----:B----4-:R-:W-:Y:S01]  /*64440*/  STSM.16.M88.4 [R4], R12 ;  /* 0x0000000c04007844 */ /* 0x010fe20000000200 */
[----:B------:R-:W-:Y:S06]  /*64450*/  BAR.SYNC.DEFER_BLOCKING 0x0 ;  /* 0x0000000000007b1d */ /* 0x000fec0000010000 */
[----:B------:R-:W3:Y:S04]  /*64460*/  LDS.128 R12, [R0] ;  /* 0x00000000000c7984 */ /* 0x000ee80000000c00 */
[----:B-1----:R-:W-:Y:S04]  /*64470*/  STL.64 [R1+0x430], R92 ;  /* 0x0004305c01007387 */ /* 0x002fe80000100a00 */
[----:B------:R-:W-:Y:S01]  /*64480*/  STL.64 [R1+0x438], R94 ;  /* 0x0004385e01007387 */ /* 0x000fe20000100a00 */
[----:B------:R-:W-:Y:S06]  /*64490*/  BAR.SYNC.DEFER_BLOCKING 0x0 ;  /* 0x0000000000007b1d */ /* 0x000fec0000010000 */
[----:B---3--:R1:W-:Y:S04]  /*644a0*/  STL.64 [R1+0x420], R12 ;  /* 0x0004200c01007387 */ /* 0x0083e80000100a00 */
[----:B------:R3:W-:Y:S04]  /*644b0*/  STL.64 [R1+0x428], R14 ;  /* 0x0004280e01007387 */ /* 0x0007e80000100a00 */
[----:B-1----:R-:W4:Y:S04]  /*644c0*/  LDL.LU R12, [R1+0x564] ;  /* 0x00056400010c7983 */ /* 0x002f280000300800 */
[----:B------:R-:W4:Y:S04]  /*644d0*/  LDL.LU R13, [R1+0x56c] ;  /* 0x00056c00010d7983 */ /* 0x000f280000300800 */
[----:B---3--:R-:W4:Y:S04]  /*644e0*/  LDL.LU R14, [R1+0x164] ;  /* 0x00016400010e7983 */ /* 0x008f280000300800 */
[----:B------:R-:W4:Y:S04]  /*644f0*/  LDL.LU R15, [R1+0x16c] ;  /* 0x00016c00010f7983 */ /* 0x000f280000300800 */
[----:B--2---:R1:W-:Y:S01]  /*64500*/  STSM.16.M88.4 [R4], R8 ;  /* 0x0000000804007844 */ /* 0x0043e20000000200 */
[----:B------:R-:W-:Y:S06]  /*64510*/  BAR.SYNC.DEFER_BLOCKING 0x0 ;  /* 0x0000000000007b1d */ /* 0x000fec0000010000 */
[----:B-1----:R-:W2:Y:S04]  /*64520*/  LDL.LU R8, [R1+0x570] ;  /* 0x0005700001087983 */ /* 0x002ea80000300800 */
[----:B------:R-:W2:Y:S04]  /*64530*/  LDL.LU R9, [R1+0x578] ;  /* 0x0005780001097983 */ /* 0x000ea80000300800 */
[----:B------:R-:W2:Y:S04]  /*64540*/  LDL.LU R10, [R1+0x170] ;  /* 0x00017000010a7983 */ /* 0x000ea80000300800 */
[----:B------:R-:W1:Y:S01]  /*64550*/  LDS.128 R92, [R0] ;  /* 0x00000000005c7984 */ /* 0x000e620000000c00 */
[----:B------:R-:W-:Y:S06]  /*64560*/  BAR.SYNC.DEFER_BLOCKING 0x0 ;  /* 0x0000000000007b1d */ /* 0x000fec0000010000 */
[----:B------:R-:W2:Y:S04]  /*64570*/  LDL.LU R11, [R1+0x178] ;  /* 0x00017800010b7983 */ /* 0x000ea80000300800 */
[----:B-1----:R-:W-:Y:S04]  /*64580*/  STL.64 [R1+0x410], R92 ;  /* 0x0004105c01007387 */ /* 0x002fe80000100a00 */
[----:B------:R-:W-:Y:S04]  /*64590*/  STL.64 [R1+0x418], R94 ;  /* 0x0004185e01007387 */ /* 0x000fe80000100a00 */
[----:B----4-:R-:W-:Y:S01]  /*645a0*/  STSM.16.M88.4 [R4], R12 ;  /* 0x0000000c04007844 */ /* 0x010fe20000000200 */
[----:B------:R-:W-:Y:S06]  /*645b0*/  BAR.SYNC.DEFER_BLOCKING 0x0 ;  /* 0x0000000000007b1d */ /* 0x000fec0000010000 */
[----:B------:R-:W1:Y:S02]  /*645c0*/  LDS.128 R12, [R0] ;  /* 0x00000000000c7984 */ /* 0x000e640000000c00 */
[----:B------:R-:W-:Y:S06]  /*645d0*/  BAR.SYNC.DEFER_BLOCKING 0x0 ;  /* 0x0000000000007b1d */ /* 0x000fec0000010000 */
[----:B-1----:R1:W-:Y:S04]  /*645e0*/  STL.64 [R1+0x400], R12 ;  /* 0x0004000c01007387 */ /* 0x0023e80000100a00 */
        /* <DEDUP_REMOVED lines=169> */
[----:B------:R-:W1:Y:S01]  /*65080*/  LDS.128 R92, [R0] ;  /* 0x00000000005c7984 */ /* 0x000e620000000c00 */
[----:B------:R-:W-:Y:S06]  /*65090*/  BAR.SYNC.DEFER_BLOCKING 0x0 ;  /* 0x0000000000007b1d */ /* 0x000fec0000010000 */
[----:B-1----:R-:W-:Y:S04]  /*650a0*/  STL.64 [R1+0x70], R92 ;  /* 0x0000705c01007387 */ /* 0x002fe80000100a00 */
[----:B------:R-:W-:Y:S04]  /*650b0*/  STL.64 [R1+0x78], R94 ;  /* 0x0000785e01007387 */ /* 0x000fe80000100a00 */
[----:B----4-:R-:W-:Y:S01]  /*650c0*/  STSM.16.M88.4 [R4], R12 ;  /* 0x0000000c04007844 */ /* 0x010fe20000000200 */
[----:B------:R-:W-:Y:S06]  /*650d0*/  BAR.SYNC.DEFER_BLOCKING 0x0 ;  /* 0x0000000000007b1d */ /* 0x000fec0000010000 */
[----:B------:R-:W1:Y:S04]  /*650e0*/  LDS.128 R12, [R0] ;  /* 0x00000000000c7984 */ /* 0x000e680000000c00 */
[----:B-1----:R1:W-:Y:S04]  /*650f0*/  STL.64 [R1+0x60], R12 ;  /* 0x0000600c01007387 */ /* 0x0023e80000100a00 */
[----:B------:R-:W-:Y:S04]  /*65100*/  STL.64 [R1+0x68], R14 ;  /* 0x0000680e01007387 */ /* 0x000fe80000100a00 */
[----:B-1----:R-:W3:Y:S04]  /*65110*/  LDL.LU R12, [R1+0x204] ;  /* 0x00020400010c7983 */ /* 0x002ee80000300800 */
[----:B------:R-:W3:Y:S01]  /*65120*/  LDL.LU R13, [R1+0x20c] ;  /* 0x00020c00010d7983 */ /* 0x000ee20000300800 */
[----:B------:R-:W-:-:S02]  /*65130*/  IMAD.MOV.U32 R10, RZ, RZ, R24 ;  /* 0x000000ffff0a7224 */ /* 0x000fc400078e0018 */
[----:B------:R-:W-:Y:S01]  /*65140*/  IMAD.MOV.U32 R11, RZ, RZ, R26 ;  /* 0x000000ffff0b7224 */ /* 0x000fe200078e001a */
[----:B------:R-:W-:Y:S06]  /*65150*/  BAR.SYNC.DEFER_BLOCKING 0x0 ;  /* 0x0000000000007b1d */ /* 0x000fec0000010000 */
[----:B------:R-:W-:Y:S04]  /*65160*/  STL [R1+0x1958], R25 ;  /* 0x0019581901007387 */ /* 0x000fe80000100800 */
[----:B--2---:R1:W-:Y:S01]  /*65170*/  STSM.16.M88.4 [R4], R8 ;  /* 0x0000000804007844 */ /* 0x0043e20000000200 */
[----:B------:R-:W-:Y:S06]  /*65180*/  BAR.SYNC.DEFER_BLOCKING 0x0 ;  /* 0x0000000000007b1d */ /* 0x000fec0000010000 */
[----:B-1----:R-:W2:Y:S04]  /*65190*/  LDL.LU R8, [R1+0x210] ;  /* 0x0002100001087983 */ /* 0x002ea80000300800 */
[----:B------:R-:W2:Y:S04]  /*651a0*/  LDL.LU R9, [R1+0x218] ;  /* 0x0002180001097983 */ /* 0x000ea80000300800 */
[----:B------:R-:W1:Y:S01]  /*651b0*/  LDS.128 R92, [R0] ;  /* 0x00000000005c7984 */ /* 0x000e620000000c00 */
[----:B------:R-:W-:-:S02]  /*651c0*/  IMAD.MOV.U32 R14, RZ, RZ, R25 ;  /* 0x000000ffff0e7224 */ /* 0x000fc400078e0019 */
[----:B------:R-:W-:Y:S01]  /*651d0*/  IMAD.MOV.U32 R15, RZ, RZ, R27 ;  /* 0x000000ffff0f7224 */ /* 0x000fe200078e001b */
[----:B------:R-:W-:Y:S06]  /*651e0*/  BAR.SYNC.DEFER_BLOCKING 0x0 ;  /* 0x0000000000007b1d */ /* 0x000fec0000010000 */
[----:B-1----:R-:W-:Y:S04]  /*651f0*/  STL.64 [R1+0x50], R92 ;  /* 0x0000505c01007387 */ /* 0x002fe80000100a00 */
[----:B------:R-:W-:Y:S01]  /*65200*/  STL.64 [R1+0x58], R94 ;  /* 0x0000585e01007387 */ /* 0x000fe20000100a00 */
[----:B------:R-:W-:Y:S01]  /*65210*/  MOV R10, R28 ;  /* 0x0000001c000a7202 */ /* 0x000fe20000000f00 */
[----:B------:R-:W-:-:S02]  /*65220*/  IMAD.MOV.U32 R11, RZ, RZ, R30 ;  /* 0x000000ffff0b7224 */ /* 0x000fc400078e001e */
[----:B---3--:R-:W-:Y:S01]  /*65230*/  STSM.16.M88.4 [R4], R12 ;  /* 0x0000000c04007844 */ /* 0x008fe20000000200 */
[----:B------:R-:W-:Y:S06]  /*65240*/  BAR.SYNC.DEFER_BLOCKING 0x0 ;  /* 0x0000000000007b1d */ /* 0x000fec0000010000 */
[----:B------:R-:W1:Y:S02]  /*65250*/  LDS.128 R12, [R0] ;  /* 0x00000000000c7984 */ /* 0x000e640000000c00 */
[----:B------:R-:W-:Y:S06]  /*65260*/  BAR.SYNC.DEFER_BLOCKING 0x0 ;  /* 0x0000000000007b1d */ /* 0x000fec0000010000 */
[----:B-1----:R1:W-:Y:S04]  /*65270*/  STL.64 [R1+0x40], R12 ;  /* 0x0000400c01007387 */ /* 0x0023e80000100a00 */
[----:B------:R-:W-:Y:S04]  /*65280*/  STL.64 [R1+0x48], R14 ;  /* 0x0000480e01007387 */ /* 0x000fe80000100a00 */
[----:B-1----:R-:W3:Y:S04]  /*65290*/  LDL.LU R12, [R1+0x214] ;  /* 0x00021400010c7983 */ /* 0x002ee80000300800 */
[----:B------:R-:W3:Y:S04]  /*652a0*/  LDL.LU R13, [R1+0x21c] ;  /* 0x00021c00010d7983 */ /* 0x000ee80000300800 */
[----:B--2---:R1:W-:Y:S04]  /*652b0*/  STSM.16.M88.4 [R4], R8 ;  /* 0x0000000804007844 */ /* 0x0043e80000000200 */
[----:B-1----:R-:W2:Y:S04]  /*652c0*/  LDL.LU R8, [R1+0x220] ;  /* 0x0002200001087983 */ /* 0x002ea80000300800 */
[----:B------:R-:W2:Y:S01]  /*652d0*/  LDL.LU R9, [R1+0x228] ;  /* 0x0002280001097983 */ /* 0x000ea20000300800 */
[----:B------:R-:W-:-:S02]  /*652e0*/  IMAD.MOV.U32 R14, RZ, RZ, R29 ;  /* 0x000000ffff0e7224 */ /* 0x000fc400078e001d */
[----:B------:R-:W-:Y:S01]  /*652f0*/  IMAD.MOV.U32 R15, RZ, RZ, R31 ;  /* 0x000000ffff0f7224 */ /* 0x000fe200078e001f */
[----:B------:R-:W-:Y:S06]  /*65300*/  BAR.SYNC.DEFER_BLOCKING 0x0 ;  /* 0x0000000000007b1d */ /* 0x000fec0000010000 */
[----:B------:R-:W1:Y:S02]  /*65310*/  LDS.128 R28, [R0] ;  /* 0x00000000001c7984 */ /* 0x000e640000000c00 */
[----:B------:R-:W-:Y:S06]  /*65320*/  BAR.SYNC.DEFER_BLOCKING 0x0 ;  /* 0x0000000000007b1d */ /* 0x000fec0000010000 */
[----:B-1----:R-:W-:Y:S04]  /*65330*/  STL.64 [R1+0x30], R28 ;  /* 0x0000301c01007387 */ /* 0x002fe80000100a00 */
[----:B------:R-:W-:Y:S01]  /*65340*/  STL.64 [R1+0x38], R30 ;  /* 0x0000381e01007387 */ /* 0x000fe20000100a00 */
[----:B------:R-:W-:-:S02]  /*65350*/  IMAD.MOV.U32 R10, RZ, RZ, R32 ;  /* 0x000000ffff0a7224 */ /* 0x000fc400078e0020 */
[----:B------:R-:W-:Y:S01]  /*65360*/  IMAD.MOV.U32 R11, RZ, RZ, R34 ;  /* 0x000000ffff0b7224 */ /* 0x000fe200078e0022 */
        /* <DEDUP_REMOVED lines=8> */
[----:B--2---:R1:W-:Y:S01]  /*653f0*/  STSM.16.M88.4 [R4], R8 ;  /* 0x0000000804007844 */ /* 0x0043e20000000200 */
[----:B------:R-:W-:Y:S06]  /*65400*/  BAR.SYNC.DEFER_BLOCKING 0x0 ;  /* 0x0000000000007b1d */ /* 0x000fec0000010000 */
[----:B-1----:R-:W2:Y:S04]  /*65410*/  LDL.LU R8, [R1+0x230] ;  /* 0x0002300001087983 */ /* 0x002ea80000300800 */
[----:B------:R-:W2:Y:S04]  /*65420*/  LDL.LU R9, [R1+0x238] ;  /* 0x0002380001097983 */ /* 0x000ea80000300800 */
[----:B------:R-:W1:Y:S01]  /*65430*/  LDS.128 R28, [R0] ;  /* 0x00000000001c7984 */ /* 0x000e620000000c00 */
[----:B------:R-:W-:Y:S01]  /*65440*/  MOV R14, R33 ;  /* 0x00000021000e7202 */ /* 0x000fe20000000f00 */
[----:B------:R-:W-:Y:S01]  /*65450*/  IMAD.MOV.U32 R15, RZ, RZ, R35 ;  /* 0x000000ffff0f7224 */ /* 0x000fe200078e0023 */
[----:B------:R-:W-:Y:S01]  /*65460*/  BAR.SYNC.DEFER_BLOCKING 0x0 ;  /* 0x0000000000007b1d */ /* 0x000fe20000010000 */
[----:B------:R-:W-:-:S02]  /*65470*/  IMAD.MOV.U32 R10, RZ, RZ, R36 ;  /* 0x000000ffff0a7224 */ /* 0x000fc400078e0024 */
[----:B------:R-:W-:-:S03]  /*65480*/  IMAD.MOV.U32 R11, RZ, RZ, R38 ;  /* 0x000000ffff0b7224 */ /* 0x000fc600078e0026 */
[----:B-1----:R-:W-:Y:S04]  /*65490*/  STL.64 [R1+0x10], R28 ;  /* 0x0000101c01007387 */ /* 0x002fe80000100a00 */
[----:B------:R-:W-:Y:S04]  /*654a0*/  STL.64 [R1+0x18], R30 ;  /* 0x0000181e01007387 */ /* 0x000fe80000100a00 */
[----:B---3--:R-:W-:Y:S01]  /*654b0*/  STSM.16.M88.4 [R4], R12 ;  /* 0x0000000c04007844 */ /* 0x008fe20000000200 */
[----:B------:R-:W-:Y:S06]  /*654c0*/  BAR.SYNC.DEFER_BLOCKING 0x0 ;  /* 0x0000000000007b1d */ /* 0x000fec0000010000 */
[----:B------:R-:W1:Y:S02]  /*654d0*/  LDS.128 R12, [R0] ;  /* 0x00000000000c7984 */ /* 0x000e640000000c00 */
[----:B------:R-:W-:Y:S06]  /*654e0*/  BAR.SYNC.DEFER_BLOCKING 0x0 ;  /* 0x0000000000007b1d */ /* 0x000fec0000010000 */
[----:B--2---:R2:W-:Y:S02]  /*654f0*/  STSM.16.M88.4 [R4], R8 ;  /* 0x0000000804007844 */ /* 0x0045e40000000200 */
[----:B------:R-:W-:Y:S06]  /*65500*/  BAR.SYNC.DEFER_BLOCKING 0x0 ;  /* 0x0000000000007b1d */ /* 0x000fec0000010000 */
[----:B-1----:R1:W-:Y:S04]  /*65510*/  STL.64 [R1], R12 ;  /* 0x0000000c01007387 */ /* 0x0023e80000100a00 */
[----:B------:R-:W-:Y:S04]  /*65520*/  STL.64 [R1+0x8], R14 ;  /* 0x0000080e01007387 */ /* 0x000fe80000100a00 */
[----:B--2---:R-:W2:Y:S04]  /*65530*/  LDL.LU R8, [R1+0x234] ;  /* 0x0002340001087983 */ /* 0x004ea80000300800 */
[----:B------:R-:W2:Y:S04]  /*65540*/  LDL.LU R9, [R1+0x23c] ;  /* 0x00023c0001097983 */ /* 0x000ea80000300800 */
[----:B------:R-:W3:Y:S01]  /*65550*/  LDS.128 R248, [R0] ;  /* 0x0000000000f87984 */ /* 0x000ee20000000c00 */
[----:B------:R-:W-:-:S02]  /*65560*/  IMAD.MOV.U32 R10, RZ, RZ, R37 ;  /* 0x000000ffff0a7224 */ /* 0x000fc400078e0025 */
[----:B------:R-:W-:Y:S01]  /*65570*/  IMAD.MOV.U32 R11, RZ, RZ, R39 ;  /* 0x000000ffff0b7224 */ /* 0x000fe200078e0027 */
[----:B------:R-:W-:Y:S06]  /*65580*/  BAR.SYNC.DEFER_BLOCKING 0x0 ;  /* 0x0000000000007b1d */ /* 0x000fec0000010000 */
[----:B-1----:R-:W4:Y:S04]  /*65590*/  LDL.LU R12, [R1+0x240] ;  /* 0x00024000010c7983 */ /* 0x002f280000300800 */
[----:B------:R-:W4:Y:S04]  /*655a0*/  LDL.LU R13, [R1+0x248] ;  /* 0x00024800010d7983 */ /* 0x000f280000300800 */
[----:B---3--:R-:W-:Y:S04]  /*655b0*/  STL [R1+0x1968], R248 ;  /* 0x001968f801007387 */ /* 0x008fe80000100800 */
[----:B------:R-:W-:Y:S04]  /*655c0*/  STL [R1+0x1964], R249 ;  /* 0x001964f901007387 */ /* 0x000fe80000100800 */
[----:B------:R-:W-:Y:S04]  /*655d0*/  STL [R1+0x1960], R250 ;  /* 0x001960fa01007387 */ /* 0x000fe80000100800 */
[----:B------:R-:W-:Y:S04]  /*655e0*/  STL [R1+0x195c], R251 ;  /* 0x00195cfb01007387 */ /* 0x000fe80000100800 */
[----:B--2---:R-:W-:Y:S01]  /*655f0*/  STSM.16.M88.4 [R4], R8 ;  /* 0x0000000804007844 */ /* 0x004fe20000000200 */
[----:B------:R-:W-:Y:S06]  /*65600*/  BAR.SYNC.DEFER_BLOCKING 0x0 ;  /* 0x0000000000007b1d */ /* 0x000fec0000010000 */
[----:B------:R-:W1:Y:S04]  /*65610*/  LDS.128 R244, [R0] ;  /* 0x0000000000f47984 */ /* 0x000e680000000c00 */
[----:B-1----:R-:W-:Y:S04]  /*65620*/  STL [R1+0x1974], R245 ;  /* 0x001974f501007387 */ /* 0x002fe80000100800 */
[----:B------:R-:W-:Y:S04]  /*65630*/  STL [R1+0x1970], R246 ;  /* 0x001970f601007387 */ /* 0x000fe80000100800 */
[----:B------:R-:W-:Y:S04]  /*65640*/  STL [R1+0x196c], R247 ;  /* 0x00196cf701007387 */ /* 0x000fe80000100800 */
[----:B------:R-:W2:Y:S04]  /*65650*/  LDL.LU R8, [R1+0x244] ;  /* 0x0002440001087983 */ /* 0x000ea80000300800 */
[----:B------:R-:W2:Y:S01]  /*65660*/  LDL.LU R9, [R1+0x24c] ;  /* 0x00024c0001097983 */ /* 0x000ea20000300800 */
[----:B------:R-:W-:Y:S01]  /*65670*/  MOV R14, R40 ;  /* 0x00000028000e7202 */ /* 0x000fe20000000f00 */
[----:B------:R-:W-:Y:S01]  /*65680*/  IMAD.MOV.U32 R15, RZ, RZ, R42 ;  /* 0x000000ffff0f7224 */ /* 0x000fe200078e002a */
[----:B------:R-:W-:Y:S06]  /*65690*/  BAR.SYNC.DEFER_BLOCKING 0x0 ;  /* 0x0000000000007b1d */ /* 0x000fec0000010000 */
[----:B----4-:R1:W-:Y:S02]  /*656a0*/  STSM.16.M88.4 [R4], R12 ;  /* 0x0000000c04007844 */ /* 0x0103e40000000200 */
[----:B------:R-:W-:Y:S06]  /*656b0*/  BAR.SYNC.DEFER_BLOCKING 0x0 ;  /* 0x0000000000007b1d */ /* 0x000fec0000010000 */
[----:B-1----:R-:W3:Y:S04]  /*656c0*/  LDL.LU R12, [R1+0x250] ;  /* 0x00025000010c7983 */ /* 0x002ee80000300800 */
[----:B------:R-:W3:Y:S04]  /*656d0*/  LDL.LU R13, [R1+0x258] ;  /* 0x00025800010d7983 */ /* 0x000ee80000300800 */
[----:B------:R-:W-:Y:S01]  /*656e0*/  LDS.128 R240, [R0] ;  /* 0x0000000000f07984 */ /* 0x000fe20000000c00 */
[----:B------:R-:W-:-:S02]  /*656f0*/  IMAD.MOV.U32 R10, RZ, RZ, R41 ;  /* 0x000000ffff0a7224 */ /* 0x000fc400078e0029 */
[----:B------:R-:W-:Y:S01]  /*65700*/  IMAD.MOV.U32 R11, RZ, RZ, R43 ;  /* 0x000000ffff0b7224 */ /* 0x000fe200078e002b */
[----:B------:R-:W-:Y:S06]  /*65710*/  BAR.SYNC.DEFER_BLOCKING 0x0 ;  /* 0x0000000000007b1d */ /* 0x000fec0000010000 */
[----:B--2---:R1:W-:Y:S02]  /*65720*/  STSM.16.M88.4 [R4], R8 ;  /* 0x0000000804007844 */ /* 0x0043e40000000200 */
[----:B------:R-:W-:Y:S06]  /*65730*/  BAR.SYNC.DEFER_BLOCKING 0x0 ;  /* 0x0000000000007b1d */ /* 0x000fec0000010000 */
[----:B-1----:R-:W2:Y:S04]  /*65740*/  LDL.LU R8, [R1+0x254] ;  /* 0x0002540001087983 */ /* 0x002ea80000300800 */
[----:B------:R-:W2:Y:S04]  /*65750*/  LDL.LU R9, [R1+0x25c] ;  /* 0x00025c0001097983 */ /* 0x000ea80000300800 */
[----:B------:R-:W-:Y:S01]  /*65760*/  LDS.128 R236, [R0] ;  /* 0x0000000000ec7984 */ /* 0x000fe20000000c00 */
[----:B------:R-:W-:-:S02]  /*65770*/  IMAD.MOV.U32 R14, RZ, RZ, R44 ;  /* 0x000000ffff0e7224 */ /* 0x000fc400078e002c */
[----:B------:R-:W-:Y:S01]  /*65780*/  IMAD.MOV.U32 R15, RZ, RZ, R46 ;  /* 0x000000ffff0f7224 */ /* 0x000fe200078e002e */
[----:B------:R-:W-:Y:S06]  /*65790*/  BAR.SYNC.DEFER_BLOCKING 0x0 ;  /* 0x0000000000007b1d */ /* 0x000fec0000010000 */
[----:B---3--:R1:W-:Y:S02]  /*657a0*/  STSM.16.M88.4 [R4], R12 ;  /* 0x0000000c04007844 */ /* 0x0083e40000000200 */
[----:B------:R-:W-:Y:S06]  /*657b0*/  BAR.SYNC.DEFER_BLOCKING 0x0 ;  /* 0x0000000000007b1d */ /* 0x000fec0000010000 */
[----:B-1----:R-:W3:Y:S04]  /*657c0*/  LDL.LU R12, [R1+0x260] ;  /* 0x00026000010c7983 */ /* 0x002ee80000300800 */
[----:B------:R-:W3:Y:S04]  /*657d0*/  LDL.LU R13, [R1+0x268] ;  /* 0x00026800010d7983 */ /* 0x000ee80000300800 */
[----:B------:R-:W-:Y:S01]  /*657e0*/  LDS.128 R232, [R0] ;  /* 0x0000000000e87984 */ /* 0x000fe20000000c00 */
[----:B------:R-:W-:Y:S01]  /*657f0*/  MOV R10, R45 ;  /* 0x0000002d000a7202 */ /* 0x000fe20000000f00 */
        /* <DEDUP_REMOVED lines=23> */
[----:B------:R-:W-:Y:S01]  /*65970*/  MOV R14, R52 ;  /* 0x00000034000e7202 */ /* 0x000fe20000000f00 */
        /* <DEDUP_REMOVED lines=38> */
[----:B------:R-:W1:Y:S01]  /*65be0*/  LDS.128 R200, [R0] ;  /* 0x0000000000c87984 */ /* 0x000e620000000c00 */
[----:B------:R-:W-:-:S02]  /*65bf0*/  IMAD.MOV.U32 R10, RZ, RZ, R61 ;  /* 0x000000ffff0a7224 */ /* 0x000fc400078e003d */
[----:B------:R-:W-:Y:S01]  /*65c00*/  IMAD.MOV.U32 R11, RZ, RZ, R63 ;  /* 0x000000ffff0b7224 */ /* 0x000fe200078e003f */
[----:B------:R-:W-:Y:S06]  /*65c10*/  BAR.SYNC.DEFER_BLOCKING 0x0 ;  /* 0x0000000000007b1d */ /* 0x000fec0000010000 */
[----:B--2---:R2:W-:Y:S02]  /*65c20*/  STSM.16.M88.4 [R4], R8 ;  /* 0x0000000804007844 */ /* 0x0045e40000000200 */
[----:B------:R-:W-:Y:S06]  /*65c30*/  BAR.SYNC.DEFER_BLOCKING 0x0 ;  /* 0x0000000000007b1d */ /* 0x000fec0000010000 */
[----:B--2---:R-:W2:Y:S04]  /*65c40*/  LDL.LU R8, [R1+0x2a4] ;  /* 0x0002a40001087983 */ /* 0x004ea80000300800 */
[----:B------:R-:W2:Y:S04]  /*65c50*/  LDL.LU R9, [R1+0x2ac] ;  /* 0x0002ac0001097983 */ /* 0x000ea80000300800 */
[----:B------:R-:W4:Y:S01]  /*65c60*/  LDS.128 R196, [R0] ;  /* 0x0000000000c47984 */ /* 0x000f220000000c00 */
[----:B------:R-:W-:Y:S01]  /*65c70*/  MOV R14, R64 ;  /* 0x00000040000e7202 */ /* 0x000fe20000000f00 */
[----:B------:R-:W-:Y:S01]  /*65c80*/  IMAD.MOV.U32 R15, RZ, RZ, R66 ;  /* 0x000000ffff0f7224 */ /* 0x000fe200078e0042 */
[----:B------:R-:W-:Y:S06]  /*65c90*/  BAR.SYNC.DEFER_BLOCKING 0x0 ;  /* 0x0000000000007b1d */ /* 0x000fec0000010000 */
[----:B---3--:R3:W-:Y:S02]  /*65ca0*/  STSM.16.M88.4 [R4], R12 ;  /* 0x0000000c04007844 */ /* 0x0087e40000000200 */
[----:B------:R-:W-:Y:S06]  /*65cb0*/  BAR.SYNC.DEFER_BLOCKING 0x0 ;  /* 0x0000000000007b1d */ /* 0x000fec0000010000 */
[----:B---3--:R-:W3:Y:S04]  /*65cc0*/  LDL.LU R12, [R1+0x2b0] ;  /* 0x0002b000010c7983 */ /* 0x008ee80000300800 */
[----:B------:R-:W3:Y:S04]  /*65cd0*/  LDL.LU R13, [R1+0x2b8] ;  /* 0x0002b800010d7983 */ /* 0x000ee80000300800 */
[----:B------:R-:W4:Y:S01]  /*65ce0*/  LDS.128 R192, [R0] ;  /* 0x0000000000c07984 */ /* 0x000f220000000c00 */
        /* <DEDUP_REMOVED lines=8> */
[----:B------:R-:W-:-:S02]  /*65d70*/  IMAD.MOV.U32 R14, RZ, RZ, R68 ;  /* 0x000000ffff0e7224 */ /* 0x000fc400078e0044 */
[----:B------:R-:W-:Y:S01]  /*65d80*/  IMAD.MOV.U32 R15, RZ, RZ, R70 ;  /* 0x000000ffff0f7224 */ /* 0x000fe200078e0046 */
[----:B------:R-:W-:Y:S06]  /*65d90*/  BAR.SYNC.DEFER_BLOCKING 0x0 ;  /* 0x0000000000007b1d */ /* 0x000fec0000010000 */
[----:B---3--:R3:W-:Y:S02]  /*65da0*/  STSM.16.M88.4 [R4], R12 ;  /* 0x0000000c04007844 */ /* 0x0087e40000000200 */
[----:B------:R-:W-:Y:S06]  /*65db0*/  BAR.SYNC.DEFER_BLOCKING 0x0 ;  /* 0x0000000000007b1d */ /* 0x000fec0000010000 */
[----:B---3--:R-:W3:Y:S04]  /*65dc0*/  LDL.LU R12, [R1+0x2c0] ;  /* 0x0002c000010c7983 */ /* 0x008ee80000300800 */
[----:B------:R-:W3:Y:S04]  /*65dd0*/  LDL.LU R13, [R1+0x2c8] ;  /* 0x0002c800010d7983 */ /* 0x000ee80000300800 */
[----:B------:R-:W4:Y:S01]  /*65de0*/  LDS.128 R184, [R0] ;  /* 0x0000000000b87984 */ /* 0x000f220000000c00 */
[----:B------:R-:W-:Y:S01]  /*65df0*/  MOV R10, R69 ;  /* 0x00000045000a7202 */ /* 0x000fe20000000f00 */
[----:B------:R-:W-:Y:S01]  /*65e00*/  IMAD.MOV.U32 R11, RZ, RZ, R71 ;  /* 0x000000ffff0b7224 */ /* 0x000fe200078e0047 */
[----:B------:R-:W-:Y:S06]  /*65e10*/  BAR.SYNC.DEFER_BLOCKING 0x0 ;  /* 0x0000000000007b1d */ /* 0x000fec0000010000 */
[----:B--2---:R2:W-:Y:S02]  /*65e20*/  STSM.16.M88.4 [R4], R8 ;  /* 0x0000000804007844 */ /* 0x0045e40000000200 */
[----:B------:R-:W-:Y:S06]  /*65e30*/  BAR.SYNC.DEFER_BLOCKING 0x0 ;  /* 0x0000000000007b1d */ /* 0x000fec0000010000 */
[----:B--2---:R-:W2:Y:S04]  /*65e40*/  LDL.LU R8, [R1+0x2c4] ;  /* 0x0002c40001087983 */ /* 0x004ea80000300800 */
[----:B------:R-:W2:Y:S04]  /*65e50*/  LDL.LU R9, [R1+0x2cc] ;  /* 0x0002cc0001097983 */ /* 0x000ea80000300800 */
[----:B------:R-:W4:Y:S04]  /*65e60*/  LDL.LU R28, [R1+0x2d0] ;  /* 0x0002d000011c7983 */ /* 0x000f280000300800 */
[----:B------:R-:W4:Y:S04]  /*65e70*/  LDL.LU R29, [R1+0x2d8] ;  /* 0x0002d800011d7983 */ /* 0x000f280000300800 */
[----:B------:R-:W1:Y:S01]  /*65e80*/  LDS.128 R180, [R0] ;  /* 0x0000000000b47984 */ /* 0x000e620000000c00 */
[----:B------:R-:W-:-:S02]  /*65e90*/  IMAD.MOV.U32 R14, RZ, RZ, R72 ;  /* 0x000000ffff0e7224 */ /* 0x000fc400078e0048 */
[----:B------:R-:W-:Y:S01]  /*65ea0*/  IMAD.MOV.U32 R15, RZ, RZ, R74 ;  /* 0x000000ffff0f7224 */ /* 0x000fe200078e004a */
[----:B------:R-:W-:Y:S01]  /*65eb0*/  BAR.SYNC.DEFER_BLOCKING 0x0 ;  /* 0x0000000000007b1d */ /* 0x000fe20000010000 */
[----:B------:R-:W-:Y:S02]  /*65ec0*/  IMAD.MOV.U32 R10, RZ, RZ, R73 ;  /* 0x000000ffff0a7224 */ /* 0x000fe400078e0049 */
[----:B------:R-:W-:-:S03]  /*65ed0*/  IMAD.MOV.U32 R11, RZ, RZ, R75 ;  /* 0x000000ffff0b7224 */ /* 0x000fc600078e004b */
[----:B------:R-:W4:Y:S04]  /*65ee0*/  LDL.LU R32, [R1+0x2d4] ;  /* 0x0002d40001207983 */ /* 0x000f280000300800 */
[----:B------:R-:W4:Y:S04]  /*65ef0*/  LDL.LU R33, [R1+0x2dc] ;  /* 0x0002dc0001217983 */ /* 0x000f280000300800 */
[----:B---3--:R-:W-:Y:S01]  /*65f00*/  STSM.16.M88.4 [R4], R12 ;  /* 0x0000000c04007844 */ /* 0x008fe20000000200 */
[----:B------:R-:W-:Y:S06]  /*65f10*/  BAR.SYNC.DEFER_BLOCKING 0x0 ;  /* 0x0000000000007b1d */ /* 0x000fec0000010000 */
[----:B------:R-:W-:Y:S02]  /*65f20*/  LDS.128 R176, [R0] ;  /* 0x0000000000b07984 */ /* 0x000fe40000000c00 */
[----:B------:R-:W-:Y:S01]  /*65f30*/  BAR.SYNC.DEFER_BLOCKING 0x0 ;  /* 0x0000000000007b1d */ /* 0x000fe20000010000 */
[----:B------:R-:W-:Y:S01]  /*65f40*/  MOV R30, R76 ;  /* 0x0000004c001e7202 */ /* 0x000fe20000000f00 */
[----:B------:R-:W-:-:S04]  /*65f50*/  IMAD.MOV.U32 R31, RZ, RZ, R78 ;  /* 0x000000ffff1f7224 */ /* 0x000fc800078e004e */
[----:B--2---:R-:W-:Y:S02]  /*65f60*/  STSM.16.M88.4 [R4], R8 ;  /* 0x0000000804007844 */ /* 0x004fe40000000200 */
[----:B------:R-:W-:Y:S06]  /*65f70*/  BAR.SYNC.DEFER_BLOCKING 0x0 ;  /* 0x0000000000007b1d */ /* 0x000fec0000010000 */
[----:B------:R-:W2:Y:S02]  /*65f80*/  LDS.128 R172, [R0] ;  /* 0x0000000000ac7984 */ /* 0x000ea40000000c00 */
[----:B------:R-:W-:Y:S06]  /*65f90*/  BAR.SYNC.DEFER_BLOCKING 0x0 ;  /* 0x0000000000007b1d */ /* 0x000fec0000010000 */
[----:B----4-:R3:W-:Y:S02]  /*65fa0*/  STSM.16.M88.4 [R4], R28 ;  /* 0x0000001c04007844 */ /* 0x0107e40000000200 */
[----:B------:R-:W-:Y:S06]  /*65fb0*/  BAR.SYNC.DEFER_BLOCKING 0x0 ;  /* 0x0000000000007b1d */ /* 0x000fec0000010000 */
[----:B---3--:R-:W3:Y:S04]  /*65fc0*/  LDL.LU R28, [R1+0x2e0] ;  /* 0x0002e000011c7983 */ /* 0x008ee80000300800 */
[----:B------:R-:W3:Y:S04]  /*65fd0*/  LDL.LU R29, [R1+0x2e8] ;  /* 0x0002e800011d7983 */ /* 0x000ee80000300800 */
[----:B------:R-:W4:Y:S04]  /*65fe0*/  LDL.LU R36, [R1+0x2e4] ;  /* 0x0002e40001247983 */ /* 0x000f280000300800 */
[----:B------:R-:W4:Y:S04]  /*65ff0*/  LDL.LU R37, [R1+0x2ec] ;  /* 0x0002ec0001257983 */ /* 0x000f280000300800 */
[----:B------:R-:W2:Y:S04]  /*66000*/  LDL.LU R40, [R1+0x2f0] ;  /* 0x0002f00001287983 */ /* 0x000ea80000300800 */
[----:B------:R-:W2:Y:S04]  /*66010*/  LDL.LU R41, [R1+0x2f8] ;  /* 0x0002f80001297983 */ /* 0x000ea80000300800 */
[----:B------:R-:W2:Y:S04]  /*66020*/  LDL.LU R44, [R1+0x2f4] ;  /* 0x0002f400012c7983 */ /* 0x000ea80000300800 */
[----:B------:R-:W2:Y:S04]  /*66030*/  LDL.LU R45, [R1+0x2fc] ;  /* 0x0002fc00012d7983 */ /* 0x000ea80000300800 */
[----:B------:R-:W1:Y:S01]  /*66040*/  LDS.128 R12, [R0] ;  /* 0x00000000000c7984 */ /* 0x000e620000000c00 */
[----:B------:R-:W-:-:S02]  /*66050*/  IMAD.MOV.U32 R34, RZ, RZ, R77 ;  /* 0x000000ffff227224 */ /* 0x000fc400078e004d */
[----:B------:R-:W-:Y:S01]  /*66060*/  IMAD.MOV.U32 R35, RZ, RZ, R79 ;  /* 0x000000ffff237224 */ /* 0x000fe200078e004f */
[----:B------:R-:W-:Y:S06]  /*66070*/  BAR.SYNC.DEFER_BLOCKING 0x0 ;  /* 0x0000000000007b1d */ /* 0x000fec0000010000 */
[----:B------:R-:W2:Y:S04]  /*66080*/  LDL.LU R48, [R1+0x300] ;  /* 0x0003000001307983 */ /* 0x000ea80000300800 */
[----:B------:R-:W2:Y:S04]  /*66090*/  LDL.LU R49, [R1+0x308] ;  /* 0x0003080001317983 */ /* 0x000ea80000300800 */
[----:B------:R-:W-:Y:S01]  /*660a0*/  STSM.16.M88.4 [R4], R32 ;  /* 0x0000002004007844 */ /* 0x000fe20000000200 */
[----:B------:R-:W-:Y:S01]  /*660b0*/  BAR.SYNC.DEFER_BLOCKING 0x0 ;  /* 0x0000000000007b1d */ /* 0x000fe20000010000 */
[----:B------:R-:W-:-:S02]  /*660c0*/  IMAD.MOV.U32 R30, RZ, RZ, R80 ;  /* 0x000000ffff1e7224 */ /* 0x000fc400078e0050 */
[----:B------:R-:W-:-:S03]  /*660d0*/  IMAD.MOV.U32 R31, RZ, RZ, R82 ;  /* 0x000000ffff1f7224 */ /* 0x000fc600078e0052 */
[----:B------:R-:W1:Y:S02]  /*660e0*/  LDS.128 R8, [R0] ;  /* 0x0000000000087984 */ /* 0x000e640000000c00 */
[----:B------:R-:W-:Y:S01]  /*660f0*/  BAR.SYNC.DEFER_BLOCKING 0x0 ;  /* 0x0000000000007b1d */ /* 0x000fe20000010000 */
[----:B------:R-:W-:Y:S01]  /*66100*/  MOV R38, R81 ;  /* 0x0000005100267202 */ /* 0x000fe20000000f00 */
[----:B------:R-:W-:Y:S02]  /*66110*/  IMAD.MOV.U32 R39, RZ, RZ, R83 ;  /* 0x000000ffff277224 */ /* 0x000fe400078e0053 */
[----:B------:R-:W-:Y:S02]  /*66120*/  IMAD.MOV.U32 R42, RZ, RZ, R84 ;  /* 0x000000ffff2a7224 */ /* 0x000fe400078e0054 */
[----:B------:R-:W-:Y:S02]  /*66130*/  IMAD.MOV.U32 R43, RZ, RZ, R86 ;  /* 0x000000ffff2b7224 */ /* 0x000fe400078e0056 */
[----:B------:R-:W-:-:S02]  /*66140*/  IMAD.MOV.U32 R46, RZ, RZ, R85 ;  /* 0x000000ffff2e7224 */ /* 0x000fc400078e0055 */
[----:B------:R-:W-:Y:S01]  /*66150*/  IMAD.MOV.U32 R47, RZ, RZ, R87 ;  /* 0x000000ffff2f7224 */ /* 0x000fe200078e0057 */
[----:B------:R-:W-:Y:S01]  /*66160*/  @P1 LOP3.LUT R3, R3, 0x8, RZ, 0xfc, !PT ;  /* 0x0000000803031812 */ /* 0x000fe200078efcff */
[----:B------:R-:W-:-:S03]  /*66170*/  VIADD R27, R6, 0x3 ;  /* 0x00000003061b7836 */ /* 0x000fc60000000000 */
[----:B------:R-:W-:Y:S01]  /*66180*/  LOP3.LUT R3, R3, 0xfffffffb, RZ, 0xc0, !PT ;  /* 0xfffffffb03037812 */ /* 0x000fe200078ec0ff */
[C---:B------:R-:W-:Y:S01]  /*66190*/  VIADD R26, R6.reuse, 0x2 ;  /* 0x00000002061a7836 */ /* 0x040fe20000000000 */
[----:B---3--:R-:W-:Y:S01]  /*661a0*/  STSM.16.M88.4 [R4], R28 ;  /* 0x0000001c04007844 */ /* 0x008fe20000000200 */
[----:B------:R-:W-:Y:S06]  /*661b0*/  BAR.SYNC.DEFER_BLOCKING 0x0 ;  /* 0x0000000000007b1d */ /* 0x000fec0000010000 */
[----:B------:R-:W3:Y:S02]  /*661c0*/  LDS.128 R32, [R0] ;  /* 0x0000000000207984 */ /* 0x000ee40000000c00 */
[----:B------:R-:W-:Y:S06]  /*661d0*/  BAR.SYNC.DEFER_BLOCKING 0x0 ;  /* 0x0000000000007b1d */ /* 0x000fec0000010000 */
[----:B----4-:R-:W-:Y:S02]  /*661e0*/  STSM.16.M88.4 [R4], R36 ;  /* 0x0000002404007844 */ /* 0x010fe40000000200 */
[----:B------:R-:W-:Y:S06]  /*661f0*/  BAR.SYNC.DEFER_BLOCKING 0x0 ;  /* 0x0000000000007b1d */ /* 0x000fec0000010000 */
[----:B------:R-:W4:Y:S02]  /*66200*/  LDS.128 R28, [R0] ;  /* 0x00000000001c7984 */ /* 0x000f240000000c00 */
[----:B------:R-:W-:Y:S06]  /*66210*/  BAR.SYNC.DEFER_BLOCKING 0x0 ;  /* 0x0000000000007b1d */ /* 0x000fec0000010000 */
[----:B--2---:R-:W-:Y:S02]  /*66220*/  STSM.16.M88.4 [R4], R40 ;  /* 0x0000002804007844 */ /* 0x004fe40000000200 */
[----:B------:R-:W-:Y:S06]  /*66230*/  BAR.SYNC.DEFER_BLOCKING 0x0 ;  /* 0x0000000000007b1d */ /* 0x000fec0000010000 */
[----:B------:R-:W2:Y:S02]  /*66240*/  LDS.128 R40, [R0] ;  /* 0x0000000000287984 */ /* 0x000ea40000000c00 */
[----:B------:R-:W-:Y:S06]  /*66250*/  BAR.SYNC.DEFER_BLOCKING 0x0 ;  /* 0x0000000000007b1d */ /* 0x000fec0000010000 */
[----:B------:R1:W-:Y:S02]  /*66260*/  STSM.16.M88.4 [R4], R44 ;  /* 0x0000002c04007844 */ /* 0x0003e40000000200 */
[----:B------:R-:W-:Y:S01]  /*66270*/  BAR.SYNC.DEFER_BLOCKING 0x0 ;  /* 0x0000000000007b1d */ /* 0x000fe20000010000 */
[----:B-1----:R-:W-:-:S05]  /*66280*/  VIADD R44, R6, 0x4 ;  /* 0x00000004062c7836 */ /* 0x002fca0000000000 */
[----:B------:R-:W-:Y:S02]  /*66290*/  ISETP.LT.AND P1, PT, R44, UR60, !P0 ;  /* 0x0000003c2c007c0c */ /* 0x000fe4000c721270 */
[C---:B------:R-:W-:Y:S01]  /*662a0*/  IADD3 R45, R6.reuse, 0xc, RZ ;  /* 0x0000000c062d7810 */ /* 0x040fe20007ffe0ff */
[C---:B------:R-:W-:Y:S01]  /*662b0*/  VIADD R46, R6.reuse, 0xd ;  /* 0x0000000d062e7836 */ /* 0x040fe20000000000 */
[----:B------:R-:W-:Y:S01]  /*662c0*/  MOV R50, R88 ;  /* 0x0000005800327202 */ /* 0x000fe20000000f00 */
[C---:B------:R-:W-:Y:S02]  /*662d0*/  VIADD R47, R6.reuse, 0xe ;  /* 0x0000000e062f7836 */ /* 0x040fe40000000000 */
[----:B------:R-:W-:Y:S01]  /*662e0*/  IMAD.MOV.U32 R51, RZ, RZ, R90 ;  /* 0x000000ffff337224 */ /* 0x000fe200078e005a */
[----:B------:R-:W1:Y:S01]  /*662f0*/  LDS.128 R36, [R0] ;  /* 0x0000000000247984 */ /* 0x000e620000000c00 */
[C---:B------:R-:W-:Y:S02]  /*66300*/  VIADD R52, R6.reuse, 0x13 ;  /* 0x0000001306347836 */ /* 0x040fe40000000000 */
[----:B------:R-:W-:Y:S01]  /*66310*/  VIADD R53, R6, 0x14 ;  /* 0x0000001406357836 */ /* 0x000fe20000000000 */
[----:B------:R-:W-:Y:S01]  /*66320*/  BAR.SYNC.DEFER_BLOCKING 0x0 ;  /* 0x0000000000007b1d */ /* 0x000fe20000010000 */
[----:B------:R-:W-:-:S02]  /*66330*/  @P1 LOP3.LUT R3, R3, 0x4, RZ, 0xfc, !PT ;  /* 0x0000000403031812 */ /* 0x000fc400078efcff */
[----:B------:R-:W-:Y:S02]  /*66340*/  ISETP.LT.AND P1, PT, R27, UR59, !P0 ;  /* 0x0000003b1b007c0c */ /* 0x000fe4000c721270 */
[----:B------:R-:W-:Y:S01]  /*66350*/  LOP3.LUT R3, R3, 0xfffffffd, RZ, 0xc0, !PT ;  /* 0xfffffffd03037812 */ /* 0x000fe200078ec0ff */
[C---:B------:R-:W-:Y:S02]  /*66360*/  VIADD R54, R6.reuse, 0x15 ;  /* 0x0000001506367836 */ /* 0x040fe40000000000 */
[C---:B------:R-:W-:Y:S02]  /*66370*/  VIADD R55, R6.reuse, 0x16 ;  /* 0x0000001606377836 */ /* 0x040fe40000000000 */
[C---:B------:R-:W-:Y:S01]  /*66380*/  VIADD R56, R6.reuse, 0x17 ;  /* 0x0000001706387836 */ /* 0x040fe20000000000 */
[C---:B------:R-:W-:Y:S01]  /*66390*/  IADD3 R57, R6.reuse, 0x18, RZ ;  /* 0x0000001806397810 */ /* 0x040fe20007ffe0ff */
[C---:B------:R-:W-:Y:S02]  /*663a0*/  VIADD R58, R6.reuse, 0x19 ;  /* 0x00000019063a7836 */ /* 0x040fe40000000000 */
[----:B------:R-:W-:-:S02]  /*663b0*/  VIADD R59, R6, 0x1a ;  /* 0x0000001a063b7836 */ /* 0x000fc40000000000 */
[C---:B------:R-:W-:Y:S01]  /*663c0*/  VIADD R60, R6.reuse, 0x1b ;  /* 0x0000001b063c7836 */ /* 0x040fe20000000000 */
[----:B------:R-:W-:Y:S01]  /*663d0*/  @P1 LOP3.LUT R3, R3, 0x2, RZ, 0xfc, !PT ;  /* 0x0000000203031812 */ /* 0x000fe200078efcff */
[----:B------:R-:W-:Y:S01]  /*663e0*/  VIADD R61, R6, 0x1c ;  /* 0x0000001c063d7836 */ /* 0x000fe20000000000 */
[----:B------:R-:W-:Y:S01]  /*663f0*/  ISETP.LT.AND P1, PT, R26, UR58, !P0 ;  /* 0x0000003a1a007c0c */ /* 0x000fe2000c721270 */
[C---:B------:R-:W-:Y:S01]  /*66400*/  VIADD R62, R6.reuse, 0x1d ;  /* 0x0000001d063e7836 */ /* 0x040fe20000000000 */
[----:B------:R-:W-:Y:S02]  /*66410*/  LOP3.LUT R3, R3, 0xfffffffe, RZ, 0xc0, !PT ;  /* 0xfffffffe03037812 */ /* 0x000fe400078ec0ff */
[C---:B------:R-:W-:Y:S01]  /*66420*/  IADD3 R63, R6.reuse, 0x1e, RZ ;  /* 0x0000001e063f7810 */ /* 0x040fe20007ffe0ff */
[----:B------:R3:W-:Y:S01]  /*66430*/  STSM.16.M88.4 [R4], R48 ;  /* 0x0000003004007844 */ /* 0x0007e20000000200 */
[C---:B------:R-:W-:Y:S02]  /*66440*/  VIADD R64, R6.reuse, 0x1f ;  /* 0x0000001f06407836 */ /* 0x040fe40000000000 */
[----:B------:R-:W-:-:S02]  /*66450*/  VIADD R65, R6, 0x20 ;  /* 0x0000002006417836 */ /* 0x000fc40000000000 */
[C---:B------:R-:W-:Y:S02]  /*66460*/  VIADD R66, R6.reuse, 0x21 ;  /* 0x0000002106427836 */ /* 0x040fe40000000000 */
[C---:B------:R-:W-:Y:S01]  /*66470*/  VIADD R67, R6.reuse, 0x22 ;  /* 0x0000002206437836 */ /* 0x040fe20000000000 */
[----:B------:R-:W-:Y:S01]  /*66480*/  @P1 LOP3.LUT R3, R3, 0x1, RZ, 0xfc, !PT ;  /* 0x0000000103031812 */ /* 0x000fe200078efcff */
[----:B------:R-:W-:Y:S01]  /*66490*/  VIADD R68, R6, 0x23 ;  /* 0x0000002306447836 */ /* 0x000fe20000000000 */
[----:B------:R-:W-:Y:S02]  /*664a0*/  ISETP.LT.AND P1, PT, R2, UR57, !P0 ;  /* 0x0000003902007c0c */ /* 0x000fe4000c721270 */
[C---:B------:R-:W-:Y:S01]  /*664b0*/  IADD3 R69, R6.reuse, 0x24, RZ ;  /* 0x0000002406457810 */ /* 0x040fe20007ffe0ff */
[C---:B------:R-:W-:Y:S02]  /*664c0*/  VIADD R70, R6.reuse, 0x25 ;  /* 0x0000002506467836 */ /* 0x040fe40000000000 */
[----:B------:R-:W-:-:S02]  /*664d0*/  VIADD R71, R6, 0x26 ;  /* 0x0000002606477836 */ /* 0x000fc40000000000 */
[C---:B------:R-:W-:Y:S02]  /*664e0*/  VIADD R72, R6.reuse, 0x27 ;  /* 0x0000002706487836 */ /* 0x040fe40000000000 */
[C---:B------:R-:W-:Y:S02]  /*664f0*/  VIADD R73, R6.reuse, 0x28 ;  /* 0x0000002806497836 */ /* 0x040fe40000000000 */
[C---:B------:R-:W-:Y:S01]  /*66500*/  VIADD R74, R6.reuse, 0x29 ;  /* 0x00000029064a7836 */ /* 0x040fe20000000000 */
[C---:B------:R-:W-:Y:S01]  /*66510*/  IADD3 R75, R6.reuse, 0x2a, RZ ;  /* 0x0000002a064b7810 */ /* 0x040fe20007ffe0ff */
[C---:B---3--:R-:W-:Y:S01]  /*66520*/  VIADD R48, R6.reuse, 0xf ;  /* 0x0000000f06307836 */ /* 0x048fe20000000000 */
[----:B------:R-:W-:Y:S01]  /*66530*/  @P1 LOP3.LUT R5, R5, 0x8000, RZ, 0xfc, !PT ;  /* 0x0000800005051812 */ /* 0x000fe200078efcff */
[C---:B------:R-:W-:Y:S01]  /*66540*/  VIADD R49, R6.reuse, 0x10 ;  /* 0x0000001006317836 */ /* 0x040fe20000000000 */
[----:B------:R-:W-:Y:S01]  /*66550*/  ISETP.LT.AND P1, PT, R45, UR56, !P0 ;  /* 0x000000382d007c0c */ /* 0x000fe2000c721270 */
[C---:B------:R-:W-:Y:S01]  /*66560*/  VIADD R50, R6.reuse, 0x11 ;  /* 0x0000001106327836 */ /* 0x040fe20000000000 */
[C---:B------:R-:W-:Y:S01]  /*66570*/  IADD3 R51, R6.reuse, 0x12, RZ ;  /* 0x0000001206337810 */ /* 0x040fe20007ffe0ff */
[----:B------:R-:W-:-:S02]  /*66580*/  VIADD R76, R6, 0x2b ;  /* 0x0000002b064c7836 */ /* 0x000fc40000000000 */
[C---:B------:R-:W-:Y:S02]  /*66590*/  VIADD R77, R6.reuse, 0x2c ;  /* 0x0000002c064d7836 */ /* 0x040fe40000000000 */
[C---:B------:R-:W-:Y:S02]  /*665a0*/  VIADD R78, R6.reuse, 0x2d ;  /* 0x0000002d064e7836 */ /* 0x040fe40000000000 */
[C---:B------:R-:W-:Y:S02]  /*665b0*/  VIADD R79, R6.reuse, 0x2e ;  /* 0x0000002e064f7836 */ /* 0x040fe40000000000 */
[C---:B------:R-:W-:Y:S01]  /*665c0*/  VIADD R80, R6.reuse, 0x2f ;  /* 0x0000002f06507836 */ /* 0x040fe20000000000 */
[C---:B------:R-:W-:Y:S01]  /*665d0*/  IADD3 R81, R6.reuse, 0x30, RZ ;  /* 0x0000003006517810 */ /* 0x040fe20007ffe0ff */
[C---:B------:R-:W-:Y:S01]  /*665e0*/  VIADD R82, R6.reuse, 0x31 ;  /* 0x0000003106527836 */ /* 0x040fe20000000000 */
[----:B------:R-:W-:Y:S01]  /*665f0*/  @P1 LOP3.LUT R19, R19, 0x4000, RZ, 0xfc, !PT ;  /* 0x0000400013131812 */ /* 0x000fe200078efcff */
[----:B------:R-:W-:Y:S01]  /*66600*/  VIADD R83, R6, 0x32 ;  /* 0x0000003206537836 */ /* 0x000fe20000000000 */
[----:B------:R-:W-:Y:S01]  /*66610*/  ISETP.LT.AND P1, PT, R46, UR55, !P0 ;  /* 0x000000372e007c0c */ /* 0x000fe2000c721270 */
[C---:B------:R-:W-:Y:S01]  /*66620*/  VIADD R84, R6.reuse, 0x33 ;  /* 0x0000003306547836 */ /* 0x040fe20000000000 */
[----:B------:R-:W-:Y:S01]  /*66630*/  LOP3.LUT R19, R19, 0xffffdfff, RZ, 0xc0, !PT ;  /* 0xffffdfff13137812 */ /* 0x000fe200078ec0ff */
[----:B------:R-:W-:-:S02]  /*66640*/  VIADD R85, R6, 0x34 ;  /* 0x0000003406557836 */ /* 0x000fc40000000000 */
[C---:B------:R-:W-:Y:S01]  /*66650*/  VIADD R86, R6.reuse, 0x35 ;  /* 0x0000003506567836 */ /* 0x040fe20000000000 */
[C---:B------:R-:W-:Y:S01]  /*66660*/  IADD3 R87, R6.reuse, 0x36, RZ ;  /* 0x0000003606577810 */ /* 0x040fe20007ffe0ff */
[C---:B------:R-:W-:Y:S01]  /*66670*/  VIADD R88, R6.reuse, 0x37 ;  /* 0x0000003706587836 */ /* 0x040fe20000000000 */
[----:B------:R-:W-:Y:S01]  /*66680*/  ULDC UR60, c[0x0][0x22c] ;  /* 0x00008b00003c7ab9 */ /* 0x000fe20000000800 */
[C---:B------:R-:W-:Y:S01]  /*66690*/  VIADD R90, R6.reuse, 0x38 ;  /* 0x00000038065a7836 */ /* 0x040fe20000000000 */
[----:B------:R-:W-:Y:S01]  /*666a0*/  ULDC UR59, c[0x0][0x22c] ;  /* 0x00008b00003b7ab9 */ /* 0x000fe20000000800 */
[C---:B------:R-:W-:Y:S01]  /*666b0*/  VIADD R157, R6.reuse, 0x3e ;  /* 0x0000003e069d7836 */ /* 0x040fe20000000000 */
[C---:B------:R-:W-:Y:S01]  /*666c0*/  IADD3 R161, R6.reuse, 0x42, RZ ;  /* 0x0000004206a17810 */ /* 0x040fe20007ffe0ff */
[C---:B------:R-:W-:Y:S01]  /*666d0*/  VIADD R158, R6.reuse, 0x3f ;  /* 0x0000003f069e7836 */ /* 0x040fe20000000000 */
[----:B------:R-:W-:Y:S01]  /*666e0*/  @P1 LOP3.LUT R19, R19, 0x2000, RZ, 0xfc, !PT ;  /* 0x0000200013131812 */ /* 0x000fe200078efcff */
[C---:B------:R-:W-:Y:S01]  /*666f0*/  VIADD R159, R6.reuse, 0x40 ;  /* 0x00000040069f7836 */ /* 0x040fe20000000000 */
[----:B------:R-:W-:Y:S01]  /*66700*/  ISETP.LT.AND P1, PT, R47, UR54, !P0 ;  /* 0x000000362f007c0c */ /* 0x000fe2000c721270 */
[C---:B------:R-:W-:Y:S01]  /*66710*/  VIADD R160, R6.reuse, 0x41 ;  /* 0x0000004106a07836 */ /* 0x040fe20000000000 */
[----:B------:R-:W-:Y:S01]  /*66720*/  LOP3.LUT R19, R19, 0xffffefff, RZ, 0xc0, !PT ;  /* 0xffffefff13137812 */ /* 0x000fe200078ec0ff */
[----:B------:R-:W-:Y:S01]  /*66730*/  ULDC UR58, c[0x0][0x22c] ;  /* 0x00008b00003a7ab9 */ /* 0x000fe20000000800 */
[C---:B------:R-:W-:Y:S01]  /*66740*/  VIADD R162, R6.reuse, 0x43 ;  /* 0x0000004306a27836 */ /* 0x040fe20000000000 */
[----:B------:R-:W-:Y:S01]  /*66750*/  ULDC UR57, c[0x0][0x22c] ;  /* 0x00008b0000397ab9 */ /* 0x000fe20000000800 */
[C---:B------:R-:W-:Y:S01]  /*66760*/  VIADD R163, R6.reuse, 0x44 ;  /* 0x0000004406a37836 */ /* 0x040fe20000000000 */
[----:B------:R-:W-:Y:S01]  /*66770*/  ULDC UR56, c[0x0][0x22c] ;  /* 0x00008b0000387ab9 */ /* 0x000fe20000000800 */
[C---:B------:R-:W-:Y:S01]  /*66780*/  VIADD R164, R6.reuse, 0x45 ;  /* 0x0000004506a47836 */ /* 0x040fe20000000000 */
[----:B------:R-:W-:Y:S01]  /*66790*/  ULDC UR55, c[0x0][0x22c] ;  /* 0x00008b0000377ab9 */ /* 0x000fe20000000800 */
[----:B------:R-:W-:Y:S01]  /*667a0*/  VIADD R165, R6, 0x46 ;  /* 0x0000004606a57836 */ /* 0x000fe20000000000 */
[----:B------:R-:W-:-:S02]  /*667b0*/  ULDC UR54, c[0x0][0x22c] ;  /* 0x00008b0000367ab9 */ /* 0x000fc40000000800 */
[----:B------:R-:W-:Y:S02]  /*667c0*/  @P1 LOP3.LUT R19, R19, 0x1000, RZ, 0xfc, !PT ;  /* 0x0000100013131812 */ /* 0x000fe400078efcff */
[----:B------:R-:W-:Y:S01]  /*667d0*/  ISETP.LT.AND P1, PT, R48, UR53, !P0 ;  /* 0x0000003530007c0c */ /* 0x000fe2000c721270 */
[----:B------:R-:W-:Y:S01]  /*667e0*/  VIADD R166, R6, 0x47 ;  /* 0x0000004706a67836 */ /* 0x000fe20000000000 */
[----:B------:R-:W-:Y:S01]  /*667f0*/  LOP3.LUT R19, R19, 0xfffff7ff, RZ, 0xc0, !PT ;  /* 0xfffff7ff13137812 */ /* 0x000fe200078ec0ff */
[----:B------:R-:W-:-:S10]  /*66800*/  ULDC UR53, c[0x0][0x22c] ;  /* 0x00008b0000357ab9 */ /* 0x000fd40000000800 */
[----:B------:R-:W-:Y:S02]  /*66810*/  @P1 LOP3.LUT R19, R19, 0x800, RZ, 0xfc, !PT ;  /* 0x0000080013131812 */ /* 0x000fe400078efcff */
[----:B------:R-:W-:Y:S01]  /*66820*/  ISETP.LT.AND P1, PT, R49, UR52, !P0 ;  /* 0x0000003431007c0c */ /* 0x000fe2000c721270 */
[----:B------:R-:W-:Y:S01]  /*66830*/  ULDC UR52, c[0x0][0x22c] ;  /* 0x00008b0000347ab9 */ /* 0x000fe20000000800 */
[----:B------:R-:W-:-:S11]  /*66840*/  LOP3.LUT R19, R19, 0xfffffbff, RZ, 0xc0, !PT ;  /* 0xfffffbff13137812 */ /* 0x000fd600078ec0ff */
[----:B------:R-:W-:Y:S02]  /*66850*/  @P1 LOP3.LUT R19, R19, 0x400, RZ, 0xfc, !PT ;  /* 0x0000040013131812 */ /* 0x000fe400078efcff */
[----:B------:R-:W-:Y:S02]  /*66860*/  ISETP.LT.AND P1, PT, R50, UR51, !P0 ;  /* 0x0000003332007c0c */ /* 0x000fe4000c721270 */
[C---:B------:R-:W-:Y:S01]  /*66870*/  IADD3 R167, R6.reuse, 0x48, RZ ;  /* 0x0000004806a77810 */ /* 0x040fe20007ffe0ff */
[----:B------:R-:W-:Y:S01]  /*66880*/  VIADD R168, R6, 0x49 ;  /* 0x0000004906a87836 */ /* 0x000fe20000000000 */
[----:B------:R-:W-:Y:S01]  /*66890*/  LOP3.LUT R19, R19, 0xfffffdff, RZ, 0xc0, !PT ;  /* 0xfffffdff13137812 */ /* 0x000fe200078ec0ff */
[----:B------:R-:W-:-:S08]  /*668a0*/  ULDC UR51, c[0x0][0x22c] ;  /* 0x00008b0000337ab9 */ /* 0x000fd00000000800 */
[----:B------:R-:W-:Y:S02]  /*668b0*/  @P1 LOP3.LUT R19, R19, 0x200, RZ, 0xfc, !PT ;  /* 0x0000020013131812 */ /* 0x000fe400078efcff */
[----:B------:R-:W-:Y:S01]  /*668c0*/  ISETP.LT.AND P1, PT, R51, UR50, !P0 ;  /* 0x0000003233007c0c */ /* 0x000fe2000c721270 */
[----:B------:R-:W-:Y:S01]  /*668d0*/  VIADD R169, R6, 0x4a ;  /* 0x0000004a06a97836 */ /* 0x000fe20000000000 */
[----:B------:R-:W-:Y:S01]  /*668e0*/  LOP3.LUT R19, R19, 0xfffffeff, RZ, 0xc0, !PT ;  /* 0xfffffeff13137812 */ /* 0x000fe200078ec0ff */
[----:B------:R-:W-:-:S10]  /*668f0*/  ULDC UR50, c[0x0][0x22c] ;  /* 0x00008b0000327ab9 */ /* 0x000fd40000000800 */
        /* <DEDUP_REMOVED lines=41> */
[C---:B------:R-:W-:Y:S01]  /*66b90*/  VIADD R133, R6.reuse, 0x53 ;  /* 0x0000005306857836 */ /* 0x040fe20000000000 */
[----:B------:R-:W-:Y:S01]  /*66ba0*/  IADD3 R138, R6, 0x4e, RZ ;  /* 0x0000004e068a7810 */ /* 0x000fe20007ffe0ff */
        /* <DEDUP_REMOVED lines=45> */
[----:B------:R-:W-:Y:S02]  /*66e80*/  ISETP.LT.AND P1, PT, R70, UR31, !P0 ;  /* 0x0000001f46007c0c */ /* 0x000fe4000c721270 */
[----:B------:R-:W-:Y:S01]  /*66e90*/  LOP3.LUT R16, R16, 0x7fffffff, RZ, 0xc0, !PT ;  /* 0x7fffffff10107812 */ /* 0x000fe200078ec0ff */
        /* <DEDUP_REMOVED lines=109> */
[C---:B------:R-:W-:Y:S01]  /*67570*/  VIADD R99, R6.reuse, 0x73 ;  /* 0x0000007306637836 */ /* 0x040fe20000000000 */
[----:B------:R-:W-:Y:S01]  /*67580*/  IADD3 R132, R6, 0x54, RZ ;  /* 0x0000005406847810 */ /* 0x000fe20007ffe0ff */
[----:B------:R-:W-:-:S08]  /*67590*/  ULDC UR9, c[0x0][0x22c] ;  /* 0x00008b0000097ab9 */ /* 0x000fd00000000800 */
[----:B------:R-:W-:Y:S02]  /*675a0*/  @P1 LOP3.LUT R18, R18, 0x80000000, RZ, 0xfc, !PT ;  /* 0x8000000012121812 */ /* 0x000fe400078efcff */
[----:B------:R-:W-:Y:S01]  /*675b0*/  ISETP.LT.AND P1, PT, R155, UR8, !P0 ;  /* 0x000000089b007c0c */ /* 0x000fe2000c721270 */
[----:B------:R-:W-:Y:S01]  /*675c0*/  VIADD R97, R6, 0x74 ;  /* 0x0000007406617836 */ /* 0x000fe20000000000 */
[----:B------:R-:W-:Y:S01]  /*675d0*/  LOP3.LUT R18, R18, 0xbfffffff, RZ, 0xc0, !PT ;  /* 0xbfffffff12127812 */ /* 0x000fe200078ec0ff */
[----:B------:R-:W-:-:S10]  /*675e0*/  ULDC UR8, c[0x0][0x22c] ;  /* 0x00008b0000087ab9 */ /* 0x000fd40000000800 */
[----:B------:R-:W-:Y:S02]  /*675f0*/  @P1 LOP3.LUT R18, R18, 0x40000000, RZ, 0xfc, !PT ;  /* 0x4000000012121812 */ /* 0x000fe400078efcff */
[----:B------:R-:W-:Y:S02]  /*67600*/  ISETP.LT.AND P1, PT, R156, UR7, !P0 ;  /* 0x000000079c007c0c */ /* 0x000fe4000c721270 */
[C---:B------:R-:W-:Y:S02]  /*67610*/  IADD3 R126, R6.reuse, 0x5a, RZ ;  /* 0x0000005a067e7810 */ /* 0x040fe40007ffe0ff */
[C---:B------:R-:W-:Y:S01]  /*67620*/  IADD3 R120, R6.reuse, 0x60, RZ ;  /* 0x0000006006787810 */ /* 0x040fe20007ffe0ff */
[----:B------:R-:W-:Y:S01]  /*67630*/  VIADD R95, R6, 0x75 ;  /* 0x00000075065f7836 */ /* 0x000fe20000000000 */
[----:B------:R-:W-:Y:S01]  /*67640*/  LOP3.LUT R18, R18, 0xdfffffff, RZ, 0xc0, !PT ;  /* 0xdfffffff12127812 */ /* 0x000fe200078ec0ff */
[----:B------:R-:W-:-:S06]  /*67650*/  ULDC UR7, c[0x0][0x22c] ;  /* 0x00008b0000077ab9 */ /* 0x000fcc0000000800 */
        /* <DEDUP_REMOVED lines=22> */
[----:B------:R-:W-:Y:S01]  /*677c0*/  ULDC UR58, c[0x0][0x22c] ;  /* 0x00008b00003a7ab9 */ /* 0x000fe20000000800 */
[----:B------:R-:W-:-:S11]  /*677d0*/  LOP3.LUT R18, R18, 0xfeffffff, RZ, 0xc0, !PT ;  /* 0xfeffffff12127812 */ /* 0x000fd600078ec0ff */
        /* <DEDUP_REMOVED lines=121> */
[----:B------:R-:W-:-:S12]  /*67f70*/  ULDC UR33, c[0x0][0x22c] ;  /* 0x00008b0000217ab9 */ /* 0x000fd80000000800 */
        /* <DEDUP_REMOVED lines=47> */
[----:B------:R-:W-:Y:S02]  /*68270*/  LOP3.LUT R24, R24, 0x7fffffff, RZ, 0xc0, !PT ;  /* 0x7fffffff18187812 */ /* 0x000fe400078ec0ff */
        /* <DEDUP_REMOVED lines=103> */
[C---:B------:R-:W-:Y:S01]  /*688f0*/  VIADD R159, R6.reuse, 0xb1 ;  /* 0x000000b1069f7836 */ /* 0x040fe20000000000 */
[----:B------:R-:W-:Y:S01]  /*68900*/  ISETP.LT.AND P2, PT, R157, UR61, !P0 ;  /* 0x0000003d9d007c0c */ /* 0x000fe2000c741270 */
[----:B------:R-:W-:Y:S01]  /*68910*/  ULDC UR59, c[0x0][0x22c] ;  /* 0x00008b00003b7ab9 */ /* 0x000fe20000000800 */
[C---:B------:R-:W-:Y:S02]  /*68920*/  VIADD R160, R6.reuse, 0xb2 ;  /* 0x000000b206a07836 */ /* 0x040fe40000000000 */
[----:B------:R-:W-:-:S02]  /*68930*/  VIADD R161, R6, 0xb3 ;  /* 0x000000b306a17836 */ /* 0x000fc40000000000 */
[C---:B------:R-:W-:Y:S02]  /*68940*/  VIADD R162, R6.reuse, 0xb4 ;  /* 0x000000b406a27836 */ /* 0x040fe40000000000 */
[----:B------:R-:W-:Y:S01]  /*68950*/  VIADD R163, R6, 0xb5 ;  /* 0x000000b506a37836 */ /* 0x000fe20000000000 */
[----:B------:R-:W-:Y:S01]  /*68960*/  @P1 LOP3.LUT R16, R16, 0x2, RZ, 0xfc, !PT ;  /* 0x0000000210101812 */ /* 0x000fe200078efcff */
[----:B------:R-:W-:Y:S01]  /*68970*/  VIADD R164, R6, 0xb6 ;  /* 0x000000b606a47836 */ /* 0x000fe20000000000 */
[----:B------:R-:W-:Y:S01]  /*68980*/  ISETP.LT.AND P1, PT, R44, UR58, !P0 ;  /* 0x0000003a2c007c0c */ /* 0x000fe2000c721270 */
[----:B------:R-:W-:Y:S01]  /*68990*/  ULDC UR58, c[0x0][0x22c] ;  /* 0x00008b00003a7ab9 */ /* 0x000fe20000000800 */
[----:B------:R-:W-:Y:S01]  /*689a0*/  LOP3.LUT R16, R16, 0xfffffffe, RZ, 0xc0, !PT ;  /* 0xfffffffe10107812 */ /* 0x000fe200078ec0ff */
[C---:B------:R-:W-:Y:S01]  /*689b0*/  VIADD R165, R6.reuse, 0xb7 ;  /* 0x000000b706a57836 */ /* 0x040fe20000000000 */
[C---:B------:R-:W-:Y:S01]  /*689c0*/  IADD3 R44, R6.reuse, 0x7b, RZ ;  /* 0x0000007b062c7810 */ /* 0x040fe20007ffe0ff */
[----:B------:R-:W-:-:S02]  /*689d0*/  VIADD R166, R6, 0xb8 ;  /* 0x000000b806a67836 */ /* 0x000fc40000000000 */
[C---:B------:R-:W-:Y:S02]  /*689e0*/  VIADD R167, R6.reuse, 0xb9 ;  /* 0x000000b906a77836 */ /* 0x040fe40000000000 */
[C---:B------:R-:W-:Y:S02]  /*689f0*/  VIADD R168, R6.reuse, 0xba ;  /* 0x000000ba06a87836 */ /* 0x040fe40000000000 */
[C---:B------:R-:W-:Y:S02]  /*68a00*/  VIADD R169, R6.reuse, 0xbb ;  /* 0x000000bb06a97836 */ /* 0x040fe40000000000 */
[----:B------:R-:W-:Y:S01]  /*68a10*/  VIADD R170, R6, 0xbc ;  /* 0x000000bc06aa7836 */ /* 0x000fe20000000000 */
[----:B------:R-:W-:Y:S02]  /*68a20*/  @P1 LOP3.LUT R16, R16, 0x1, RZ, 0xfc, !PT ;  /* 0x0000000110101812 */ /* 0x000fe400078efcff */
[----:B------:R-:W-:Y:S01]  /*68a30*/  LOP3.LUT R20, R20, 0x7fffffff, RZ, 0xc0, !PT ;  /* 0x7fffffff14147812 */ /* 0x000fe200078ec0ff */
[----:B------:R-:W-:Y:S01]  /*68a40*/  VIADD R171, R6, 0xbd ;  /* 0x000000bd06ab7836 */ /* 0x000fe20000000000 */
[----:B------:R-:W-:Y:S01]  /*68a50*/  ISETP.LT.AND P1, PT, R44, UR57, !P0 ;  /* 0x000000392c007c0c */ /* 0x000fe2000c721270 */
[C---:B------:R-:W-:Y:S01]  /*68a60*/  VIADD R44, R6.reuse, 0x7c ;  /* 0x0000007c062c7836 */ /* 0x040fe20000000000 */
[----:B------:R-:W-:Y:S01]  /*68a70*/  ULDC UR57, c[0x0][0x22c] ;  /* 0x00008b0000397ab9 */ /* 0x000fe20000000800 */
[----:B------:R-:W-:-:S02]  /*68a80*/  VIADD R252, R6, 0xbe ;  /* 0x000000be06fc7836 */ /* 0x000fc40000000000 */
[C---:B------:R-:W-:Y:S02]  /*68a90*/  VIADD R245, R6.reuse, 0xbf ;  /* 0x000000bf06f57836 */ /* 0x040fe40000000000 */
[C---:B------:R-:W-:Y:S02]  /*68aa0*/  VIADD R246, R6.reuse, 0xc0 ;  /* 0x000000c006f67836 */ /* 0x040fe40000000000 */
[C---:B------:R-:W-:Y:S02]  /*68ab0*/  VIADD R247, R6.reuse, 0xc1 ;  /* 0x000000c106f77836 */ /* 0x040fe40000000000 */
[C---:B------:R-:W-:Y:S02]  /*68ac0*/  VIADD R248, R6.reuse, 0xc2 ;  /* 0x000000c206f87836 */ /* 0x040fe40000000000 */
[C---:B------:R-:W-:Y:S01]  /*68ad0*/  VIADD R249, R6.reuse, 0xc3 ;  /* 0x000000c306f97836 */ /* 0x040fe20000000000 */
[----:B------:R-:W-:Y:S02]  /*68ae0*/  @P1 LOP3.LUT R7, R7, 0x80000000, RZ, 0xfc, !PT ;  /* 0x8000000007071812 */ /* 0x000fe400078efcff */
[C---:B------:R-:W-:Y:S01]  /*68af0*/  IADD3 R250, R6.reuse, 0xc4, RZ ;  /* 0x000000c406fa7810 */ /* 0x040fe20007ffe0ff */
[----:B------:R-:W-:Y:S01]  /*68b00*/  VIADD R251, R6, 0xc5 ;  /* 0x000000c506fb7836 */ /* 0x000fe20000000000 */
[----:B------:R-:W-:Y:S01]  /*68b10*/  ISETP.LT.AND P1, PT, R44, UR56, !P0 ;  /* 0x000000382c007c0c */ /* 0x000fe2000c721270 */
[----:B------:R-:W-:Y:S01]  /*68b20*/  ULDC UR56, c[0x0][0x22c] ;  /* 0x00008b0000387ab9 */ /* 0x000fe20000000800 */
[----:B------:R-:W-:Y:S01]  /*68b30*/  LOP3.LUT R7, R7, 0xbfffffff, RZ, 0xc0, !PT ;  /* 0xbfffffff07077812 */ /* 0x000fe200078ec0ff */
[----:B------:R-:W-:-:S02]  /*68b40*/  VIADD R25, R6, 0xc6 ;  /* 0x000000c606197836 */ /* 0x000fc40000000000 */
[C---:B------:R-:W-:Y:S02]  /*68b50*/  VIADD R92, R6.reuse, 0xc7 ;  /* 0x000000c7065c7836 */ /* 0x040fe40000000000 */
[C---:B------:R-:W-:Y:S02]  /*68b60*/  VIADD R94, R6.reuse, 0xc8 ;  /* 0x000000c8065e7836 */ /* 0x040fe40000000000 */
[C---:B------:R-:W-:Y:S01]  /*68b70*/  VIADD R21, R6.reuse, 0xc9 ;  /* 0x000000c906157836 */ /* 0x040fe20000000000 */
[C---:B------:R-:W-:Y:S01]  /*68b80*/  IADD3 R22, R6.reuse, 0xca, RZ ;  /* 0x000000ca06167810 */ /* 0x040fe20007ffe0ff */
[C---:B------:R-:W-:Y:S02]  /*68b90*/  VIADD R17, R6.reuse, 0xcb ;  /* 0x000000cb06117836 */ /* 0x040fe40000000000 */
[C---:B------:R-:W-:Y:S01]  /*68ba0*/  VIADD R96, R6.reuse, 0xcc ;  /* 0x000000cc06607836 */ /* 0x040fe20000000000 */
[----:B------:R-:W-:Y:S01]  /*68bb0*/  @P1 LOP3.LUT R7, R7, 0x40000000, RZ, 0xfc, !PT ;  /* 0x4000000007071812 */ /* 0x000fe200078efcff */
[C---:B------:R-:W-:Y:S01]  /*68bc0*/  VIADD R98, R6.reuse, 0xcd ;  /* 0x000000cd06627836 */ /* 0x040fe20000000000 */
[----:B------:R-:W-:Y:S01]  /*68bd0*/  ISETP.LT.AND P1, PT, R45, UR55, !P0 ;  /* 0x000000372d007c0c */ /* 0x000fe2000c721270 */
[----:B------:R-:W-:Y:S01]  /*68be0*/  ULDC UR55, c[0x0][0x22c] ;  /* 0x00008b0000377ab9 */ /* 0x000fe20000000800 */
[----:B------:R-:W-:Y:S01]  /*68bf0*/  LOP3.LUT R7, R7, 0xdfffffff, RZ, 0xc0, !PT ;  /* 0xdfffffff07077812 */ /* 0x000fe200078ec0ff */
[----:B------:R-:W-:-:S02]  /*68c00*/  VIADD R100, R6, 0xce ;  /* 0x000000ce06647836 */ /* 0x000fc40000000000 */
[C---:B------:R-:W-:Y:S01]  /*68c10*/  VIADD R102, R6.reuse, 0xcf ;  /* 0x000000cf06667836 */ /* 0x040fe20000000000 */
[C---:B------:R-:W-:Y:S01]  /*68c20*/  IADD3 R151, R6.reuse, 0xd0, RZ ;  /* 0x000000d006977810 */ /* 0x040fe20007ffe0ff */
[C---:B------:R-:W-:Y:S02]  /*68c30*/  VIADD R150, R6.reuse, 0xd1 ;  /* 0x000000d106967836 */ /* 0x040fe40000000000 */
[C---:B------:R-:W-:Y:S02]  /*68c40*/  VIADD R149, R6.reuse, 0xd2 ;  /* 0x000000d206957836 */ /* 0x040fe40000000000 */
[C---:B------:R-:W-:Y:S02]  /*68c50*/  VIADD R148, R6.reuse, 0xd3 ;  /* 0x000000d306947836 */ /* 0x040fe40000000000 */
[C---:B------:R-:W-:Y:S01]  /*68c60*/  VIADD R147, R6.reuse, 0xd4 ;  /* 0x000000d406937836 */ /* 0x040fe20000000000 */
[----:B------:R-:W-:Y:S01]  /*68c70*/  @P1 LOP3.LUT R7, R7, 0x20000000, RZ, 0xfc, !PT ;  /* 0x2000000007071812 */ /* 0x000fe200078efcff */
[----:B------:R-:W-:Y:S01]  /*68c80*/  VIADD R146, R6, 0xd5 ;  /* 0x000000d506927836 */ /* 0x000fe20000000000 */
[----:B------:R-:W-:Y:S01]  /*68c90*/  ISETP.LT.AND P1, PT, R46, UR54, !P0 ;  /* 0x000000362e007c0c */ /* 0x000fe2000c721270 */
[----:B------:R-:W-:Y:S01]  /*68ca0*/  ULDC UR54, c[0x0][0x22c] ;  /* 0x00008b0000367ab9 */ /* 0x000fe20000000800 */
[----:B------:R-:W-:-:S02]  /*68cb0*/  LOP3.LUT R7, R7, 0xefffffff, RZ, 0xc0, !PT ;  /* 0xefffffff07077812 */ /* 0x000fc400078ec0ff */
[C---:B------:R-:W-:Y:S01]  /*68cc0*/  IADD3 R145, R6.reuse, 0xd6, RZ ;  /* 0x000000d606917810 */ /* 0x040fe20007ffe0ff */
[C---:B------:R-:W-:Y:S02]  /*68cd0*/  VIADD R144, R6.reuse, 0xd7 ;  /* 0x000000d706907836 */ /* 0x040fe40000000000 */
[C---:B------:R-:W-:Y:S02]  /*68ce0*/  VIADD R143, R6.reuse, 0xd8 ;  /* 0x000000d8068f7836 */ /* 0x040fe40000000000 */
[C---:B------:R-:W-:Y:S02]  /*68cf0*/  VIADD R142, R6.reuse, 0xd9 ;  /* 0x000000d9068e7836 */ /* 0x040fe40000000000 */
[C---:B------:R-:W-:Y:S02]  /*68d00*/  VIADD R141, R6.reuse, 0xda ;  /* 0x000000da068d7836 */ /* 0x040fe40000000000 */
[----:B------:R-:W-:Y:S01]  /*68d10*/  VIADD R140, R6, 0xdb ;  /* 0x000000db068c7836 */ /* 0x000fe20000000000 */
[----:B------:R-:W-:-:S02]  /*68d20*/  @P1 LOP3.LUT R7, R7, 0x10000000, RZ, 0xfc, !PT ;  /* 0x1000000007071812 */ /* 0x000fc400078efcff */
[C---:B------:R-:W-:Y:S01]  /*68d30*/  IADD3 R139, R6.reuse, 0xdc, RZ ;  /* 0x000000dc068b7810 */ /* 0x040fe20007ffe0ff */
[C---:B------:R-:W-:Y:S01]  /*68d40*/  VIADD R138, R6.reuse, 0xdd ;  /* 0x000000dd068a7836 */ /* 0x040fe20000000000 */
[----:B------:R-:W-:Y:S01]  /*68d50*/  ISETP.LT.AND P1, PT, R47, UR53, !P0 ;  /* 0x000000352f007c0c */ /* 0x000fe2000c721270 */
[----:B------:R-:W-:Y:S01]  /*68d60*/  ULDC UR53, c[0x0][0x22c] ;  /* 0x00008b0000357ab9 */ /* 0x000fe20000000800 */
[----:B------:R-:W-:Y:S01]  /*68d70*/  LOP3.LUT R7, R7, 0xf7ffffff, RZ, 0xc0, !PT ;  /* 0xf7ffffff07077812 */ /* 0x000fe200078ec0ff */
[C---:B------:R-:W-:Y:S02]  /*68d80*/  VIADD R137, R6.reuse, 0xde ;  /* 0x000000de06897836 */ /* 0x040fe40000000000 */
[C---:B------:R-:W-:Y:S02]  /*68d90*/  VIADD R136, R6.reuse, 0xdf ;  /* 0x000000df06887836 */ /* 0x040fe40000000000 */
[C---:B------:R-:W-:Y:S02]  /*68da0*/  VIADD R135, R6.reuse, 0xe0 ;  /* 0x000000e006877836 */ /* 0x040fe40000000000 */
[C---:B------:R-:W-:Y:S01]  /*68db0*/  VIADD R134, R6.reuse, 0xe1 ;  /* 0x000000e106867836 */ /* 0x040fe20000000000 */
[C---:B------:R-:W-:Y:S01]  /*68dc0*/  IADD3 R133, R6.reuse, 0xe2, RZ ;  /* 0x000000e206857810 */ /* 0x040fe20007ffe0ff */
[----:B------:R-:W-:-:S02]  /*68dd0*/  VIADD R132, R6, 0xe3 ;  /* 0x000000e306847836 */ /* 0x000fc40000000000 */
[C---:B------:R-:W-:Y:S01]  /*68de0*/  VIADD R131, R6.reuse, 0xe4 ;  /* 0x000000e406837836 */ /* 0x040fe20000000000 */
[----:B------:R-:W-:Y:S01]  /*68df0*/  @P1 LOP3.LUT R7, R7, 0x8000000, RZ, 0xfc, !PT ;  /* 0x0800000007071812 */ /* 0x000fe200078efcff */
[----:B------:R-:W-:Y:S01]  /*68e00*/  VIADD R130, R6, 0xe5 ;  /* 0x000000e506827836 */ /* 0x000fe20000000000 */
[----:B------:R-:W-:Y:S01]  /*68e10*/  ISETP.LT.AND P1, PT, R48, UR52, !P0 ;  /* 0x0000003430007c0c */ /* 0x000fe2000c721270 */
[----:B------:R-:W-:Y:S01]  /*68e20*/  ULDC UR52, c[0x0][0x22c] ;  /* 0x00008b0000347ab9 */ /* 0x000fe20000000800 */
[----:B------:R-:W-:Y:S01]  /*68e30*/  LOP3.LUT R7, R7, 0xfbffffff, RZ, 0xc0, !PT ;  /* 0xfbffffff07077812 */ /* 0x000fe200078ec0ff */
[C---:B------:R-:W-:Y:S02]  /*68e40*/  VIADD R129, R6.reuse, 0xe6 ;  /* 0x000000e606817836 */ /* 0x040fe40000000000 */
[C---:B------:R-:W-:Y:S01]  /*68e50*/  VIADD R128, R6.reuse, 0xe7 ;  /* 0x000000e706807836 */ /* 0x040fe20000000000 */
[C---:B------:R-:W-:Y:S01]  /*68e60*/  IADD3 R127, R6.reuse, 0xe8, RZ ;  /* 0x000000e8067f7810 */ /* 0x040fe20007ffe0ff */
[----:B------:R-:W-:Y:S01]  /*68e70*/  VIADD R126, R6, 0xe9 ;  /* 0x000000e9067e7836 */ /* 0x000fe20000000000 */
[----:B------:R-:W-:-:S05]  /*68e80*/  ULDC UR61, c[0x0][0x22c] ;  /* 0x00008b00003d7ab9 */ /* 0x000fca0000000800 */
        /* <DEDUP_REMOVED lines=106> */
[----:B------:R-:W-:-:S12]  /*69530*/  ULDC UR25, c[0x0][0x22c] ;  /* 0x00008b0000197ab9 */ /* 0x000fd80000000800 */
        /* <DEDUP_REMOVED lines=79> */
[----:B------:R-:W-:-:S04]  /*69a30*/  LOP3.LUT R24, R24, 0xfffff7ff, RZ, 0xc0, !PT ;  /* 0xfffff7ff18187812 */ /* 0x000fc800078ec0ff */
[----:B------:R-:W-:Y:S02]  /*69a40*/  @P2 LOP3.LUT R24, R24, 0x800, RZ, 0xfc, !PT ;  /* 0x0000080018182812 */ /* 0x000fe400078efcff */
[----:B------:R-:W-:Y:S01]  /*69a50*/  ISETP.LT.AND P2, PT, R159, UR59, !P0 ;  /* 0x0000003b9f007c0c */ /* 0x000fe2000c741270 */
[----:B------:R-:W-:Y:S01]  /*69a60*/  VIADD R125, R6, 0xea ;  /* 0x000000ea067d7836 */ /* 0x000fe20000000000 */
[----:B------:R-:W-:Y:S01]  /*69a70*/  LOP3.LUT R24, R24, 0xfffffbff, RZ, 0xc0, !PT ;  /* 0xfffffbff18187812 */ /* 0x000fe200078ec0ff */
[C---:B------:R-:W-:Y:S02]  /*69a80*/  VIADD R124, R6.reuse, 0xeb ;  /* 0x000000eb067c7836 */ /* 0x040fe40000000000 */
[----:B------:R-:W-:Y:S01]  /*69a90*/  VIADD R123, R6, 0xec ;  /* 0x000000ec067b7836 */ /* 0x000fe20000000000 */
[----:B------:R-:W-:Y:S01]  /*69aa0*/  @P1 LOP3.LUT R24, R24, 0x400, RZ, 0xfc, !PT ;  /* 0x0000040018181812 */ /* 0x000fe200078efcff */
[----:B------:R-:W-:Y:S01]  /*69ab0*/  VIADD R122, R6, 0xed ;  /* 0x000000ed067a7836 */ /* 0x000fe20000000000 */
[----:B------:R-:W-:-:S02]  /*69ac0*/  ISETP.LT.AND P1, PT, R160, UR58, !P0 ;  /* 0x0000003aa0007c0c */ /* 0x000fc4000c721270 */
[C---:B------:R-:W-:Y:S01]  /*69ad0*/  IADD3 R121, R6.reuse, 0xee, RZ ;  /* 0x000000ee06797810 */ /* 0x040fe20007ffe0ff */
[----:B------:R-:W-:Y:S01]  /*69ae0*/  VIADD R120, R6, 0xef ;  /* 0x000000ef06787836 */ /* 0x000fe20000000000 */
[----:B------:R-:W-:Y:S01]  /*69af0*/  LOP3.LUT R24, R24, 0xfffffdff, RZ, 0xc0, !PT ;  /* 0xfffffdff18187812 */ /* 0x000fe200078ec0ff */
[C---:B------:R-:W-:Y:S02]  /*69b00*/  VIADD R119, R6.reuse, 0xf0 ;  /* 0x000000f006777836 */ /* 0x040fe40000000000 */
[----:B------:R-:W-:Y:S01]  /*69b10*/  VIADD R118, R6, 0xf1 ;  /* 0x000000f106767836 */ /* 0x000fe20000000000 */
[----:B------:R-:W-:Y:S01]  /*69b20*/  @P2 LOP3.LUT R24, R24, 0x200, RZ, 0xfc, !PT ;  /* 0x0000020018182812 */ /* 0x000fe200078efcff */
[C---:B------:R-:W-:Y:S01]  /*69b30*/  VIADD R117, R6.reuse, 0xf2 ;  /* 0x000000f206757836 */ /* 0x040fe20000000000 */
[----:B------:R-:W-:Y:S01]  /*69b40*/  ISETP.LT.AND P2, PT, R161, UR57, !P0 ;  /* 0x00000039a1007c0c */ /* 0x000fe2000c741270 */
[----:B------:R-:W-:Y:S01]  /*69b50*/  VIADD R116, R6, 0xf3 ;  /* 0x000000f306747836 */ /* 0x000fe20000000000 */
[----:B------:R-:W-:-:S02]  /*69b60*/  LOP3.LUT R24, R24, 0xfffffeff, RZ, 0xc0, !PT ;  /* 0xfffffeff18187812 */ /* 0x000fc400078ec0ff */
[C---:B------:R-:W-:Y:S01]  /*69b70*/  IADD3 R115, R6.reuse, 0xf4, RZ ;  /* 0x000000f406737810 */ /* 0x040fe20007ffe0ff */
[----:B------:R-:W-:Y:S01]  /*69b80*/  VIADD R114, R6, 0xf5 ;  /* 0x000000f506727836 */ /* 0x000fe20000000000 */
[----:B------:R-:W-:Y:S01]  /*69b90*/  @P1 LOP3.LUT R24, R24, 0x100, RZ, 0xfc, !PT ;  /* 0x0000010018181812 */ /* 0x000fe200078efcff */
[----:B------:R-:W-:Y:S01]  /*69ba0*/  VIADD R113, R6, 0xf6 ;  /* 0x000000f606717836 */ /* 0x000fe20000000000 */
[----:B------:R-:W-:Y:S01]  /*69bb0*/  ISETP.LT.AND P1, PT, R162, UR56, !P0 ;  /* 0x00000038a2007c0c */ /* 0x000fe2000c721270 */
        /* <DEDUP_REMOVED lines=15> */
[----:B------:R-:W-:Y:S02]  /*69cb0*/  LOP3.LUT R24, R24, 0xffffffdf, RZ, 0xc0, !PT ;  /* 0xffffffdf18187812 */ /* 0x000fe400078ec0ff */
[C---:B------:R-:W-:Y:S01]  /*69cc0*/  IADD3 R103, R6.reuse, 0x100, RZ ;  /* 0x0000010006677810 */ /* 0x040fe20007ffe0ff */
[----:B------:R-:W-:Y:S01]  /*69cd0*/  VIADD R101, R6, 0x101 ;  /* 0x0000010106657836 */ /* 0x000fe20000000000 */
[----:B------:R-:W-:Y:S01]  /*69ce0*/  @P2 LOP3.LUT R24, R24, 0x20, RZ, 0xfc, !PT ;  /* 0x0000002018182812 */ /* 0x000fe200078efcff */
[C---:B------:R-:W-:Y:S01]  /*69cf0*/  VIADD R99, R6.reuse, 0x102 ;  /* 0x0000010206637836 */ /* 0x040fe20000000000 */
[----:B------:R-:W-:Y:S01]  /*69d00*/  ISETP.LT.AND P2, PT, R165, UR53, !P0 ;  /* 0x00000035a5007c0c */ /* 0x000fe2000c741270 */
[----:B------:R-:W-:Y:S01]  /*69d10*/  VIADD R97, R6, 0x103 ;  /* 0x0000010306617836 */ /* 0x000fe20000000000 */
[----:B------:R-:W-:Y:S01]  /*69d20*/  LOP3.LUT R24, R24, 0xffffffef, RZ, 0xc0, !PT ;  /* 0xffffffef18187812 */ /* 0x000fe200078ec0ff */
[----:B------:R-:W-:-:S02]  /*69d30*/  VIADD R95, R6, 0x104 ;  /* 0x00000104065f7836 */ /* 0x000fc40000000000 */
[----:B------:R-:W-:Y:S01]  /*69d40*/  VIADD R93, R6, 0x105 ;  /* 0x00000105065d7836 */ /* 0x000fe20000000000 */
[----:B------:R-:W-:Y:S02]  /*69d50*/  @P1 LOP3.LUT R24, R24, 0x10, RZ, 0xfc, !PT ;  /* 0x0000001018181812 */ /* 0x000fe400078efcff */
[C---:B------:R-:W-:Y:S01]  /*69d60*/  IADD3 R91, R6.reuse, 0x106, RZ ;  /* 0x00000106065b7810 */ /* 0x040fe20007ffe0ff */
[----:B------:R-:W-:Y:S01]  /*69d70*/  VIADD R89, R6, 0x107 ;  /* 0x0000010706597836 */ /* 0x000fe20000000000 */
[----:B------:R-:W-:Y:S01]  /*69d80*/  ISETP.LT.AND P1, PT, R166, UR52, !P0 ;  /* 0x00000034a6007c0c */ /* 0x000fe2000c721270 */
[----:B------:R-:W-:Y:S01]  /*69d90*/  VIADD R2, R6, 0x108 ;  /* 0x0000010806027836 */ /* 0x000fe20000000000 */
[----:B------:R-:W-:Y:S01]  /*69da0*/  LOP3.LUT R24, R24, 0xfffffff7, RZ, 0xc0, !PT ;  /* 0xfffffff718187812 */ /* 0x000fe200078ec0ff */
[----:B------:R-:W-:Y:S01]  /*69db0*/  ULDC UR59, c[0x0][0x22c] ;  /* 0x00008b00003b7ab9 */ /* 0x000fe20000000800 */
[----:B------:R-:W-:Y:S01]  /*69dc0*/  VIADD R26, R6, 0x109 ;  /* 0x00000109061a7836 */ /* 0x000fe20000000000 */
[----:B------:R-:W-:Y:S01]  /*69dd0*/  ULDC UR58, c[0x0][0x22c] ;  /* 0x00008b00003a7ab9 */ /* 0x000fe20000000800 */
[----:B------:R-:W-:Y:S01]  /*69de0*/  @P2 LOP3.LUT R24, R24, 0x8, RZ, 0xfc, !PT ;  /* 0x0000000818182812 */ /* 0x000fe200078efcff */
[----:B------:R-:W-:Y:S01]  /*69df0*/  VIADD R27, R6, 0x10a ;  /* 0x0000010a061b7836 */ /* 0x000fe20000000000 */
[----:B------:R-:W-:Y:S01]  /*69e00*/  ISETP.LT.AND P2, PT, R167, UR51, !P0 ;  /* 0x00000033a7007c0c */ /* 0x000fe2000c741270 */
[----:B------:R-:W-:Y:S01]  /*69e10*/  ULDC UR57, c[0x0][0x22c] ;  /* 0x00008b0000397ab9 */ /* 0x000fe20000000800 */
[----:B------:R-:W-:Y:S01]  /*69e20*/  LOP3.LUT R24, R24, 0xfffffffb, RZ, 0xc0, !PT ;  /* 0xfffffffb18187812 */ /* 0x000fe200078ec0ff */
[C---:B------:R-:W-:Y:S01]  /*69e30*/  VIADD R44, R6.reuse, 0x10b ;  /* 0x0000010b062c7836 */ /* 0x040fe20000000000 */
[----:B------:R-:W-:Y:S01]  /*69e40*/  ULDC UR56, c[0x0][0x22c] ;  /* 0x00008b0000387ab9 */ /* 0x000fe20000000800 */
[----:B------:R-:W-:Y:S01]  /*69e50*/  VIADD R45, R6, 0x10c ;  /* 0x0000010c062d7836 */ /* 0x000fe20000000000 */
[----:B------:R-:W-:Y:S01]  /*69e60*/  @P1 LOP3.LUT R24, R24, 0x4, RZ, 0xfc, !PT ;  /* 0x0000000418181812 */ /* 0x000fe200078efcff */
[----:B------:R-:W-:Y:S01]  /*69e70*/  ULDC UR55, c[0x0][0x22c] ;  /* 0x00008b0000377ab9 */ /* 0x000fe20000000800 */
        /* <DEDUP_REMOVED lines=17> */
[C---:B------:R-:W-:Y:S01]  /*69f90*/  VIADD R51, R6.reuse, 0x112 ;  /* 0x0000011206337836 */ /* 0x040fe20000000000 */
[----:B------:R-:W-:Y:S01]  /*69fa0*/  ULDC UR49, c[0x0][0x22c] ;  /* 0x00008b0000317ab9 */ /* 0x000fe20000000800 */
[----:B------:R-:W-:Y:S01]  /*69fb0*/  VIADD R52, R6, 0x113 ;  /* 0x0000011306347836 */ /* 0x000fe20000000000 */
[----:B------:R-:W-:Y:S01]  /*69fc0*/  ULDC UR48, c[0x0][0x22c] ;  /* 0x00008b0000307ab9 */ /* 0x000fe20000000800 */
[----:B------:R-:W-:-:S02]  /*69fd0*/  @P2 LOP3.LUT R20, R20, 0x80000000, RZ, 0xfc, !PT ;  /* 0x8000000014142812 */ /* 0x000fc400078efcff */
[----:B------:R-:W-:Y:S01]  /*69fe0*/  ISETP.LT.AND P2, PT, R171, UR47, !P0 ;  /* 0x0000002fab007c0c */ /* 0x000fe2000c741270 */
[----:B------:R-:W-:Y:S01]  /*69ff0*/  VIADD R53, R6, 0x114 ;  /* 0x0000011406357836 */ /* 0x000fe20000000000 */
[----:B------:R-:W-:Y:S01]  /*6a000*/  LOP3.LUT R20, R20, 0xbfffffff, RZ, 0xc0, !PT ;  /* 0xbfffffff14147812 */ /* 0x000fe200078ec0ff */
[----:B------:R-:W-:-:S03]  /*6a010*/  ULDC UR47, c[0x0][0x22c] ;  /* 0x00008b00002f7ab9 */ /* 0x000fc60000000800 */
[----:B------:R-:W-:Y:S02]  /*6a020*/  @P1 LOP3.LUT R20, R20, 0x40000000, RZ, 0xfc, !PT ;  /* 0x4000000014141812 */ /* 0x000fe400078efcff */
        /* <DEDUP_REMOVED lines=8> */
[----:B------:R-:W3:Y:S01]  /*6a0b0*/  LDL.LU R245, [R1+0x1974] ;  /* 0x0019740001f57983 */ /* 0x000ee20000300800 */
[----:B------:R-:W-:Y:S02]  /*6a0c0*/  ULDC UR45, c[0x0][0x22c] ;  /* 0x00008b00002d7ab9 */ /* 0x000fe40000000800 */
[----:B------:R-:W-:Y:S02]  /*6a0d0*/  @P1 LOP3.LUT R20, R20, 0x10000000, RZ, 0xfc, !PT ;  /* 0x1000000014141812 */ /* 0x000fe400078efcff */
[----:B------:R-:W-:Y:S01]  /*6a0e0*/  ISETP.LT.AND P1, PT, R246, UR44, !P0 ;  /* 0x0000002cf6007c0c */ /* 0x000fe2000c721270 */
[----:B------:R-:W-:Y:S01]  /*6a0f0*/  VIADD R56, R6, 0x117 ;  /* 0x0000011706387836 */ /* 0x000fe20000000000 */
[----:B------:R-:W-:Y:S01]  /*6a100*/  LOP3.LUT R20, R20, 0xf7ffffff, RZ, 0xc0, !PT ;  /* 0xf7ffffff14147812 */ /* 0x000fe200078ec0ff */
[----:B------:R-:W3:Y:S01]  /*6a110*/  LDL.LU R246, [R1+0x1970] ;  /* 0x0019700001f67983 */ /* 0x000ee20000300800 */
[----:B------:R-:W-:-:S02]  /*6a120*/  ULDC UR44, c[0x0][0x22c] ;  /* 0x00008b00002c7ab9 */ /* 0x000fc40000000800 */
        /* <DEDUP_REMOVED lines=34> */
[----:B------:R-:W4:Y:S01]  /*6a350*/  LDL.LU R25, [R1+0x1958] ;  /* 0x0019580001197983 */ /* 0x000f220000300800 */
[----:B------:R-:W-:-:S02]  /*6a360*/  ULDC UR38, c[0x0][0x22c] ;  /* 0x00008b0000267ab9 */ /* 0x000fc40000000800 */
[----:B------:R-:W-:Y:S02]  /*6a370*/  @P2 LOP3.LUT R20, R20, 0x200000, RZ, 0xfc, !PT ;  /* 0x0020000014142812 */ /* 0x000fe400078efcff */
[----:B------:R-:W-:Y:S01]  /*6a380*/  ISETP.LT.AND P2, PT, R92, UR37, !P0 ;  /* 0x000000255c007c0c */ /* 0x000fe2000c741270 */
[----:B------:R-:W-:Y:S01]  /*6a390*/  VIADD R63, R6, 0x11e ;  /* 0x0000011e063f7836 */ /* 0x000fe20000000000 */
[----:B------:R-:W-:Y:S01]  /*6a3a0*/  LOP3.LUT R20, R20, 0xffefffff, RZ, 0xc0, !PT ;  /* 0xffefffff14147812 */ /* 0x000fe200078ec0ff */
[----:B------:R-:W2:Y:S01]  /*6a3b0*/  LDL.LU R92, [R1+0x1954] ;  /* 0x00195400015c7983 */ /* 0x000ea20000300800 */
[----:B------:R-:W-:Y:S02]  /*6a3c0*/  ULDC UR37, c[0x0][0x22c] ;  /* 0x00008b0000257ab9 */ /* 0x000fe40000000800 */
[----:B------:R-:W-:-:S04]  /*6a3d0*/  @P1 LOP3.LUT R20, R20, 0x100000, RZ, 0xfc, !PT ;  /* 0x0010000014141812 */ /* 0x000fc800078efcff */
[----:B------:R-:W-:Y:S02]  /*6a3e0*/  LOP3.LUT R20, R20, 0xfff7ffff, RZ, 0xc0, !PT ;  /* 0xfff7ffff14147812 */ /* 0x000fe400078ec0ff */
[----:B------:R-:W-:Y:S01]  /*6a3f0*/  ISETP.LT.AND P1, PT, R94, UR36, !P0 ;  /* 0x000000245e007c0c */ /* 0x000fe2000c721270 */
[----:B------:R-:W-:Y:S01]  /*6a400*/  VIADD R64, R6, 0x11f ;  /* 0x0000011f06407836 */ /* 0x000fe20000000000 */
[----:B------:R-:W-:Y:S01]  /*6a410*/  @P2 LOP3.LUT R20, R20, 0x80000, RZ, 0xfc, !PT ;  /* 0x0008000014142812 */ /* 0x000fe200078efcff */
[----:B------:R-:W3:Y:S01]  /*6a420*/  LDL.LU R94, [R1+0x1950] ;  /* 0x00195000015e7983 */ /* 0x000ee20000300800 */
[----:B------:R-:W-:Y:S01]  /*6a430*/  ISETP.LT.AND P2, PT, R21, UR35, !P0 ;  /* 0x0000002315007c0c */ /* 0x000fe2000c741270 */
[----:B------:R-:W-:Y:S01]  /*6a440*/  ULDC UR36, c[0x0][0x22c] ;  /* 0x00008b0000247ab9 */ /* 0x000fe20000000800 */
[----:B------:R-:W-:Y:S01]  /*6a450*/  LOP3.LUT R20, R20, 0xfffbffff, RZ, 0xc0, !PT ;  /* 0xfffbffff14147812 */ /* 0x000fe200078ec0ff */
[----:B------:R-:W4:Y:S01]  /*6a460*/  LDL.LU R21, [R1+0x194c] ;  /* 0x00194c0001157983 */ /* 0x000f220000300800 */
[----:B------:R-:W-:Y:S01]  /*6a470*/  VIADD R65, R6, 0x120 ;  /* 0x0000012006417836 */ /* 0x000fe20000000000 */
[----:B------:R-:W-:-:S04]  /*6a480*/  ULDC UR35, c[0x0][0x22c] ;  /* 0x00008b0000237ab9 */ /* 0x000fc80000000800 */
[----:B------:R-:W-:Y:S02]  /*6a490*/  @P1 LOP3.LUT R20, R20, 0x40000, RZ, 0xfc, !PT ;  /* 0x0004000014141812 */ /* 0x000fe400078efcff */
[----:B------:R-:W-:Y:S01]  /*6a4a0*/  ISETP.LT.AND P1, PT, R22, UR34, !P0 ;  /* 0x0000002216007c0c */ /* 0x000fe2000c721270 */
[----:B------:R-:W-:Y:S01]  /*6a4b0*/  VIADD R66, R6, 0x121 ;  /* 0x0000012106427836 */ /* 0x000fe20000000000 */
[----:B------:R-:W-:Y:S01]  /*6a4c0*/  LOP3.LUT R20, R20, 0xfffdffff, RZ, 0xc0, !PT ;  /* 0xfffdffff14147812 */ /* 0x000fe200078ec0ff */
[----:B------:R-:W2:Y:S01]  /*6a4d0*/  LDL.LU R22, [R1+0x1948] ;  /* 0x0019480001167983 */ /* 0x000ea20000300800 */
        /* <DEDUP_REMOVED lines=11> */
[----:B------:R-:W-:-:S03]  /*6a590*/  ULDC UR32, c[0x0][0x22c] ;  /* 0x00008b0000207ab9 */ /* 0x000fc60000000800 */
[----:B------:R-:W-:-:S04]  /*6a5a0*/  @P2 LOP3.LUT R20, R20, 0x8000, RZ, 0xfc, !PT ;  /* 0x0000800014142812 */ /* 0x000fc800078efcff */
[----:B------:R-:W-:-:S04]  /*6a5b0*/  LOP3.LUT R20, R20, 0xffffbfff, RZ, 0xc0, !PT ;  /* 0xffffbfff14147812 */ /* 0x000fc800078ec0ff */
        /* <DEDUP_REMOVED lines=19> */
[----:B------:R-:W-:Y:S01]  /*6a6f0*/  ULDC UR28, c[0x0][0x22c] ;  /* 0x00008b00001c7ab9 */ /* 0x000fe20000000800 */
[----:B------:R-:W-:Y:S01]  /*6a700*/  MOV R96, UR5 ;  /* 0x0000000500607c02 */ /* 0x000fe20008000f00 */
[----:B------:R-:W-:Y:S01]  /*6a710*/  ULDC UR5, c[0x0][0x22c] ;  /* 0x00008b0000057ab9 */ /* 0x000fe20000000800 */
[----:B------:R-:W-:Y:S01]  /*6a720*/  MOV R102, UR60 ;  /* 0x0000003c00667c02 */ /* 0x000fe20008000f00 */
[----:B------:R-:W-:Y:S01]  /*6a730*/  ULDC UR60, c[0x0][0x22c] ;  /* 0x00008b00003c7ab9 */ /* 0x000fe20000000800 */
[----:B------:R-:W-:Y:S01]  /*6a740*/  MOV R100, UR61 ;  /* 0x0000003d00647c02 */ /* 0x000fe20008000f00 */
[----:B------:R-:W-:Y:S01]  /*6a750*/  ULDC UR61, c[0x0][0x22c] ;  /* 0x00008b00003d7ab9 */ /* 0x000fe20000000800 */
[----:B------:R-:W-:Y:S01]  /*6a760*/  MOV R98, UR4 ;  /* 0x0000000400627c02 */ /* 0x000fe20008000f00 */
[----:B------:R-:W-:Y:S01]  /*6a770*/  ULDC UR4, c[0x0][0x22c] ;  /* 0x00008b0000047ab9 */ /* 0x000fe20000000800 */
[----:B------:R-:W-:Y:S01]  /*6a780*/  VIADD R73, R6, 0x128 ;  /* 0x0000012806497836 */ /* 0x000fe20000000000 */
[----:B------:R-:W-:Y:S01]  /*6a790*/  @P1 LOP3.LUT R20, R20, 0x400, RZ, 0xfc, !PT ;  /* 0x0000040014141812 */ /* 0x000fe200078efcff */
[----:B------:R-:W-:Y:S01]  /*6a7a0*/  VIADD R74, R6, 0x129 ;  /* 0x00000129064a7836 */ /* 0x000fe20000000000 */
[----:B------:R-:W-:Y:S01]  /*6a7b0*/  ISETP.LT.AND P1, PT, R150, UR27, !P0 ;  /* 0x0000001b96007c0c */ /* 0x000fe2000c721270 */
[----:B------:R-:W-:Y:S01]  /*6a7c0*/  ULDC UR27, c[0x0][0x22c] ;  /* 0x00008b00001b7ab9 */ /* 0x000fe20000000800 */
[----:B------:R-:W-:Y:S01]  /*6a7d0*/  LOP3.LUT R20, R20, 0xfffffdff, RZ, 0xc0, !PT ;  /* 0xfffffdff14147812 */ /* 0x000fe200078ec0ff */
[----:B------:R-:W-:-:S02]  /*6a7e0*/  VIADD R75, R6, 0x12a ;  /* 0x0000012a064b7836 */ /* 0x000fc40000000000 */
[C---:B------:R-:W-:Y:S02]  /*6a7f0*/  VIADD R76, R6.reuse, 0x12b ;  /* 0x0000012b064c7836 */ /* 0x040fe40000000000 */
[C---:B------:R-:W-:Y:S02]  /*6a800*/  VIADD R77, R6.reuse, 0x12c ;  /* 0x0000012c064d7836 */ /* 0x040fe40000000000 */
[C---:B------:R-:W-:Y:S02]  /*6a810*/  VIADD R78, R6.reuse, 0x12d ;  /* 0x0000012d064e7836 */ /* 0x040fe40000000000 */
[C---:B------:R-:W-:Y:S02]  /*6a820*/  VIADD R79, R6.reuse, 0x12e ;  /* 0x0000012e064f7836 */ /* 0x040fe40000000000 */
        /* <DEDUP_REMOVED lines=27> */
[----:B------:R-:W-:-:S02]  /*6a9e0*/  LOP3.LUT R20, R20, 0xffffffbf, RZ, 0xc0, !PT ;  /* 0xffffffbf14147812 */ /* 0x000fc400078ec0ff */
[C---:B------:R-:W-:Y:S01]  /*6a9f0*/  IADD3 R158, R6.reuse, 0x13f, RZ ;  /* 0x0000013f069e7810 */ /* 0x040fe20007ffe0ff */
[C---:B------:R-:W-:Y:S02]  /*6aa00*/  VIADD R159, R6.reuse, 0x140 ;  /* 0x00000140069f7836 */ /* 0x040fe40000000000 */
[C---:B------:R-:W-:Y:S01]  /*6aa10*/  VIADD R160, R6.reuse, 0x141 ;  /* 0x0000014106a07836 */ /* 0x040fe20000000000 */
[C---:B------:R-:W-:Y:S01]  /*6aa20*/  IADD3 R161, R6.reuse, 0x142, RZ ;  /* 0x0000014206a17810 */ /* 0x040fe20007ffe0ff */
[C---:B------:R-:W-:Y:S02]  /*6aa30*/  VIADD R162, R6.reuse, 0x143 ;  /* 0x0000014306a27836 */ /* 0x040fe40000000000 */
[C---:B------:R-:W-:Y:S01]  /*6aa40*/  VIADD R163, R6.reuse, 0x144 ;  /* 0x0000014406a37836 */ /* 0x040fe20000000000 */
[C---:B------:R-:W-:Y:S01]  /*6aa50*/  IADD3 R164, R6.reuse, 0x145, RZ ;  /* 0x0000014506a47810 */ /* 0x040fe20007ffe0ff */
[----:B------:R-:W-:Y:S01]  /*6aa60*/  VIADD R165, R6, 0x146 ;  /* 0x0000014606a57836 */ /* 0x000fe20000000000 */
[----:B------:R-:W-:Y:S01]  /*6aa70*/  @P1 LOP3.LUT R20, R20, 0x40, RZ, 0xfc, !PT ;  /* 0x0000004014141812 */ /* 0x000fe200078efcff */
[----:B------:R-:W3:Y:S01]  /*6aa80*/  LDL.LU R151, [R1+0x1940] ;  /* 0x0019400001977983 */ /* 0x000ee20000300800 */
[----:B------:R-:W-:Y:S01]  /*6aa90*/  ISETP.LT.AND P1, PT, R146, UR23, !P0 ;  /* 0x0000001792007c0c */ /* 0x000fe2000c721270 */
[----:B------:R-:W-:Y:S01]  /*6aaa0*/  ULDC UR23, c[0x0][0x22c] ;  /* 0x00008b0000177ab9 */ /* 0x000fe20000000800 */
[----:B------:R-:W-:Y:S01]  /*6aab0*/  LOP3.LUT R20, R20, 0xffffffdf, RZ, 0xc0, !PT ;  /* 0xffffffdf14147812 */ /* 0x000fe200078ec0ff */
[----:B------:R-:W3:Y:S01]  /*6aac0*/  LDL.LU R150, [R1+0x193c] ;  /* 0x00193c0001967983 */ /* 0x000ee20000300800 */
[----:B----4-:R-:W-:-:S03]  /*6aad0*/  LOP3.LUT R21, R21, 0x7fffffff, RZ, 0xc0, !PT ;  /* 0x7fffffff15157812 */ /* 0x010fc600078ec0ff */
[----:B------:R-:W4:Y:S06]  /*6aae0*/  LDL.LU R149, [R1+0x1938] ;  /* 0x0019380001957983 */ /* 0x000f2c0000300800 */
[----:B------:R-:W-:Y:S02]  /*6aaf0*/  @P1 LOP3.LUT R20, R20, 0x20, RZ, 0xfc, !PT ;  /* 0x0000002014141812 */ /* 0x000fe400078efcff */
[----:B------:R-:W-:Y:S01]  /*6ab00*/  ISETP.LT.AND P1, PT, R145, UR22, !P0 ;  /* 0x0000001691007c0c */ /* 0x000fe2000c721270 */
[----:B------:R-:W-:Y:S01]  /*6ab10*/  ULDC UR22, c[0x0][0x22c] ;  /* 0x00008b0000167ab9 */ /* 0x000fe20000000800 */
[----:B------:R-:W-:Y:S01]  /*6ab20*/  LOP3.LUT R20, R20, 0xffffffef, RZ, 0xc0, !PT ;  /* 0xffffffef14147812 */ /* 0x000fe200078ec0ff */
[----:B------:R-:W4:Y:S01]  /*6ab30*/  LDL.LU R148, [R1+0x1934] ;  /* 0x0019340001947983 */ /* 0x000f220000300800 */
[----:B------:R-:W-:Y:S01]  /*6ab40*/  ISETP.LT.AND P3, PT, R126, UR61, !P0 ;  /* 0x0000003d7e007c0c */ /* 0x000fe2000c761270 */
[----:B------:R-:W-:Y:S01]  /*6ab50*/  ULDC UR61, c[0x0][0x22c] ;  /* 0x00008b00003d7ab9 */ /* 0x000fe20000000800 */
[----:B------:R-:W-:Y:S01]  /*6ab60*/  ISETP.LT.AND P2, PT, R125, UR4, !P0 ;  /* 0x000000047d007c0c */ /* 0x000fe2000c741270 */
[----:B------:R-:W-:Y:S01]  /*6ab70*/  ULDC UR4, c[0x0][0x22c] ;  /* 0x00008b0000047ab9 */ /* 0x000fe20000000800 */
[----:B--2---:R-:W-:Y:S01]  /*6ab80*/  LOP3.LUT R22, R22, 0x7fffffff, RZ, 0xc0, !PT ;  /* 0x7fffffff16167812 */ /* 0x004fe200078ec0ff */
[----:B------:R-:W2:Y:S04]  /*6ab90*/  LDL.LU R147, [R1+0x1930] ;  /* 0x0019300001937983 */ /* 0x000ea80000300800 */
[----:B------:R-:W-:Y:S01]  /*6aba0*/  @P1 LOP3.LUT R20, R20, 0x10, RZ, 0xfc, !PT ;  /* 0x0000001014141812 */ /* 0x000fe200078efcff */
[----:B------:R-:W4:Y:S01]  /*6abb0*/  LDL.LU R146, [R1+0x192c] ;  /* 0x00192c0001927983 */ /* 0x000f220000300800 */
[----:B------:R-:W-:Y:S01]  /*6abc0*/  ISETP.LT.AND P1, PT, R144, UR21, !P0 ;  /* 0x0000001590007c0c */ /* 0x000fe2000c721270 */
[----:B------:R-:W-:Y:S01]  /*6abd0*/  ULDC UR21, c[0x0][0x22c] ;  /* 0x00008b0000157ab9 */ /* 0x000fe20000000800 */
[----:B------:R-:W-:Y:S01]  /*6abe0*/  LOP3.LUT R20, R20, 0xfffffff7, RZ, 0xc0, !PT ;  /* 0xfffffff714147812 */ /* 0x000fe200078ec0ff */
[----:B------:R-:W-:Y:S01]  /*6abf0*/  VIADD R166, R6, 0x147 ;  /* 0x0000014706a67836 */ /* 0x000fe20000000000 */
[----:B------:R-:W-:Y:S01]  /*6ac00*/  LOP3.LUT R25, R25, 0x7fffffff, RZ, 0xc0, !PT ;  /* 0x7fffffff19197812 */ /* 0x000fe200078ec0ff */
[----:B------:R-:W2:Y:S01]  /*6ac10*/  LDL.LU R145, [R1+0x1928] ;  /* 0x0019280001917983 */ /* 0x000ea20000300800 */
[----:B---3--:R-:W-:-:S03]  /*6ac20*/  LOP3.LUT R17, R17, 0x7fffffff, RZ, 0xc0, !PT ;  /* 0x7fffffff11117812 */ /* 0x008fc600078ec0ff */
[----:B------:R-:W3:Y:S04]  /*6ac30*/  LDL.LU R144, [R1+0x1924] ;  /* 0x0019240001907983 */ /* 0x000ee80000300800 */
[----:B------:R-:W-:Y:S02]  /*6ac40*/  @P1 LOP3.LUT R20, R20, 0x8, RZ, 0xfc, !PT ;  /* 0x0000000814141812 */ /* 0x000fe400078efcff */
[----:B------:R-:W-:Y:S01]  /*6ac50*/  ISETP.LT.AND P1, PT, R143, UR20, !P0 ;  /* 0x000000148f007c0c */ /* 0x000fe2000c721270 */
[----:B------:R-:W-:Y:S01]  /*6ac60*/  ULDC UR20, c[0x0][0x22c] ;  /* 0x00008b0000147ab9 */ /* 0x000fe20000000800 */
[----:B------:R-:W-:Y:S01]  /*6ac70*/  LOP3.LUT R20, R20, 0xfffffffb, RZ, 0xc0, !PT ;  /* 0xfffffffb14147812 */ /* 0x000fe200078ec0ff */
[----:B------:R-:W4:Y:S10]  /*6ac80*/  LDL.LU R143, [R1+0x1920] ;  /* 0x00192000018f7983 */ /* 0x000f340000300800 */
[----:B------:R-:W-:-:S02]  /*6ac90*/  @P1 LOP3.LUT R20, R20, 0x4, RZ, 0xfc, !PT ;  /* 0x0000000414141812 */ /* 0x000fc400078efcff */
[----:B------:R-:W-:Y:S01]  /*6aca0*/  ISETP.LT.AND P1, PT, R142, UR19, !P0 ;  /* 0x000000138e007c0c */ /* 0x000fe2000c721270 */
[----:B------:R-:W-:Y:S01]  /*6acb0*/  ULDC UR19, c[0x0][0x22c] ;  /* 0x00008b0000137ab9 */ /* 0x000fe20000000800 */
[----:B------:R-:W-:Y:S01]  /*6acc0*/  LOP3.LUT R20, R20, 0xfffffffd, RZ, 0xc0, !PT ;  /* 0xfffffffd14147812 */ /* 0x000fe200078ec0ff */
[----:B------:R-:W3:Y:S10]  /*6acd0*/  LDL.LU R142, [R1+0x191c] ;  /* 0x00191c00018e7983 */ /* 0x000ef40000300800 */
[----:B------:R-:W-:-:S02]  /*6ace0*/  @P1 LOP3.LUT R20, R20, 0x2, RZ, 0xfc, !PT ;  /* 0x0000000214141812 */ /* 0x000fc400078efcff */
[----:B------:R-:W-:Y:S01]  /*6acf0*/  ISETP.LT.AND P1, PT, R141, UR18, !P0 ;  /* 0x000000128d007c0c */ /* 0x000fe2000c721270 */
[----:B------:R-:W-:Y:S01]  /*6ad00*/  ULDC UR18, c[0x0][0x22c] ;  /* 0x00008b0000127ab9 */ /* 0x000fe20000000800 */
[----:B------:R-:W-:Y:S01]  /*6ad10*/  LOP3.LUT R20, R20, 0xfffffffe, RZ, 0xc0, !PT ;  /* 0xfffffffe14147812 */ /* 0x000fe200078ec0ff */
[----:B------:R-:W2:Y:S10]  /*6ad20*/  LDL.LU R141, [R1+0x1918] ;  /* 0x00191800018d7983 */ /* 0x000eb40000300800 */
[----:B------:R-:W-:-:S02]  /*6ad30*/  @P1 LOP3.LUT R20, R20, 0x1, RZ, 0xfc, !PT ;  /* 0x0000000114141812 */ /* 0x000fc400078efcff */
[----:B------:R-:W-:Y:S01]  /*6ad40*/  ISETP.LT.AND P1, PT, R140, UR17, !P0 ;  /* 0x000000118c007c0c */ /* 0x000fe2000c721270 */
[----:B------:R-:W-:Y:S01]  /*6ad50*/  ULDC UR17, c[0x0][0x22c] ;  /* 0x00008b0000117ab9 */ /* 0x000fe20000000800 */
[----:B------:R-:W3:Y:S11]  /*6ad60*/  LDL.LU R140, [R1+0x1914] ;  /* 0x00191400018c7983 */ /* 0x000ef60000300800 */
[----:B------:R-:W-:-:S02]  /*6ad70*/  @P1 LOP3.LUT R21, R21, 0x80000000, RZ, 0xfc, !PT ;  /* 0x8000000015151812 */ /* 0x000fc400078efcff */
        /* <DEDUP_REMOVED lines=52> */
[----:B------:R-:W-:Y:S02]  /*6b0c0*/  LOP3.LUT R21, R21, 0xffefffff, RZ, 0xc0, !PT ;  /* 0xffefffff15157812 */ /* 0x000fe400078ec0ff */
[C---:B------:R-:W-:Y:S01]  /*6b0d0*/  IADD3 R167, R6.reuse, 0x148, RZ ;  /* 0x0000014806a77810 */ /* 0x040fe20007ffe0ff */
[----:B------:R-:W-:Y:S01]  /*6b0e0*/  VIADD R168, R6, 0x149 ;  /* 0x0000014906a87836 */ /* 0x000fe20000000000 */
[----:B------:R-:W3:Y:S07]  /*6b0f0*/  LDL.LU R129, [R1+0x18e8] ;  /* 0x0018e80001817983 */ /* 0x000eee0000300800 */
        /* <DEDUP_REMOVED lines=9> */
[----:B------:R-:W3:Y:S04]  /*6b190*/  LDL.LU R127, [R1+0x18e0] ;  /* 0x0018e000017f7983 */ /* 0x000ee80000300800 */
[----:B------:R-:W3:Y:S04]  /*6b1a0*/  LDL.LU R126, [R1+0x18dc] ;  /* 0x0018dc00017e7983 */ /* 0x000ee80000300800 */
[----:B------:R-:W3:Y:S02]  /*6b1b0*/  LDL.LU R125, [R1+0x18d8] ;  /* 0x0018d800017d7983 */ /* 0x000ee40000300800 */
[----:B------:R-:W-:-:S04]  /*6b1c0*/  @P1 LOP3.LUT R21, R21, 0x40000, RZ, 0xfc, !PT ;  /* 0x0004000015151812 */ /* 0x000fc800078efcff */
[----:B------:R-:W-:-:S04]  /*6b1d0*/  LOP3.LUT R21, R21, 0xfffdffff, RZ, 0xc0, !PT ;  /* 0xfffdffff15157812 */ /* 0x000fc800078ec0ff */
[----:B------:R-:W-:Y:S02]  /*6b1e0*/  @P3 LOP3.LUT R21, R21, 0x20000, RZ, 0xfc, !PT ;  /* 0x0002000015153812 */ /* 0x000fe400078efcff */
[----:B------:R-:W-:Y:S01]  /*6b1f0*/  ISETP.LT.AND P1, PT, R124, UR5, !P0 ;  /* 0x000000057c007c0c */ /* 0x000fe2000c721270 */
[----:B------:R-:W-:Y:S01]  /*6b200*/  ULDC UR5, c[0x0][0x22c] ;  /* 0x00008b0000057ab9 */ /* 0x000fe20000000800 */
[----:B------:R-:W-:Y:S01]  /*6b210*/  LOP3.LUT R21, R21, 0xfffeffff, RZ, 0xc0, !PT ;  /* 0xfffeffff15157812 */ /* 0x000fe200078ec0ff */
[----:B------:R-:W3:Y:S03]  /*6b220*/  LDL.LU R124, [R1+0x18d4] ;  /* 0x0018d400017c7983 */ /* 0x000ee60000300800 */
[----:B------:R-:W-:-:S04]  /*6b230*/  @P2 LOP3.LUT R21, R21, 0x10000, RZ, 0xfc, !PT ;  /* 0x0001000015152812 */ /* 0x000fc800078efcff */
[----:B------:R-:W-:-:S04]  /*6b240*/  LOP3.LUT R21, R21, 0xffff7fff, RZ, 0xc0, !PT ;  /* 0xffff7fff15157812 */ /* 0x000fc800078ec0ff */
[----:B------:R-:W-:Y:S02]  /*6b250*/  @P1 LOP3.LUT R21, R21, 0x8000, RZ, 0xfc, !PT ;  /* 0x0000800015151812 */ /* 0x000fe400078efcff */
[----:B------:R-:W-:Y:S01]  /*6b260*/  ISETP.LT.AND P1, PT, R123, UR60, !P0 ;  /* 0x0000003c7b007c0c */ /* 0x000fe2000c721270 */
[----:B------:R-:W-:Y:S01]  /*6b270*/  ULDC UR60, c[0x0][0x22c] ;  /* 0x00008b00003c7ab9 */ /* 0x000fe20000000800 */
[----:B------:R-:W-:Y:S01]  /*6b280*/  ISETP.LT.AND P3, PT, R122, UR61, !P0 ;  /* 0x0000003d7a007c0c */ /* 0x000fe2000c761270 */
[----:B------:R-:W-:Y:S01]  /*6b290*/  ULDC UR61, c[0x0][0x22c] ;  /* 0x00008b00003d7ab9 */ /* 0x000fe20000000800 */
[----:B------:R-:W-:Y:S01]  /*6b2a0*/  LOP3.LUT R21, R21, 0xffffbfff, RZ, 0xc0, !PT ;  /* 0xffffbfff15157812 */ /* 0x000fe200078ec0ff */
[----:B------:R-:W3:Y:S01]  /*6b2b0*/  LDL.LU R123, [R1+0x18d0] ;  /* 0x0018d000017b7983 */ /* 0x000ee20000300800 */
[----:B------:R-:W-:Y:S01]  /*6b2c0*/  ISETP.LT.AND P2, PT, R121, UR4, !P0 ;  /* 0x0000000479007c0c */ /* 0x000fe2000c741270 */
[----:B------:R-:W-:Y:S01]  /*6b2d0*/  ULDC UR4, c[0x0][0x22c] ;  /* 0x00008b0000047ab9 */ /* 0x000fe20000000800 */
[----:B------:R-:W-:Y:S01]  /*6b2e0*/  VIADD R169, R6, 0x14a ;  /* 0x0000014a06a97836 */ /* 0x000fe20000000000 */
[----:B------:R-:W3:Y:S04]  /*6b2f0*/  LDL.LU R122, [R1+0x18cc] ;  /* 0x0018cc00017a7983 */ /* 0x000ee80000300800 */
[----:B------:R-:W-:Y:S01]  /*6b300*/  @P1 LOP3.LUT R21, R21, 0x4000, RZ, 0xfc, !PT ;  /* 0x0000400015151812 */ /* 0x000fe200078efcff */
[----:B------:R-:W3:Y:S03]  /*6b310*/  LDL.LU R121, [R1+0x18c8] ;  /* 0x0018c80001797983 */ /* 0x000ee60000300800 */
        /* <DEDUP_REMOVED lines=16> */
[----:B------:R-:W-:Y:S02]  /*6b420*/  ULDC UR4, c[0x0][0x22c] ;  /* 0x00008b0000047ab9 */ /* 0x000fe40000000800 */
        /* <DEDUP_REMOVED lines=40> */
[----:B------:R-:W-:Y:S01]  /*6b6b0*/  IADD3 R170, R6, 0x14b, RZ ;  /* 0x0000014b06aa7810 */ /* 0x000fe20007ffe0ff */
[----:B------:R-:W3:Y:S04]  /*6b6c0*/  LDL.LU R110, [R1+0x189c] ;  /* 0x00189c00016e7983 */ /* 0x000ee80000300800 */
[----:B------:R-:W-:Y:S01]  /*6b6d0*/  @P1 LOP3.LUT R21, R21, 0x4, RZ, 0xfc, !PT ;  /* 0x0000000415151812 */ /* 0x000fe200078efcff */
[----:B------:R-:W2:Y:S01]  /*6b6e0*/  LDL.LU R109, [R1+0x1898] ;  /* 0x00189800016d7983 */ /* 0x000ea20000300800 */
[----:B------:R-:W-:Y:S01]  /*6b6f0*/  ISETP.LT.AND P1, PT, R108, UR5, !P0 ;  /* 0x000000056c007c0c */ /* 0x000fe2000c721270 */
[----:B------:R-:W-:Y:S01]  /*6b700*/  ULDC UR5, c[0x0][0x22c] ;  /* 0x00008b0000057ab9 */ /* 0x000fe20000000800 */
[----:B------:R-:W-:Y:S01]  /*6b710*/  LOP3.LUT R21, R21, 0xfffffffd, RZ, 0xc0, !PT ;  /* 0xfffffffd15157812 */ /* 0x000fe200078ec0ff */
[----:B------:R-:W3:Y:S10]  /*6b720*/  LDL.LU R108, [R1+0x1894] ;  /* 0x00189400016c7983 */ /* 0x000ef40000300800 */
[----:B------:R-:W-:-:S02]  /*6b730*/  @P1 LOP3.LUT R22, R22, 0x80000000, RZ, 0xfc, !PT ;  /* 0x8000000016161812 */ /* 0x000fc400078efcff */
[----:B------:R-:W-:Y:S01]  /*6b740*/  ISETP.LT.AND P1, PT, R107, UR60, !P0 ;  /* 0x0000003c6b007c0c */ /* 0x000fe2000c721270 */
[----:B------:R-:W-:Y:S01]  /*6b750*/  ULDC UR60, c[0x0][0x22c] ;  /* 0x00008b00003c7ab9 */ /* 0x000fe20000000800 */
[----:B------:R-:W-:Y:S01]  /*6b760*/  @P3 LOP3.LUT R21, R21, 0x2, RZ, 0xfc, !PT ;  /* 0x0000000215153812 */ /* 0x000fe200078efcff */
[----:B------:R-:W4:Y:S01]  /*6b770*/  LDL.LU R107, [R1+0x1890] ;  /* 0x00189000016b7983 */ /* 0x000f220000300800 */
[----:B------:R-:W-:Y:S01]  /*6b780*/  ISETP.LT.AND P3, PT, R106, UR61, !P0 ;  /* 0x0000003d6a007c0c */ /* 0x000fe2000c761270 */
[----:B------:R-:W-:Y:S01]  /*6b790*/  ULDC UR61, c[0x0][0x22c] ;  /* 0x00008b00003d7ab9 */ /* 0x000fe20000000800 */
[----:B------:R-:W-:Y:S01]  /*6b7a0*/  LOP3.LUT R22, R22, 0xbfffffff, RZ, 0xc0, !PT ;  /* 0xbfffffff16167812 */ /* 0x000fe200078ec0ff */
[----:B------:R-:W3:Y:S01]  /*6b7b0*/  LDL.LU R106, [R1+0x188c] ;  /* 0x00188c00016a7983 */ /* 0x000ee20000300800 */
[----:B------:R-:W-:-:S05]  /*6b7c0*/  LOP3.LUT R21, R21, 0xfffffffe, RZ, 0xc0, !PT ;  /* 0xfffffffe15157812 */ /* 0x000fca00078ec0ff */
[----:B------:R-:W-:Y:S02]  /*6b7d0*/  @P1 LOP3.LUT R22, R22, 0x40000000, RZ, 0xfc, !PT ;  /* 0x4000000016161812 */ /* 0x000fe400078efcff */
[----:B------:R-:W-:Y:S02]  /*6b7e0*/  @P2 LOP3.LUT R21, R21, 0x1, RZ, 0xfc, !PT ;  /* 0x0000000115152812 */ /* 0x000fe400078efcff */
[----:B------:R-:W-:Y:S01]  /*6b7f0*/  ISETP.LT.AND P2, PT, R105, UR4, !P0 ;  /* 0x0000000469007c0c */ /* 0x000fe2000c741270 */
[----:B------:R-:W-:Y:S01]  /*6b800*/  ULDC UR4, c[0x0][0x22c] ;  /* 0x00008b0000047ab9 */ /* 0x000fe20000000800 */
[----:B------:R-:W-:Y:S01]  /*6b810*/  LOP3.LUT R22, R22, 0xdfffffff, RZ, 0xc0, !PT ;  /* 0xdfffffff16167812 */ /* 0x000fe200078ec0ff */
[----:B------:R-:W-:Y:S01]  /*6b820*/  VIADD R171, R6, 0x14c ;  /* 0x0000014c06ab7836 */ /* 0x000fe20000000000 */
[----:B------:R-:W-:Y:S01]  /*6b830*/  ISETP.LT.AND P1, PT, R104, UR5, !P0 ;  /* 0x0000000568007c0c */ /* 0x000fe2000c721270 */
[----:B------:R-:W-:Y:S01]  /*6b840*/  ULDC UR5, c[0x0][0x22c] ;  /* 0x00008b0000057ab9 */ /* 0x000fe20000000800 */
[----:B------:R-:W-:Y:S01]  /*6b850*/  @P3 LOP3.LUT R22, R22, 0x20000000, RZ, 0xfc, !PT ;  /* 0x2000000016163812 */ /* 0x000fe200078efcff */
[----:B------:R-:W2:Y:S03]  /*6b860*/  LDL.LU R105, [R1+0x1888] ;  /* 0x0018880001697983 */ /* 0x000ea60000300800 */
[----:B------:R-:W-:Y:S01]  /*6b870*/  LOP3.LUT R22, R22, 0xefffffff, RZ, 0xc0, !PT ;  /* 0xefffffff16167812 */ /* 0x000fe200078ec0ff */
[----:B------:R-:W3:Y:S03]  /*6b880*/  LDL.LU R104, [R1+0x1884] ;  /* 0x0018840001687983 */ /* 0x000ee60000300800 */
[----:B------:R-:W-:-:S02]  /*6b890*/  @P2 LOP3.LUT R22, R22, 0x10000000, RZ, 0xfc, !PT ;  /* 0x1000000016162812 */ /* 0x000fc400078efcff */
[----:B------:R-:W-:Y:S02]  /*6b8a0*/  ISETP.LT.AND P2, PT, R103, UR60, !P0 ;  /* 0x0000003c67007c0c */ /* 0x000fe4000c741270 */
[----:B------:R-:W-:Y:S01]  /*6b8b0*/  LOP3.LUT R22, R22, 0xf7ffffff, RZ, 0xc0, !PT ;  /* 0xf7ffffff16167812 */ /* 0x000fe200078ec0ff */
[----:B------:R-:W4:Y:S03]  /*6b8c0*/  LDL.LU R103, [R1+0x1880] ;  /* 0x0018800001677983 */ /* 0x000f260000300800 */
[----:B------:R-:W-:Y:S02]  /*6b8d0*/  @P1 LOP3.LUT R22, R22, 0x8000000, RZ, 0xfc, !PT ;  /* 0x0800000016161812 */ /* 0x000fe400078efcff */
[----:B------:R-:W-:Y:S02]  /*6b8e0*/  ISETP.LT.AND P1, PT, R101, UR61, !P0 ;  /* 0x0000003d65007c0c */ /* 0x000fe4000c721270 */
[----:B------:R-:W-:-:S04]  /*6b8f0*/  LOP3.LUT R22, R22, 0xfbffffff, RZ, 0xc0, !PT ;  /* 0xfbffffff16167812 */ /* 0x000fc800078ec0ff */
[----:B------:R-:W-:-:S04]  /*6b900*/  @P2 LOP3.LUT R22, R22, 0x4000000, RZ, 0xfc, !PT ;  /* 0x0400000016162812 */ /* 0x000fc800078efcff */
[----:B------:R-:W-:Y:S02]  /*6b910*/  LOP3.LUT R22, R22, 0xfdffffff, RZ, 0xc0, !PT ;  /* 0xfdffffff16167812 */ /* 0x000fe400078ec0ff */
[----:B------:R-:W-:Y:S02]  /*6b920*/  ISETP.LT.AND P2, PT, R99, UR4, !P0 ;  /* 0x0000000463007c0c */ /* 0x000fe4000c741270 */
[----:B------:R-:W-:Y:S02]  /*6b930*/  @P1 LOP3.LUT R22, R22, 0x2000000, RZ, 0xfc, !PT ;  /* 0x0200000016161812 */ /* 0x000fe400078efcff */
[----:B------:R-:W-:Y:S02]  /*6b940*/  ISETP.LT.AND P1, PT, R97, UR5, !P0 ;  /* 0x0000000561007c0c */ /* 0x000fe4000c721270 */
[----:B------:R-:W-:Y:S02]  /*6b950*/  R2UR UR5, R96 ;  /* 0x00000000600572ca */ /* 0x000fe400000e0000 */
[----:B------:R-:W-:-:S02]  /*6b960*/  LOP3.LUT R22, R22, 0xfeffffff, RZ, 0xc0, !PT ;  /* 0xfeffffff16167812 */ /* 0x000fc400078ec0ff */
[----:B------:R-:W-:-:S03]  /*6b970*/  R2UR UR4, R98 ;  /* 0x00000000620472ca */ /* 0x000fc600000e0000 */
[----:B------:R-:W-:Y:S02]  /*6b980*/  @P2 LOP3.LUT R22, R22, 0x1000000, RZ, 0xfc, !PT ;  /* 0x0100000016162812 */ /* 0x000fe400078efcff */
[----:B------:R-:W-:Y:S02]  /*6b990*/  R2UR UR61, R100 ;  /* 0x00000000643d72ca */ /* 0x000fe400000e0000 */
[----:B------:R-:W-:Y:S02]  /*6b9a0*/  LOP3.LUT R22, R22, 0xff7fffff, RZ, 0xc0, !PT ;  /* 0xff7fffff16167812 */ /* 0x000fe400078ec0ff */
[----:B------:R-:W-:Y:S02]  /*6b9b0*/  ISETP.LT.AND P2, PT, R95, UR5, !P0 ;  /* 0x000000055f007c0c */ /* 0x000fe4000c741270 */
[----:B------:R-:W-:Y:S02]  /*6b9c0*/  @P1 LOP3.LUT R22, R22, 0x800000, RZ, 0xfc, !PT ;  /* 0x0080000016161812 */ /* 0x000fe400078efcff */
[----:B------:R-:W-:-:S02]  /*6b9d0*/  ISETP.LT.AND P1, PT, R93, UR4, !P0 ;  /* 0x000000045d007c0c */ /* 0x000fc4000c721270 */
[----:B------:R-:W-:Y:S02]  /*6b9e0*/  LOP3.LUT R22, R22, 0xffbfffff, RZ, 0xc0, !PT ;  /* 0xffbfffff16167812 */ /* 0x000fe400078ec0ff */
[----:B------:R-:W-:Y:S02]  /*6b9f0*/  R2UR UR60, R102 ;  /* 0x00000000663c72ca */ /* 0x000fe400000e0000 */
[----:B------:R-:W3:Y:S03]  /*6ba00*/  LDL.LU R102, [R1+0x187c] ;  /* 0x00187c0001667983 */ /* 0x000ee60000300800 */
[----:B------:R-:W-:Y:S01]  /*6ba10*/  @P2 LOP3.LUT R22, R22, 0x400000, RZ, 0xfc, !PT ;  /* 0x0040000016162812 */ /* 0x000fe200078efcff */
[----:B------:R-:W2:Y:S01]  /*6ba20*/  LDL.LU R101, [R1+0x1878] ;  /* 0x0018780001657983 */ /* 0x000ea20000300800 */
[----:B------:R-:W-:Y:S01]  /*6ba30*/  ISETP.LT.AND P2, PT, R91, UR61, !P0 ;  /* 0x0000003d5b007c0c */ /* 0x000fe2000c741270 */
[----:B------:R-:W-:Y:S01]  /*6ba40*/  VIADD R252, R6, 0x14d ;  /* 0x0000014d06fc7836 */ /* 0x000fe20000000000 */
[----:B------:R-:W-:Y:S01]  /*6ba50*/  LOP3.LUT R22, R22, 0xffdfffff, RZ, 0xc0, !PT ;  /* 0xffdfffff16167812 */ /* 0x000fe200078ec0ff */
[----:B------:R-:W3:Y:S01]  /*6ba60*/  LDL.LU R100, [R1+0x1874] ;  /* 0x0018740001647983 */ /* 0x000ee20000300800 */
[----:B------:R-:W-:Y:S01]  /*6ba70*/  R2UR UR5, R94 ;  /* 0x000000005e0572ca */ /* 0x000fe200000e0000 */
[----:B------:R-:W-:Y:S01]  /*6ba80*/  ULDC UR61, c[0x0][0x22c] ;  /* 0x00008b00003d7ab9 */ /* 0x000fe20000000800 */
[----:B------:R-:W-:Y:S01]  /*6ba90*/  @P1 LOP3.LUT R22, R22, 0x200000, RZ, 0xfc, !PT ;  /* 0x0020000016161812 */ /* 0x000fe200078efcff */
[----:B------:R-:W4:Y:S01]  /*6baa0*/  LDL.LU R99, [R1+0x1870] ;  /* 0x0018700001637983 */ /* 0x000f220000300800 */
[----:B------:R-:W-:Y:S01]  /*6bab0*/  ISETP.LT.AND P1, PT, R89, UR60, !P0 ;  /* 0x0000003c59007c0c */ /* 0x000fe2000c721270 */
[----:B------:R-:W-:Y:S01]  /*6bac0*/  ULDC UR60, c[0x0][0x22c] ;  /* 0x00008b00003c7ab9 */ /* 0x000fe20000000800 */
[----:B------:R-:W-:Y:S01]  /*6bad0*/  LOP3.LUT R22, R22, 0xffefffff, RZ, 0xc0, !PT ;  /* 0xffefffff16167812 */ /* 0x000fe200078ec0ff */
[----:B------:R-:W3:Y:S03]  /*6bae0*/  LDL.LU R98, [R1+0x186c] ;  /* 0x00186c0001627983 */ /* 0x000ee60000300800 */
[----:B------:R-:W-:Y:S01]  /*6baf0*/  @P2 LOP3.LUT R22, R22, 0x100000, RZ, 0xfc, !PT ;  /* 0x0010000016162812 */ /* 0x000fe200078efcff */
[----:B------:R-:W2:Y:S01]  /*6bb00*/  LDL.LU R97, [R1+0x1868] ;  /* 0x0018680001617983 */ /* 0x000ea20000300800 */
[----:B------:R-:W-:Y:S01]  /*6bb10*/  ISETP.LT.AND P2, PT, R2, UR59, !P0 ;  /* 0x0000003b02007c0c */ /* 0x000fe2000c741270 */
[----:B------:R-:W-:Y:S01]  /*6bb20*/  ULDC UR59, c[0x0][0x22c] ;  /* 0x00008b00003b7ab9 */ /* 0x000fe20000000800 */
[----:B------:R-:W-:Y:S01]  /*6bb30*/  LOP3.LUT R22, R22, 0xfff7ffff, RZ, 0xc0, !PT ;  /* 0xfff7ffff16167812 */ /* 0x000fe200078ec0ff */
[----:B------:R-:W3:Y:S03]  /*6bb40*/  LDL.LU R96, [R1+0x1864] ;  /* 0x0018640001607983 */ /* 0x000ee60000300800 */
[----:B------:R-:W-:Y:S01]  /*6bb50*/  @P1 LOP3.LUT R22, R22, 0x80000, RZ, 0xfc, !PT ;  /* 0x0008000016161812 */ /* 0x000fe200078efcff */
[----:B------:R-:W4:Y:S01]  /*6bb60*/  LDL.LU R95, [R1+0x1860] ;  /* 0x00186000015f7983 */ /* 0x000f220000300800 */
[----:B------:R-:W-:-:S02]  /*6bb70*/  ISETP.LT.AND P1, PT, R26, UR58, !P0 ;  /* 0x0000003a1a007c0c */ /* 0x000fc4000c721270 */
[----:B------:R-:W-:Y:S01]  /*6bb80*/  LOP3.LUT R22, R22, 0xfffbffff, RZ, 0xc0, !PT ;  /* 0xfffbffff16167812 */ /* 0x000fe200078ec0ff */
[----:B------:R-:W3:Y:S01]  /*6bb90*/  LDL.LU R94, [R1+0x185c] ;  /* 0x00185c00015e7983 */ /* 0x000ee20000300800 */
[----:B------:R-:W-:Y:S01]  /*6bba0*/  R2UR UR4, R92 ;  /* 0x000000005c0472ca */ /* 0x000fe200000e0000 */
[----:B------:R-:W-:Y:S01]  /*6bbb0*/  VIADD R26, R6, 0x14f ;  /* 0x0000014f061a7836 */ /* 0x000fe20000000000 */
[----:B------:R-:W-:Y:S01]  /*6bbc0*/  @P2 LOP3.LUT R22, R22, 0x40000, RZ, 0xfc, !PT ;  /* 0x0004000016162812 */ /* 0x000fe200078efcff */
[----:B------:R-:W2:Y:S01]  /*6bbd0*/  LDL.LU R93, [R1+0x1858] ;  /* 0x00185800015d7983 */ /* 0x000ea20000300800 */
[----:B------:R-:W-:Y:S01]  /*6bbe0*/  ISETP.LT.AND P2, PT, R27, UR57, !P0 ;  /* 0x000000391b007c0c */ /* 0x000fe2000c741270 */
[----:B------:R-:W-:Y:S01]  /*6bbf0*/  ULDC UR58, c[0x0][0x22c] ;  /* 0x00008b00003a7ab9 */ /* 0x000fe20000000800 */
[----:B------:R-:W-:Y:S01]  /*6bc00*/  LOP3.LUT R22, R22, 0xfffdffff, RZ, 0xc0, !PT ;  /* 0xfffdffff16167812 */ /* 0x000fe200078ec0ff */
[----:B------:R-:W3:Y:S01]  /*6bc10*/  LDL.LU R92, [R1+0x1854] ;  /* 0x00185400015c7983 */ /* 0x000ee20000300800 */
[----:B------:R-:W-:Y:S01]  /*6bc20*/  VIADD R27, R6, 0x14e ;  /* 0x0000014e061b7836 */ /* 0x000fe20000000000 */
[----:B------:R-:W-:Y:S01]  /*6bc30*/  LOP3.LUT R3, R3, 0x7fffffff, RZ, 0xc0, !PT ;  /* 0x7fffffff03037812 */ /* 0x000fe200078ec0ff */
[----:B------:R-:W-:Y:S01]  /*6bc40*/  ULDC UR57, c[0x0][0x22c] ;  /* 0x00008b0000397ab9 */ /* 0x000fe20000000800 */
[----:B------:R-:W-:Y:S01]  /*6bc50*/  @P1 LOP3.LUT R22, R22, 0x20000, RZ, 0xfc, !PT ;  /* 0x0002000016161812 */ /* 0x000fe200078efcff */
[----:B------:R-:W4:Y:S01]  /*6bc60*/  LDL.LU R91, [R1+0x1850] ;  /* 0x00185000015b7983 */ /* 0x000f220000300800 */
[----:B------:R-:W-:Y:S01]  /*6bc70*/  ISETP.LT.AND P1, PT, R44, UR56, !P0 ;  /* 0x000000382c007c0c */ /* 0x000fe2000c721270 */
[----:B------:R-:W-:Y:S01]  /*6bc80*/  ULDC UR56, c[0x0][0x22c] ;  /* 0x00008b0000387ab9 */ /* 0x000fe20000000800 */
[----:B------:R-:W-:Y:S01]  /*6bc90*/  LOP3.LUT R22, R22, 0xfffeffff, RZ, 0xc0, !PT ;  /* 0xfffeffff16167812 */ /* 0x000fe200078ec0ff */
[----:B------:R-:W2:Y:S03]  /*6bca0*/  LDL.LU R89, [R1+0x184c] ;  /* 0x00184c0001597983 */ /* 0x000ea60000300800 */
[----:B------:R-:W-:-:S02]  /*6bcb0*/  @P2 LOP3.LUT R22, R22, 0x10000, RZ, 0xfc, !PT ;  /* 0x0001000016162812 */ /* 0x000fc400078efcff */
[----:B------:R-:W-:Y:S01]  /*6bcc0*/  ISETP.LT.AND P2, PT, R45, UR55, !P0 ;  /* 0x000000372d007c0c */ /* 0x000fe2000c741270 */
[----:B------:R-:W-:Y:S01]  /*6bcd0*/  ULDC UR55, c[0x0][0x22c] ;  /* 0x00008b0000377ab9 */ /* 0x000fe20000000800 */
[----:B------:R-:W-:-:S04]  /*6bce0*/  LOP3.LUT R22, R22, 0xffff7fff, RZ, 0xc0, !PT ;  /* 0xffff7fff16167812 */ /* 0x000fc800078ec0ff */
[----:B------:R-:W-:Y:S02]  /*6bcf0*/  @P1 LOP3.LUT R22, R22, 0x8000, RZ, 0xfc, !PT ;  /* 0x0000800016161812 */ /* 0x000fe400078efcff */
        /* <DEDUP_REMOVED lines=61> */
[----:B------:R-:W-:-:S04]  /*6c0d0*/  ULDC UR39, c[0x0][0x22c] ;  /* 0x00008b0000277ab9 */ /* 0x000fc80000000800 */
        /* <DEDUP_REMOVED lines=136> */
[----:B------:R-:W-:Y:S02]  /*6c960*/  ISETP.LT.AND P3, PT, R158, UR7, !P0 ;  /* 0x000000079e007c0c */ /* 0x000fe4000c761270 */
        /* <DEDUP_REMOVED lines=48> */
[----:B------:R-:W-:Y:S02]  /*6cc70*/  LOP3.LUT R17, R17, 0xffffefff, RZ, 0xc0, !PT ;  /* 0xffffefff11117812 */ /* 0x000fe400078ec0ff */
[----:B------:R-:W-:Y:S02]  /*6cc80*/  IADD3 R27, R6, 0x150, RZ ;  /* 0x00000150061b7810 */ /* 0x000fe40007ffe0ff */
[----:B------:R-:W-:Y:S02]  /*6cc90*/  @P3 LOP3.LUT R17, R17, 0x1000, RZ, 0xfc, !PT ;  /* 0x0000100011113812 */ /* 0x000fe400078efcff */
[----:B------:R-:W-:-:S02]  /*6cca0*/  ISETP.LT.AND P2, PT, R27, UR24, !P0 ;  /* 0x000000181b007c0c */ /* 0x000fc4000c741270 */
[----:B------:R-:W-:Y:S01]  /*6ccb0*/  LOP3.LUT R17, R17, 0xfffff7ff, RZ, 0xc0, !PT ;  /* 0xfffff7ff11117812 */ /* 0x000fe200078ec0ff */
[----:B------:R-:W-:-:S03]  /*6ccc0*/  VIADD R26, R6, 0x151 ;  /* 0x00000151061a7836 */ /* 0x000fc60000000000 */
[----:B------:R-:W-:Y:S02]  /*6ccd0*/  @P1 LOP3.LUT R17, R17, 0x800, RZ, 0xfc, !PT ;  /* 0x0000080011111812 */ /* 0x000fe400078efcff */
[----:B------:R-:W-:Y:S02]  /*6cce0*/  ISETP.LT.AND P3, PT, R26, UR25, !P0 ;  /* 0x000000191a007c0c */ /* 0x000fe4000c761270 */
        /* <DEDUP_REMOVED lines=31> */
[----:B------:R-:W-:Y:S01]  /*6cee0*/  ISETP.LT.AND P2, PT, R26, UR33, !P0 ;  /* 0x000000211a007c0c */ /* 0x000fe2000c741270 */
[C---:B------:R-:W-:Y:S01]  /*6cef0*/  VIADD R26, R6.reuse, 0x15b ;  /* 0x0000015b061a7836 */ /* 0x040fe20000000000 */
[----:B------:R-:W-:Y:S01]  /*6cf00*/  LOP3.LUT R17, R17, 0xfffffffb, RZ, 0xc0, !PT ;  /* 0xfffffffb11117812 */ /* 0x000fe200078ec0ff */
[----:B------:R-:W-:-:S03]  /*6cf10*/  VIADD R27, R6, 0x15a ;  /* 0x0000015a061b7836 */ /* 0x000fc60000000000 */
[----:B------:R-:W-:Y:S02]  /*6cf20*/  @P1 LOP3.LUT R17, R17, 0x4, RZ, 0xfc, !PT ;  /* 0x0000000411111812 */ /* 0x000fe400078efcff */
[----:B------:R-:W-:Y:S02]  /*6cf30*/  ISETP.LT.AND P1, PT, R26, UR35, !P0 ;  /* 0x000000231a007c0c */ /* 0x000fe4000c721270 */
[----:B------:R-:W-:Y:S02]  /*6cf40*/  ISETP.LT.AND P3, PT, R27, UR34, !P0 ;  /* 0x000000221b007c0c */ /* 0x000fe4000c761270 */
[----:B------:R-:W-:Y:S02]  /*6cf50*/  LOP3.LUT R17, R17, 0xfffffffd, RZ, 0xc0, !PT ;  /* 0xfffffffd11117812 */ /* 0x000fe400078ec0ff */
[----:B------:R-:W-:Y:S02]  /*6cf60*/  IADD3 R27, R6, 0x15c, RZ ;  /* 0x0000015c061b7810 */ /* 0x000fe40007ffe0ff */
[----:B------:R-:W-:-:S02]  /*6cf70*/  @P2 LOP3.LUT R17, R17, 0x2, RZ, 0xfc, !PT ;  /* 0x0000000211112812 */ /* 0x000fc400078efcff */
[----:B------:R-:W-:Y:S01]  /*6cf80*/  ISETP.LT.AND P2, PT, R27, UR36, !P0 ;  /* 0x000000241b007c0c */ /* 0x000fe2000c741270 */
[----:B------:R-:W-:Y:S01]  /*6cf90*/  VIADD R26, R6, 0x15d ;  /* 0x0000015d061a7836 */ /* 0x000fe20000000000 */
[----:B------:R-:W-:Y:S02]  /*6cfa0*/  LOP3.LUT R17, R17, 0xfffffffe, RZ, 0xc0, !PT ;  /* 0xfffffffe11117812 */ /* 0x000fe400078ec0ff */
[----:B------:R-:W-:Y:S02]  /*6cfb0*/  @P1 LOP3.LUT R3, R3, 0x80000000, RZ, 0xfc, !PT ;  /* 0x8000000003031812 */ /* 0x000fe400078efcff */
        /* <DEDUP_REMOVED lines=78> */
[----:B------:R-:W-:-:S04]  /*6d4a0*/  LOP3.LUT R3, R3, 0xfffff7ff, RZ, 0xc0, !PT ;  /* 0xfffff7ff03037812 */ /* 0x000fc800078ec0ff */
[----:B------:R-:W-:-:S04]  /*6d4b0*/  @P3 LOP3.LUT R3, R3, 0x800, RZ, 0xfc, !PT ;  /* 0x0000080003033812 */ /* 0x000fc800078efcff */
[----:B------:R-:W-:-:S04]  /*6d4c0*/  LOP3.LUT R3, R3, 0xfffffbff, RZ, 0xc0, !PT ;  /* 0xfffffbff03037812 */ /* 0x000fc800078ec0ff */
[----:B------:R-:W-:Y:S02]  /*6d4d0*/  @P1 LOP3.LUT R3, R3, 0x400, RZ, 0xfc, !PT ;  /* 0x0000040003031812 */ /* 0x000fe400078efcff */
[C---:B------:R-:W-:Y:S01]  /*6d4e0*/  ISETP.LT.AND P1, PT, R6.reuse, UR6, !P0 ;  /* 0x0000000606007c0c */ /* 0x040fe2000c721270 */
[C---:B------:R-:W-:Y:S02]  /*6d4f0*/  VIADD R26, R6.reuse, 0x172 ;  /* 0x00000172061a7836 */ /* 0x040fe40000000000 */
[C---:B------:R-:W-:Y:S01]  /*6d500*/  VIADD R27, R6.reuse, 0x171 ;  /* 0x00000171061b7836 */ /* 0x040fe20000000000 */
[----:B------:R-:W-:Y:S01]  /*6d510*/  LOP3.LUT R3, R3, 0xfffffdff, RZ, 0xc0, !PT ;  /* 0xfffffdff03037812 */ /* 0x000fe200078ec0ff */
[----:B------:R-:W-:Y:S01]  /*6d520*/  VIADD R44, R6, 0x173 ;  /* 0x00000173062c7836 */ /* 0x000fe20000000000 */
[----:B------:R-:W-:Y:S01]  /*6d530*/  ISETP.LT.AND P3, PT, R26, UR58, !P0 ;  /* 0x0000003a1a007c0c */ /* 0x000fe2000c761270 */
[----:B------:R-:W-:Y:S01]  /*6d540*/  VIADD R26, R6, 0x175 ;  /* 0x00000175061a7836 */ /* 0x000fe20000000000 */
[----:B------:R-:W-:-:S02]  /*6d550*/  ISETP.LT.AND P2, PT, R27, UR57, !P0 ;  /* 0x000000391b007c0c */ /* 0x000fc4000c741270 */
[----:B------:R-:W-:Y:S02]  /*6d560*/  IADD3 R27, R6, 0x174, RZ ;  /* 0x00000174061b7810 */ /* 0x000fe40007ffe0ff */
[----:B------:R-:W-:Y:S02]  /*6d570*/  ISETP.LT.AND P4, PT, R44, UR59, !P0 ;  /* 0x0000003b2c007c0c */ /* 0x000fe4000c781270 */
[----:B------:R-:W-:Y:S02]  /*6d580*/  @P1 LOP3.LUT R3, R3, 0x200, RZ, 0xfc, !PT ;  /* 0x0000020003031812 */ /* 0x000fe400078efcff */
[----:B------:R-:W-:Y:S02]  /*6d590*/  ISETP.LT.AND P5, PT, R27, UR60, !P0 ;  /* 0x0000003c1b007c0c */ /* 0x000fe4000c7a1270 */
[----:B------:R-:W-:Y:S02]  /*6d5a0*/  ISETP.LT.AND P6, PT, R26, UR61, !P0 ;  /* 0x0000003d1a007c0c */ /* 0x000fe4000c7c1270 */
[----:B------:R-:W-:Y:S01]  /*6d5b0*/  LOP3.LUT P1, RZ, R5, 0x8000, RZ, 0xc0, !PT ;  /* 0x0000800005ff7812 */ /* 0x000fe2000782c0ff */
[----:B------:R-:W3:Y:S01]  /*6d5c0*/  LDL.LU R26, [R1+0x7d0] ;  /* 0x0007d000011a7983 */ /* 0x000ee20000300800 */
[----:B------:R-:W-:Y:S01]  /*6d5d0*/  BAR.SYNC.DEFER_BLOCKING 0x0 ;  /* 0x0000000000007b1d */ /* 0x000fe20000010000 */
[----:B--2---:R-:W-:-:S02]  /*6d5e0*/  IMAD.MOV.U32 R46, RZ, RZ, R89 ;  /* 0x000000ffff2e7224 */ /* 0x004fc400078e0059 */
[----:B----4-:R-:W-:Y:S01]  /*6d5f0*/  IMAD.MOV.U32 R47, RZ, RZ, R91 ;  /* 0x000000ffff2f7224 */ /* 0x010fe200078e005b */
[----:B------:R-:W-:Y:S01]  /*6d600*/  MOV R54, R93 ;  /* 0x0000005d00367202 */ /* 0x000fe20000000f00 */
[----:B------:R-:W-:Y:S02]  /*6d610*/  IMAD.MOV.U32 R55, RZ, RZ, R95 ;  /* 0x000000ffff377224 */ /* 0x000fe400078e005f */
[----:B------:R-:W-:Y:S01]  /*6d620*/  IMAD.MOV.U32 R62, RZ, RZ, R97 ;  /* 0x000000ffff3e7224 */ /* 0x000fe200078e0061 */
[----:B------:R2:W-:Y:S01]  /*6d630*/  STL.64 [R1+0x1928], R202 ;  /* 0x001928ca01007387 */ /* 0x0005e20000100a00 */
[----:B------:R-:W-:Y:S02]  /*6d640*/  IMAD.MOV.U32 R63, RZ, RZ, R99 ;  /* 0x000000ffff3f7224 */ /* 0x000fe400078e0063 */
[----:B------:R-:W-:Y:S02]  /*6d650*/  IMAD.MOV.U32 R70, RZ, RZ, R101 ;  /* 0x000000ffff467224 */ /* 0x000fe400078e0065 */
[----:B------:R-:W-:Y:S01]  /*6d660*/  IMAD.MOV.U32 R71, RZ, RZ, R103 ;  /* 0x000000ffff477224 */ /* 0x000fe200078e0067 */
[----:B------:R-:W-:Y:S01]  /*6d670*/  MOV R78, R105 ;  /* 0x00000069004e7202 */ /* 0x000fe20000000f00 */
[----:B------:R-:W-:-:S02]  /*6d680*/  IMAD.MOV.U32 R79, RZ, RZ, R107 ;  /* 0x000000ffff4f7224 */ /* 0x000fc400078e006b */
[----:B------:R-:W-:Y:S02]  /*6d690*/  IMAD.MOV.U32 R86, RZ, RZ, R109 ;  /* 0x000000ffff567224 */ /* 0x000fe400078e006d */
[----:B------:R-:W-:Y:S01]  /*6d6a0*/  IMAD.MOV.U32 R87, RZ, RZ, R111 ;  /* 0x000000ffff577224 */ /* 0x000fe200078e006f */
[----:B--2---:R-:W2:Y:S01]  /*6d6b0*/  LDL.LU.64 R202, [R1+0x17d8] ;  /* 0x0017d80001ca7983 */ /* 0x004ea20000300a00 */
[----:B------:R-:W-:Y:S01]  /*6d6c0*/  IMAD.MOV.U32 R154, RZ, RZ, R133 ;  /* 0x000000ffff9a7224 */ /* 0x000fe200078e0085 */
[----:B------:R-:W-:Y:S01]  /*6d6d0*/  LOP3.LUT R5, R5, 0xffffffdf, RZ, 0xc0, !PT ;  /* 0xffffffdf05057812 */ /* 0x000fe200078ec0ff */
[----:B------:R-:W-:Y:S01]  /*6d6e0*/  IMAD.MOV.U32 R155, RZ, RZ, R135 ;  /* 0x000000ffff9b7224 */ /* 0x000fe200078e0087 */
[----:B------:R-:W-:Y:S01]  /*6d6f0*/  STL.64 [R1+0x1920], R198 ;  /* 0x001920c601007387 */ /* 0x000fe20000100a00 */
[----:B------:R-:W-:Y:S01]  /*6d700*/  IMAD.MOV.U32 R158, RZ, RZ, R137 ;  /* 0x000000ffff9e7224 */ /* 0x000fe200078e0089 */
[----:B------:R-:W-:Y:S01]  /*6d710*/  LOP3.LUT R19, R19, 0xfff7ffff, RZ, 0xc0, !PT ;  /* 0xfff7ffff13137812 */ /* 0x000fe200078ec0ff */
[----:B------:R-:W-:Y:S01]  /*6d720*/  IMAD.MOV.U32 R159, RZ, RZ, R139 ;  /* 0x000000ffff9f7224 */ /* 0x000fe200078e008b */
[----:B------:R-:W-:Y:S01]  /*6d730*/  STL.64 [R1+0x1918], R192 ;  /* 0x001918c001007387 */ /* 0x000fe20000100a00 */
[----:B------:R-:W-:Y:S01]  /*6d740*/  MOV R162, R141 ;  /* 0x0000008d00a27202 */ /* 0x000fe20000000f00 */
[----:B------:R-:W-:Y:S01]  /*6d750*/  IMAD.MOV.U32 R163, RZ, RZ, R143 ;  /* 0x000000ffffa37224 */ /* 0x000fe200078e008f */
[----:B------:R-:W-:Y:S01]  /*6d760*/  @P0 LOP3.LUT R5, R5, 0x20, RZ, 0xfc, !PT ;  /* 0x0000002005050812 */ /* 0x000fe200078efcff */
[----:B------:R-:W-:Y:S01]  /*6d770*/  STL.64 [R1+0x1910], R188 ;  /* 0x001910bc01007387 */ /* 0x000fe20000100a00 */
[----:B------:R-:W-:Y:S01]  /*6d780*/  IMAD.MOV.U32 R166, RZ, RZ, R145 ;  /* 0x000000ffffa67224 */ /* 0x000fe200078e0091 */
[----:B------:R-:W-:Y:S01]  /*6d790*/  LOP3.LUT P0, RZ, R3, 0x200, RZ, 0xc0, !PT ;  /* 0x0000020003ff7812 */ /* 0x000fe2000780c0ff */
[----:B------:R-:W-:Y:S01]  /*6d7a0*/  IMAD.MOV.U32 R167, RZ, RZ, R147 ;  /* 0x000000ffffa77224 */ /* 0x000fe200078e0093 */
[----:B------:R-:W-:Y:S01]  /*6d7b0*/  STL.64 [R1+0x1908], R194 ;  /* 0x001908c201007387 */ /* 0x000fe20000100a00 */
[----:B------:R-:W-:Y:S01]  /*6d7c0*/  IMAD.MOV.U32 R170, RZ, RZ, R149 ;  /* 0x000000ffffaa7224 */ /* 0x000fe200078e0095 */
[----:B------:R-:W-:Y:S01]  /*6d7d0*/  @P2 LOP3.LUT R19, R19, 0x80000, RZ, 0xfc, !PT ;  /* 0x0008000013132812 */ /* 0x000fe200078efcff */
[----:B------:R-:W-:Y:S01]  /*6d7e0*/  IMAD.MOV.U32 R171, RZ, RZ, R151 ;  /* 0x000000ffffab7224 */ /* 0x000fe200078e0097 */
[----:B------:R-:W-:Y:S01]  /*6d7f0*/  STL [R1+0x1900], R191 ;  /* 0x001900bf01007387 */ /* 0x000fe20000100800 */
[----:B------:R-:W-:Y:S01]  /*6d800*/  LOP3.LUT R2, R2, 0xefffffff, RZ, 0xc0, !PT ;  /* 0xefffffff02027812 */ /* 0x000fe200078ec0ff */
[----:B------:R-:W-:Y:S01]  /*6d810*/  ULDC UR6, c[0x0][0x22c] ;  /* 0x00008b0000067ab9 */ /* 0x000fe20000000800 */
[----:B------:R-:W-:Y:S01]  /*6d820*/  ULDC UR7, c[0x0][0x22c] ;  /* 0x00008b0000077ab9 */ /* 0x000fe20000000800 */
[----:B------:R-:W-:Y:S04]  /*6d830*/  STL.64 [R1+0x18f8], R184 ;  /* 0x0018f8b801007387 */ /* 0x000fe80000100a00 */
[----:B------:R-:W4:Y:S01]  /*6d840*/  LDS.128 R48, [R0] ;  /* 0x0000000000307984 */ /* 0x000f220000000c00 */
[----:B---3--:R-:W-:Y:S01]  /*6d850*/  IMAD.MOV.U32 R95, RZ, RZ, R115 ;  /* 0x000000ffff5f7224 */ /* 0x008fe200078e0073 */
[----:B------:R-:W-:-:S02]  /*6d860*/  LOP3.LUT R19, R19, 0xfffbffff, RZ, 0xc0, !PT ;  /* 0xfffbffff13137812 */ /* 0x000fc400078ec0ff */
[----:B------:R-:W-:Y:S01]  /*6d870*/  STL [R1+0x18f0], R186 ;  /* 0x0018f0ba01007387 */ /* 0x000fe20000100800 */
[----:B------:R-:W-:Y:S01]  /*6d880*/  IMAD.MOV.U32 R103, RZ, RZ, R119 ;  /* 0x000000ffff677224 */ /* 0x000fe200078e0077 */
[----:B------:R-:W-:Y:S02]  /*6d890*/  @P3 LOP3.LUT R19, R19, 0x40000, RZ, 0xfc, !PT ;  /* 0x0004000013133812 */ /* 0x000fe400078efcff */
[----:B------:R-:W-:Y:S01]  /*6d8a0*/  STL.64 [R1+0x18e8], R180 ;  /* 0x0018e8b401007387 */ /* 0x000fe20000100a00 */
[----:B------:R-:W-:Y:S01]  /*6d8b0*/  BAR.SYNC.DEFER_BLOCKING 0x0 ;  /* 0x0000000000007b1d */ /* 0x000fe20000010000 */
[----:B------:R-:W-:Y:S01]  /*6d8c0*/  IMAD.MOV.U32 R111, RZ, RZ, R123 ;  /* 0x000000ffff6f7224 */ /* 0x000fe200078e007b */
[----:B------:R-:W-:Y:S01]  /*6d8d0*/  LOP3.LUT R5, R5, 0xffffffbf, RZ, 0xc0, !PT ;  /* 0xffffffbf05057812 */ /* 0x000fe200078ec0ff */
[----:B------:R-:W-:Y:S01]  /*6d8e0*/  IMAD.MOV.U32 R119, RZ, RZ, R127 ;  /* 0x000000ffff777224 */ /* 0x000fe200078e007f */
[----:B------:R-:W-:Y:S02]  /*6d8f0*/  LOP3.LUT R19, R19, 0xfffdffff, RZ, 0xc0, !PT ;  /* 0xfffdffff13137812 */ /* 0x000fe400078ec0ff */
[----:B------:R-:W-:Y:S01]  /*6d900*/  STL [R1+0x18e0], R187 ;  /* 0x0018e0bb01007387 */ /* 0x000fe20000100800 */
[----:B------:R-:W-:Y:S01]  /*6d910*/  IMAD.MOV.U32 R127, RZ, RZ, R131 ;  /* 0x000000ffff7f7224 */ /* 0x000fe200078e0083 */
[----:B------:R-:W-:-:S02]  /*6d920*/  @P4 LOP3.LUT R19, R19, 0x20000, RZ, 0xfc, !PT ;  /* 0x0002000013134812 */ /* 0x000fc400078efcff */
[----:B------:R-:W-:Y:S02]  /*6d930*/  STL.64 [R1+0x18d8], R182 ;  /* 0x0018d8b601007387 */ /* 0x000fe40000100a00 */
[----:B------:R-:W-:Y:S02]  /*6d940*/  LOP3.LUT R19, R19, 0xfffeffff, RZ, 0xc0, !PT ;  /* 0xfffeffff13137812 */ /* 0x000fe400078ec0ff */
[----:B------:R-:W-:Y:S02]  /*6d950*/  STL [R1+0x18d0], R172 ;  /* 0x0018d0ac01007387 */ /* 0x000fe40000100800 */
[----:B------:R-:W-:Y:S02]  /*6d960*/  @P5 LOP3.LUT R19, R19, 0x10000, RZ, 0xfc, !PT ;  /* 0x0001000013135812 */ /* 0x000fe400078efcff */
[----:B------:R-:W-:Y:S02]  /*6d970*/  STL.64 [R1+0x18c8], R176 ;  /* 0x0018c8b001007387 */ /* 0x000fe40000100a00 */
[----:B------:R-:W-:-:S02]  /*6d980*/  LOP3.LUT R19, R19, 0xffff7fff, RZ, 0xc0, !PT ;  /* 0xffff7fff13137812 */ /* 0x000fc400078ec0ff */
[----:B------:R-:W-:Y:S02]  /*6d990*/  STL [R1+0x18c0], R173 ;  /* 0x0018c0ad01007387 */ /* 0x000fe40000100800 */
[----:B------:R-:W-:Y:S02]  /*6d9a0*/  @P6 LOP3.LUT R19, R19, 0x8000, RZ, 0xfc, !PT ;  /* 0x0000800013136812 */ /* 0x000fe400078efcff */
        /* <DEDUP_REMOVED lines=11> */
[----:B-1----:R-:W-:Y:S04]  /*6da60*/  STL.64 [R1+0x1860], R36 ;  /* 0x0018602401007387 */ /* 0x002fe80000100a00 */
[----:B------:R-:W-:Y:S04]  /*6da70*/  STL.64 [R1+0x1858], R42 ;  /* 0x0018582a01007387 */ /* 0x000fe80000100a00 */
[----:B------:R-:W-:Y:S04]  /*6da80*/  STL.64 [R1+0x1850], R38 ;  /* 0x0018502601007387 */ /* 0x000fe80000100a00 */
[----:B------:R-:W3:Y:S04]  /*6da90*/  LDL.LU R44, [R1+0x304] ;  /* 0x00030400012c7983 */ /* 0x000ee80000300800 */
[----:B------:R-:W3:Y:S04]  /*6daa0*/  LDL.LU R45, [R1+0x30c] ;  /* 0x00030c00012d7983 */ /* 0x000ee80000300800 */
[----:B---3--:R1:W-:Y:S01]  /*6dab0*/  STSM.16.M88.4 [R4], R44 ;  /* 0x0000002c04007844 */ /* 0x0083e20000000200 */
[----:B------:R-:W-:Y:S06]  /*6dac0*/  BAR.SYNC.DEFER_BLOCKING 0x0 ;  /* 0x0000000000007b1d */ /* 0x000fec0000010000 */
[----:B-1----:R-:W3:Y:S04]  /*6dad0*/  LDL.LU R44, [R1+0x310] ;  /* 0x00031000012c7983 */ /* 0x002ee80000300800 */
[----:B------:R-:W3:Y:S01]  /*6dae0*/  LDL.LU R45, [R1+0x318] ;  /* 0x00031800012d7983 */ /* 0x000ee20000300800 */
[----:B------:R-:W-:-:S02]  /*6daf0*/  IMAD.MOV.U32 R46, RZ, RZ, R92 ;  /* 0x000000ffff2e7224 */ /* 0x000fc400078e005c */
[----:B------:R-:W-:Y:S01]  /*6db00*/  IMAD.MOV.U32 R47, RZ, RZ, R94 ;  /* 0x000000ffff2f7224 */ /* 0x000fe200078e005e */
[----:B------:R-:W4:Y:S04]  /*6db10*/  LDL.LU R52, [R1+0x314] ;  /* 0x0003140001347983 */ /* 0x000f280000300800 */
[----:B------:R-:W4:Y:S04]  /*6db20*/  LDL.LU R53, [R1+0x31c] ;  /* 0x00031c0001357983 */ /* 0x000f280000300800 */
[----:B------:R-:W1:Y:S01]  /*6db30*/  LDS.128 R56, [R0] ;  /* 0x0000000000387984 */ /* 0x000e620000000c00 */
[----:B------:R-:W-:Y:S06]  /*6db40*/  BAR.SYNC.DEFER_BLOCKING 0x0 ;  /* 0x0000000000007b1d */ /* 0x000fec0000010000 */
[----:B---3--:R-:W-:Y:S02]  /*6db50*/  STSM.16.M88.4 [R4], R44 ;  /* 0x0000002c04007844 */ /* 0x008fe40000000200 */
[----:B------:R-:W-:Y:S06]  /*6db60*/  BAR.SYNC.DEFER_BLOCKING 0x0 ;  /* 0x0000000000007b1d */ /* 0x000fec0000010000 */
[----:B------:R-:W3:Y:S02]  /*6db70*/  LDS.128 R44, [R0] ;  /* 0x00000000002c7984 */ /* 0x000ee40000000c00 */
[----:B------:R-:W-:Y:S06]  /*6db80*/  BAR.SYNC.DEFER_BLOCKING 0x0 ;  /* 0x0000000000007b1d */ /* 0x000fec0000010000 */
[----:B----4-:R4:W-:Y:S02]  /*6db90*/  STSM.16.M88.4 [R4], R52 ;  /* 0x0000003404007844 */ /* 0x0109e40000000200 */
[----:B------:R-:W-:Y:S06]  /*6dba0*/  BAR.SYNC.DEFER_BLOCKING 0x0 ;  /* 0x0000000000007b1d */ /* 0x000fec0000010000 */
[----:B----4-:R-:W4:Y:S04]  /*6dbb0*/  LDL.LU R52, [R1+0x320] ;  /* 0x0003200001347983 */ /* 0x010f280000300800 */
[----:B------:R-:W4:Y:S01]  /*6dbc0*/  LDL.LU R53, [R1+0x328] ;  /* 0x0003280001357983 */ /* 0x000f220000300800 */
[----:B------:R-:W-:-:S02]  /*6dbd0*/  IMAD.MOV.U32 R54, RZ, RZ, R96 ;  /* 0x000000ffff367224 */ /* 0x000fc400078e0060 */
[----:B------:R-:W-:Y:S01]  /*6dbe0*/  IMAD.MOV.U32 R55, RZ, RZ, R98 ;  /* 0x000000ffff377224 */ /* 0x000fe200078e0062 */
[----:B------:R-:W2:Y:S04]  /*6dbf0*/  LDL.LU R60, [R1+0x324] ;  /* 0x00032400013c7983 */ /* 0x000ea80000300800 */
[----:B------:R-:W2:Y:S04]  /*6dc00*/  LDL.LU R61, [R1+0x32c] ;  /* 0x00032c00013d7983 */ /* 0x000ea80000300800 */
[----:B------:R-:W3:Y:S01]  /*6dc10*/  LDS.128 R64, [R0] ;  /* 0x0000000000407984 */ /* 0x000ee20000000c00 */
[----:B------:R-:W-:Y:S06]  /*6dc20*/  BAR.SYNC.DEFER_BLOCKING 0x0 ;  /* 0x0000000000007b1d */ /* 0x000fec0000010000 */
[----:B----4-:R-:W-:Y:S02]  /*6dc30*/  STSM.16.M88.4 [R4], R52 ;  /* 0x0000003404007844 */ /* 0x010fe40000000200 */
[----:B------:R-:W-:Y:S06]  /*6dc40*/  BAR.SYNC.DEFER_BLOCKING 0x0 ;  /* 0x0000000000007b1d */ /* 0x000fec0000010000 */
[----:B------:R-:W4:Y:S02]  /*6dc50*/  LDS.128 R52, [R0] ;  /* 0x0000000000347984 */ /* 0x000f240000000c00 */
[----:B------:R-:W-:Y:S06]  /*6dc60*/  BAR.SYNC.DEFER_BLOCKING 0x0 ;  /* 0x0000000000007b1d */ /* 0x000fec0000010000 */
[----:B--2---:R2:W-:Y:S02]  /*6dc70*/  STSM.16.M88.4 [R4], R60 ;  /* 0x0000003c04007844 */ /* 0x0045e40000000200 */
[----:B------:R-:W-:Y:S06]  /*6dc80*/  BAR.SYNC.DEFER_BLOCKING 0x0 ;  /* 0x0000000000007b1d */ /* 0x000fec0000010000 */
[----:B--2---:R-:W2:Y:S04]  /*6dc90*/  LDL.LU R60, [R1+0x330] ;  /* 0x00033000013c7983 */ /* 0x004ea80000300800 */
[----:B------:R-:W2:Y:S01]  /*6dca0*/  LDL.LU R61, [R1+0x338] ;  /* 0x00033800013d7983 */ /* 0x000ea20000300800 */
[----:B------:R-:W-:Y:S01]  /*6dcb0*/  MOV R62, R100 ;  /* 0x00000064003e7202 */ /* 0x000fe20000000f00 */
[----:B------:R-:W-:-:S02]  /*6dcc0*/  IMAD.MOV.U32 R63, RZ, RZ, R102 ;  /* 0x000000ffff3f7224 */ /* 0x000fc400078e0066 */
[----:B------:R-:W3:Y:S04]  /*6dcd0*/  LDL.LU R68, [R1+0x334] ;  /* 0x0003340001447983 */ /* 0x000ee80000300800 */
[----:B------:R-:W3:Y:S04]  /*6dce0*/  LDL.LU R69, [R1+0x33c] ;  /* 0x00033c0001457983 */ /* 0x000ee80000300800 */
[----:B------:R-:W4:Y:S01]  /*6dcf0*/  LDS.128 R72, [R0] ;  /* 0x0000000000487984 */ /* 0x000f220000000c00 */
[----:B------:R-:W-:Y:S06]  /*6dd00*/  BAR.SYNC.DEFER_BLOCKING 0x0 ;  /* 0x0000000000007b1d */ /* 0x000fec0000010000 */
[----:B--2---:R-:W-:Y:S02]  /*6dd10*/  STSM.16.M88.4 [R4], R60 ;  /* 0x0000003c04007844 */ /* 0x004fe40000000200 */
[----:B------:R-:W-:Y:S06]  /*6dd20*/  BAR.SYNC.DEFER_BLOCKING 0x0 ;  /* 0x0000000000007b1d */ /* 0x000fec0000010000 */
[----:B------:R-:W2:Y:S02]  /*6dd30*/  LDS.128 R60, [R0] ;  /* 0x00000000003c7984 */ /* 0x000ea40000000c00 */
[----:B------:R-:W-:Y:S06]  /*6dd40*/  BAR.SYNC.DEFER_BLOCKING 0x0 ;  /* 0x0000000000007b1d */ /* 0x000fec0000010000 */
[----:B---3--:R3:W-:Y:S02]  /*6dd50*/  STSM.16.M88.4 [R4], R68 ;  /* 0x0000004404007844 */ /* 0x0087e40000000200 */
[----:B------:R-:W-:Y:S06]  /*6dd60*/  BAR.SYNC.DEFER_BLOCKING 0x0 ;  /* 0x0000000000007b1d */ /* 0x000fec0000010000 */
[----:B---3--:R-:W3:Y:S04]  /*6dd70*/  LDL.LU R68, [R1+0x340] ;  /* 0x0003400001447983 */ /* 0x008ee80000300800 */
[----:B------:R-:W3:Y:S01]  /*6dd80*/  LDL.LU R69, [R1+0x348] ;  /* 0x0003480001457983 */ /* 0x000ee20000300800 */
[----:B------:R-:W-:-:S02]  /*6dd90*/  IMAD.MOV.U32 R70, RZ, RZ, R104 ;  /* 0x000000ffff467224 */ /* 0x000fc400078e0068 */
[----:B------:R-:W-:Y:S01]  /*6dda0*/  IMAD.MOV.U32 R71, RZ, RZ, R106 ;  /* 0x000000ffff477224 */ /* 0x000fe200078e006a */
[----:B------:R-:W4:Y:S04]  /*6ddb0*/  LDL.LU R76, [R1+0x344] ;  /* 0x00034400014c7983 */ /* 0x000f280000300800 */
[----:B------:R-:W4:Y:S04]  /*6ddc0*/  LDL.LU R77, [R1+0x34c] ;  /* 0x00034c00014d7983 */ /* 0x000f280000300800 */
[----:B------:R-:W2:Y:S01]  /*6ddd0*/  LDS.128 R80, [R0] ;  /* 0x0000000000507984 */ /* 0x000ea20000000c00 */
        /* <DEDUP_REMOVED lines=26> */
[----:B------:R-:W3:Y:S01]  /*6df80*/  LDL.LU R93, [R1+0x36c] ;  /* 0x00036c00015d7983 */ /* 0x000ee20000300800 */
[----:B------:R-:W-:-:S03]  /*6df90*/  IMAD.MOV.U32 R94, RZ, RZ, R113 ;  /* 0x000000ffff5e7224 */ /* 0x000fc600078e0071 */
        /* <DEDUP_REMOVED lines=13> */
[----:B------:R-:W4:Y:S01]  /*6e070*/  LDL.LU R101, [R1+0x37c] ;  /* 0x00037c0001657983 */ /* 0x000f220000300800 */
[----:B------:R-:W-:-:S03]  /*6e080*/  MOV R102, R117 ;  /* 0x0000007500667202 */ /* 0x000fc60000000f00 */
        /* <DEDUP_REMOVED lines=13> */
[----:B------:R-:W2:Y:S01]  /*6e160*/  LDL.LU R109, [R1+0x38c] ;  /* 0x00038c00016d7983 */ /* 0x000ea20000300800 */
[----:B------:R-:W-:-:S03]  /*6e170*/  IMAD.MOV.U32 R110, RZ, RZ, R121 ;  /* 0x000000ffff6e7224 */ /* 0x000fc600078e0079 */
        /* <DEDUP_REMOVED lines=21> */
[----:B---3--:R3:W-:Y:S04]  /*6e2d0*/  STSM.16.M88.4 [R4], R116 ;  /* 0x0000007404007844 */ /* 0x0087e80000000200 */
[----:B---3--:R-:W3:Y:S04]  /*6e2e0*/  LDL.LU R116, [R1+0x3a0] ;  /* 0x0003a00001747983 */ /* 0x008ee80000300800 */
[----:B------:R-:W3:Y:S01]  /*6e2f0*/  LDL.LU R117, [R1+0x3a8] ;  /* 0x0003a80001757983 */ /* 0x000ee20000300800 */
[----:B------:R-:W-:Y:S01]  /*6e300*/  IMAD.MOV.U32 R118, RZ, RZ, R128 ;  /* 0x000000ffff767224 */ /* 0x000fe200078e0080 */
[----:B------:R-:W-:Y:S01]  /*6e310*/  MOV R126, R129 ;  /* 0x00000081007e7202 */ /* 0x000fe20000000f00 */
[----:B------:R-:W-:Y:S01]  /*6e320*/  IMAD.MOV.U32 R119, RZ, RZ, R130 ;  /* 0x000000ffff777224 */ /* 0x000fe200078e0082 */
[----:B------:R-:W4:Y:S04]  /*6e330*/  LDL.LU R124, [R1+0x3a4] ;  /* 0x0003a400017c7983 */ /* 0x000f280000300800 */
[----:B------:R-:W4:Y:S01]  /*6e340*/  LDL.LU R125, [R1+0x3ac] ;  /* 0x0003ac00017d7983 */ /* 0x000f220000300800 */
[----:B------:R-:W-:Y:S06]  /*6e350*/  BAR.SYNC.DEFER_BLOCKING 0x0 ;  /* 0x0000000000007b1d */ /* 0x000fec0000010000 */
[----:B------:R-:W2:Y:S02]  /*6e360*/  LDS.128 R128, [R0] ;  /* 0x0000000000807984 */ /* 0x000ea40000000c00 */
[----:B------:R-:W-:Y:S06]  /*6e370*/  BAR.SYNC.DEFER_BLOCKING 0x0 ;  /* 0x0000000000007b1d */ /* 0x000fec0000010000 */
[----:B---3--:R-:W-:Y:S02]  /*6e380*/  STSM.16.M88.4 [R4], R116 ;  /* 0x0000007404007844 */ /* 0x008fe40000000200 */
[----:B------:R-:W-:Y:S06]  /*6e390*/  BAR.SYNC.DEFER_BLOCKING 0x0 ;  /* 0x0000000000007b1d */ /* 0x000fec0000010000 */
[----:B------:R-:W3:Y:S02]  /*6e3a0*/  LDS.128 R116, [R0] ;  /* 0x0000000000747984 */ /* 0x000ee40000000c00 */
[----:B------:R-:W-:Y:S06]  /*6e3b0*/  BAR.SYNC.DEFER_BLOCKING 0x0 ;  /* 0x0000000000007b1d */ /* 0x000fec0000010000 */
[----:B----4-:R4:W-:Y:S04]  /*6e3c0*/  STSM.16.M88.4 [R4], R124 ;  /* 0x0000007c04007844 */ /* 0x0109e80000000200 */
[----:B----4-:R-:W4:Y:S04]  /*6e3d0*/  LDL.LU R124, [R1+0x3b0] ;  /* 0x0003b000017c7983 */ /* 0x010f280000300800 */
[----:B------:R-:W4:Y:S01]  /*6e3e0*/  LDL.LU R125, [R1+0x3b8] ;  /* 0x0003b800017d7983 */ /* 0x000f220000300800 */
[----:B------:R-:W-:-:S02]  /*6e3f0*/  IMAD.MOV.U32 R126, RZ, RZ, R132 ;  /* 0x000000ffff7e7224 */ /* 0x000fc400078e0084 */
[----:B------:R-:W-:Y:S01]  /*6e400*/  IMAD.MOV.U32 R127, RZ, RZ, R134 ;  /* 0x000000ffff7f7224 */ /* 0x000fe200078e0086 */
[----:B------:R-:W2:Y:S04]  /*6e410*/  LDL.LU R152, [R1+0x3b4] ;  /* 0x0003b40001987983 */ /* 0x000ea80000300800 */
[----:B------:R-:W2:Y:S01]  /*6e420*/  LDL.LU R153, [R1+0x3bc] ;  /* 0x0003bc0001997983 */ /* 0x000ea20000300800 */
[----:B------:R-:W-:Y:S06]  /*6e430*/  BAR.SYNC.DEFER_BLOCKING 0x0 ;  /* 0x0000000000007b1d */ /* 0x000fec0000010000 */
[----:B------:R-:W3:Y:S02]  /*6e440*/  LDS.128 R132, [R0] ;  /* 0x0000000000847984 */ /* 0x000ee40000000c00 */
[----:B------:R-:W-:Y:S06]  /*6e450*/  BAR.SYNC.DEFER_BLOCKING 0x0 ;  /* 0x0000000000007b1d */ /* 0x000fec0000010000 */
[----:B----4-:R-:W-:Y:S02]  /*6e460*/  STSM.16.M88.4 [R4], R124 ;  /* 0x0000007c04007844 */ /* 0x010fe40000000200 */
[----:B------:R-:W-:Y:S06]  /*6e470*/  BAR.SYNC.DEFER_BLOCKING 0x0 ;  /* 0x0000000000007b1d */ /* 0x000fec0000010000 */
[----:B------:R-:W4:Y:S02]  /*6e480*/  LDS.128 R124, [R0] ;  /* 0x00000000007c7984 */ /* 0x000f240000000c00 */
[----:B------:R-:W-:Y:S06]  /*6e490*/  BAR.SYNC.DEFER_BLOCKING 0x0 ;  /* 0x0000000000007b1d */ /* 0x000fec0000010000 */
[----:B--2---:R2:W-:Y:S04]  /*6e4a0*/  STSM.16.M88.4 [R4], R152 ;  /* 0x0000009804007844 */ /* 0x0045e80000000200 */
[----:B--2---:R-:W2:Y:S04]  /*6e4b0*/  LDL.LU R152, [R1+0x3c0] ;  /* 0x0003c00001987983 */ /* 0x004ea80000300800 */
[----:B------:R-:W2:Y:S01]  /*6e4c0*/  LDL.LU R153, [R1+0x3c8] ;  /* 0x0003c80001997983 */ /* 0x000ea20000300800 */
[----:B------:R-:W-:Y:S01]  /*6e4d0*/  MOV R154, R136 ;  /* 0x00000088009a7202 */ /* 0x000fe20000000f00 */
[----:B------:R-:W-:-:S02]  /*6e4e0*/  IMAD.MOV.U32 R155, RZ, RZ, R138 ;  /* 0x000000ffff9b7224 */ /* 0x000fc400078e008a */
[----:B------:R-:W3:Y:S04]  /*6e4f0*/  LDL.LU R156, [R1+0x3c4] ;  /* 0x0003c400019c7983 */ /* 0x000ee80000300800 */
[----:B------:R-:W3:Y:S01]  /*6e500*/  LDL.LU R157, [R1+0x3cc] ;  /* 0x0003cc00019d7983 */ /* 0x000ee20000300800 */
[----:B------:R-:W-:Y:S06]  /*6e510*/  BAR.SYNC.DEFER_BLOCKING 0x0 ;  /* 0x0000000000007b1d */ /* 0x000fec0000010000 */
[----:B------:R-:W4:Y:S02]  /*6e520*/  LDS.128 R136, [R0] ;  /* 0x0000000000887984 */ /* 0x000f240000000c00 */
        /* <DEDUP_REMOVED lines=8> */
[----:B------:R-:W-:-:S02]  /*6e5b0*/  IMAD.MOV.U32 R158, RZ, RZ, R140 ;  /* 0x000000ffff9e7224 */ /* 0x000fc400078e008c */
        /* <DEDUP_REMOVED lines=30> */
[----:B------:R-:W3:Y:S04]  /*6e7a0*/  LDL.LU R169, [R1+0x3fc] ;  /* 0x0003fc0001a97983 */ /* 0x000ee80000300800 */
[----:B------:R-:W4:Y:S04]  /*6e7b0*/  LDL.LU.64 R174, [R1+0x17e0] ;  /* 0x0017e00001ae7983 */ /* 0x000f280000300a00 */
[----:B------:R-:W4:Y:S04]  /*6e7c0*/  LDL.LU R173, [R1+0x7c0] ;  /* 0x0007c00001ad7983 */ /* 0x000f280000300800 */
[----:B------:R-:W4:Y:S04]  /*6e7d0*/  LDL.LU.64 R178, [R1+0x17d0] ;  /* 0x0017d00001b27983 */ /* 0x000f280000300a00 */
[----:B------:R-:W4:Y:S01]  /*6e7e0*/  LDL.LU R172, [R1+0x7d4] ;  /* 0x0007d40001ac7983 */ /* 0x000f220000300800 */
[----:B------:R-:W-:Y:S06]  /*6e7f0*/  BAR.SYNC.DEFER_BLOCKING 0x0 ;  /* 0x0000000000007b1d */ /* 0x000fec0000010000 */
[----:B------:R-:W4:Y:S04]  /*6e800*/  LDL.LU.64 R176, [R1+0x17c8] ;  /* 0x0017c80001b07983 */ /* 0x000f280000300a00 */
[----:B------:R-:W4:Y:S04]  /*6e810*/  LDL.LU R187, [R1+0x7c4] ;  /* 0x0007c40001bb7983 */ /* 0x000f280000300800 */
[----:B------:R-:W4:Y:S04]  /*6e820*/  LDL.LU.64 R182, [R1+0x17c0] ;  /* 0x0017c00001b67983 */ /* 0x000f280000300a00 */
[----:B------:R-:W4:Y:S04]  /*6e830*/  LDL.LU R186, [R1+0x7d8] ;  /* 0x0007d80001ba7983 */ /* 0x000f280000300800 */
[----:B------:R-:W1:Y:S01]  /*6e840*/  LDS.128 R148, [R0] ;  /* 0x0000000000947984 */ /* 0x000e620000000c00 */
[----:B------:R-:W-:Y:S06]  /*6e850*/  BAR.SYNC.DEFER_BLOCKING 0x0 ;  /* 0x0000000000007b1d */ /* 0x000fec0000010000 */
[----:B------:R-:W4:Y:S04]  /*6e860*/  LDL.LU.64 R180, [R1+0x17b8] ;  /* 0x0017b80001b47983 */ /* 0x000f280000300a00 */
[----:B------:R-:W4:Y:S04]  /*6e870*/  LDL.LU R191, [R1+0x7c8] ;  /* 0x0007c80001bf7983 */ /* 0x000f280000300800 */
[----:B------:R-:W4:Y:S04]  /*6e880*/  LDL.LU.64 R184, [R1+0x17b0] ;  /* 0x0017b00001b87983 */ /* 0x000f280000300a00 */
[----:B------:R-:W4:Y:S04]  /*6e890*/  LDL.LU R188, [R1+0x7dc] ;  /* 0x0007dc0001bc7983 */ /* 0x000f280000300800 */
[----:B------:R-:W4:Y:S04]  /*6e8a0*/  LDL.LU.64 R194, [R1+0x17a8] ;  /* 0x0017a80001c27983 */ /* 0x000f280000300a00 */
[----:B------:R-:W4:Y:S01]  /*6e8b0*/  LDL.LU R189, [R1+0x7cc] ;  /* 0x0007cc0001bd7983 */ /* 0x000f220000300800 */
[----:B------:R-:W-:-:S03]  /*6e8c0*/  LOP3.LUT P6, RZ, R19, 0x8, RZ, 0xc0, !PT ;  /* 0x0000000813ff7812 */ /* 0x000fc600078cc0ff */
[----:B------:R-:W4:Y:S04]  /*6e8d0*/  LDL.LU.64 R192, [R1+0x17a0] ;  /* 0x0017a00001c07983 */ /* 0x000f280000300a00 */
[----:B------:R-:W4:Y:S04]  /*6e8e0*/  LDL.LU R252, [R1+0x7b0] ;  /* 0x0007b00001fc7983 */ /* 0x000f280000300800 */
[----:B------:R-:W4:Y:S02]  /*6e8f0*/  LDL.LU.64 R198, [R1+0x1798] ;  /* 0x0017980001c67983 */ /* 0x000f240000300a00 */
[----:B------:R-:W-:-:S02]  /*6e900*/  @P6 LOP3.LUT R2, R2, 0x10000000, RZ, 0xfc, !PT ;  /* 0x1000000002026812 */ /* 0x000fc400078efcff */
[----:B------:R-:W-:Y:S01]  /*6e910*/  LOP3.LUT P6, RZ, R19, 0x40, RZ, 0xc0, !PT ;  /* 0x0000004013ff7812 */ /* 0x000fe200078cc0ff */
[----:B------:R-:W4:Y:S01]  /*6e920*/  LDL.LU R27, [R1+0x7a0] ;  /* 0x0007a000011b7983 */ /* 0x000f220000300800 */
[----:B------:R-:W-:-:S11]  /*6e930*/  LOP3.LUT R2, R2, 0xdfffffff, RZ, 0xc0, !PT ;  /* 0xdfffffff02027812 */ /* 0x000fd600078ec0ff */
[----:B------:R-:W-:Y:S02]  /*6e940*/  @P6 LOP3.LUT R2, R2, 0x20000000, RZ, 0xfc, !PT ;  /* 0x2000000002026812 */ /* 0x000fe400078efcff */
[----:B------:R-:W-:Y:S02]  /*6e950*/  LOP3.LUT P6, RZ, R19, 0x80, RZ, 0xc0, !PT ;  /* 0x0000008013ff7812 */ /* 0x000fe400078cc0ff */
[----:B------:R-:W-:-:S11]  /*6e960*/  LOP3.LUT R2, R2, 0xbfffffff, RZ, 0xc0, !PT ;  /* 0xbfffffff02027812 */ /* 0x000fd600078ec0ff */
[----:B------:R-:W-:Y:S02]  /*6e970*/  @P6 LOP3.LUT R2, R2, 0x40000000, RZ, 0xfc, !PT ;  /* 0x4000000002026812 */ /* 0x000fe400078efcff */
[----:B------:R-:W-:Y:S02]  /*6e980*/  LOP3.LUT P6, RZ, R19, 0x100, RZ, 0xc0, !PT ;  /* 0x0000010013ff7812 */ /* 0x000fe400078cc0ff */
[----:B------:R-:W-:Y:S01]  /*6e990*/  LOP3.LUT R2, R2, 0x7fffffff, RZ, 0xc0, !PT ;  /* 0x7fffffff02027812 */ /* 0x000fe200078ec0ff */
[----:B--2---:R-:W-:Y:S01]  /*6e9a0*/  STSM.16.M88.4 [R4], R164 ;  /* 0x000000a404007844 */ /* 0x004fe20000000200 */
[----:B------:R-:W-:Y:S06]  /*6e9b0*/  BAR.SYNC.DEFER_BLOCKING 0x0 ;  /* 0x0000000000007b1d */ /* 0x000fec0000010000 */
[----:B------:R-:W2:Y:S02]  /*6e9c0*/  LDS.128 R164, [R0] ;  /* 0x0000000000a47984 */ /* 0x000ea40000000c00 */
[----:B------:R-:W-:Y:S06]  /*6e9d0*/  BAR.SYNC.DEFER_BLOCKING 0x0 ;  /* 0x0000000000007b1d */ /* 0x000fec0000010000 */
[----:B---3--:R-:W-:Y:S02]  /*6e9e0*/  STSM.16.M88.4 [R4], R168 ;  /* 0x000000a804007844 */ /* 0x008fe40000000200 */
[----:B------:R-:W-:Y:S06]  /*6e9f0*/  BAR.SYNC.DEFER_BLOCKING 0x0 ;  /* 0x0000000000007b1d */ /* 0x000fec0000010000 */
[----:B------:R3:W-:Y:S01]  /*6ea00*/  @P0 STG.E desc[UR4][R202.64], R26 ;  /* 0x0000001aca000986 */ /* 0x0007e2000c101904 */
[----:B------:R-:W-:-:S03]  /*6ea10*/  LOP3.LUT P0, RZ, R3, 0x80, RZ, 0xc0, !PT ;  /* 0x0000008003ff7812 */ /* 0x000fc6000780c0ff */
[----:B---3--:R-:W3:Y:S10]  /*6ea20*/  LDL.LU.64 R202, [R1+0x1790] ;  /* 0x0017900001ca7983 */ /* 0x008ef40000300a00 */
[----:B------:R-:W-:-:S02]  /*6ea30*/  @P0 LOP3.LUT R5, R5, 0x40, RZ, 0xfc, !PT ;  /* 0x0000004005050812 */ /* 0x000fc400078efcff */
[----:B------:R-:W-:Y:S01]  /*6ea40*/  LOP3.LUT P0, RZ, R3, 0x40, RZ, 0xc0, !PT ;  /* 0x0000004003ff7812 */ /* 0x000fe2000780c0ff */
[----:B------:R-:W3:Y:S01]  /*6ea50*/  LDL.LU R26, [R1+0x7b4] ;  /* 0x0007b400011a7983 */ /* 0x000ee20000300800 */
[----:B------:R-:W-:-:S03]  /*6ea60*/  LOP3.LUT R5, R5, 0xffffff7f, RZ, 0xc0, !PT ;  /* 0xffffff7f05057812 */ /* 0x000fc600078ec0ff */
[----:B------:R-:W2:Y:S04]  /*6ea70*/  LDL.LU R38, [R1+0x17ec] ;  /* 0x0017ec0001267983 */ /* 0x000ea80000300800 */
[----:B------:R-:W2:Y:S04]  /*6ea80*/  LDL.LU.64 R42, [R1+0x1788] ;  /* 0x00178800012a7983 */ /* 0x000ea80000300a00 */
[----:B------:R-:W-:Y:S01]  /*6ea90*/  @P0 LOP3.LUT R5, R5, 0x80, RZ, 0xfc, !PT ;  /* 0x0000008005050812 */ /* 0x000fe200078efcff */
[----:B------:R-:W2:Y:S01]  /*6eaa0*/  LDL.LU R40, [R1+0x7a4] ;  /* 0x0007a40001287983 */ /* 0x000ea20000300800 */
[----:B------:R-:W-:-:S02]  /*6eab0*/  LOP3.LUT P0, RZ, R3, 0x20, RZ, 0xc0, !PT ;  /* 0x0000002003ff7812 */ /* 0x000fc4000780c0ff */
[----:B------:R-:W-:Y:S01]  /*6eac0*/  LOP3.LUT R5, R5, 0xfffffeff, RZ, 0xc0, !PT ;  /* 0xfffffeff05057812 */ /* 0x000fe200078ec0ff */
[----:B------:R-:W2:Y:S04]  /*6ead0*/  LDL.LU.64 R36, [R1+0x1780] ;  /* 0x0017800001247983 */ /* 0x000ea80000300a00 */
[----:B------:R-:W2:Y:S01]  /*6eae0*/  LDL.LU R41, [R1+0x7b8] ;  /* 0x0007b80001297983 */ /* 0x000ea20000300800 */
[----:B------:R-:W-:-:S05]  /*6eaf0*/  @P6 LOP3.LUT R2, R2, 0x80000000, RZ, 0xfc, !PT ;  /* 0x8000000002026812 */ /* 0x000fca00078efcff */
[----:B------:R-:W-:Y:S01]  /*6eb00*/  @P0 LOP3.LUT R5, R5, 0x100, RZ, 0xfc, !PT ;  /* 0x0000010005050812 */ /* 0x000fe200078efcff */
[----:B------:R-:W2:Y:S01]  /*6eb10*/  LDL.LU.64 R30, [R1+0x1778] ;  /* 0x00177800011e7983 */ /* 0x000ea20000300a00 */
[----:B------:R-:W-:Y:S02]  /*6eb20*/  LOP3.LUT P0, RZ, R3, 0x10, RZ, 0xc0, !PT ;  /* 0x0000001003ff7812 */ /* 0x000fe4000780c0ff */
[----:B------:R-:W-:Y:S01]  /*6eb30*/  LOP3.LUT R5, R5, 0xfffffdff, RZ, 0xc0, !PT ;  /* 0xfffffdff05057812 */ /* 0x000fe200078ec0ff */
[----:B------:R-:W2:Y:S01]  /*6eb40*/  LDL.LU R28, [R1+0x7a8] ;  /* 0x0007a800011c7983 */ /* 0x000ea20000300800 */
[----:B------:R-:W-:-:S03]  /*6eb50*/  LOP3.LUT P6, RZ, R19, 0x200, RZ, 0xc0, !PT ;  /* 0x0000020013ff7812 */ /* 0x000fc600078cc0ff */
[----:B------:R-:W2:Y:S04]  /*6eb60*/  LDL.LU.64 R34, [R1+0x1770] ;  /* 0x0017700001227983 */ /* 0x000ea80000300a00 */
[----:B------:R-:W2:Y:S02]  /*6eb70*/  LDL.LU R29, [R1+0x7bc] ;  /* 0x0007bc00011d7983 */ /* 0x000ea40000300800 */
[----:B------:R-:W-:Y:S02]  /*6eb80*/  @P0 LOP3.LUT R5, R5, 0x200, RZ, 0xfc, !PT ;  /* 0x0000020005050812 */ /* 0x000fe400078efcff */
[----:B------:R-:W-:Y:S01]  /*6eb90*/  LOP3.LUT P0, RZ, R3, 0x8, RZ, 0xc0, !PT ;  /* 0x0000000803ff7812 */ /* 0x000fe2000780c0ff */
[----:B------:R-:W2:Y:S01]  /*6eba0*/  LDL.LU.64 R32, [R1+0x1768] ;  /* 0x0017680001207983 */ /* 0x000ea20000300a00 */
[----:B------:R-:W-:-:S03]  /*6ebb0*/  LOP3.LUT R5, R5, 0xfffffbff, RZ, 0xc0, !PT ;  /* 0xfffffbff05057812 */ /* 0x000fc600078ec0ff */
[----:B------:R-:W2:Y:S04]  /*6ebc0*/  LDL.LU R14, [R1+0x7ac] ;  /* 0x0007ac00010e7983 */ /* 0x000ea80000300800 */
[----:B------:R-:W2:Y:S04]  /*6ebd0*/  LDL.LU.64 R10, [R1+0x1760] ;  /* 0x00176000010a7983 */ /* 0x000ea80000300a00 */
[----:B------:R-:W-:Y:S01]  /*6ebe0*/  @P0 LOP3.LUT R5, R5, 0x400, RZ, 0xfc, !PT ;  /* 0x0000040005050812 */ /* 0x000fe200078efcff */
[----:B------:R-:W2:Y:S01]  /*6ebf0*/  LDL.LU R15, [R1+0x790] ;  /* 0x00079000010f7983 */ /* 0x000ea20000300800 */
[----:B------:R-:W-:-:S02]  /*6ec00*/  LOP3.LUT P0, RZ, R3, 0x4, RZ, 0xc0, !PT ;  /* 0x0000000403ff7812 */ /* 0x000fc4000780c0ff */
[----:B------:R-:W-:Y:S01]  /*6ec10*/  LOP3.LUT R5, R5, 0xfffff7ff, RZ, 0xc0, !PT ;  /* 0xfffff7ff05057812 */ /* 0x000fe200078ec0ff */
[----:B----4-:R4:W-:Y:S04]  /*6ec20*/  @P1 STG.E desc[UR4][R174.64], R173 ;  /* 0x000000adae001986 */ /* 0x0109e8000c101904 */
[----:B------:R-:W2:Y:S06]  /*6ec30*/  LDL.LU.64 R8, [R1+0x1758] ;  /* 0x0017580001087983 */ /* 0x000eac0000300a00 */
[----:B------:R-:W-:-:S02]  /*6ec40*/  @P0 LOP3.LUT R5, R5, 0x800, RZ, 0xfc, !PT ;  /* 0x0000080005050812 */ /* 0x000fc400078efcff */
[----:B------:R-:W-:Y:S01]  /*6ec50*/  LOP3.LUT P0, RZ, R3, 0x2, RZ, 0xc0, !PT ;  /* 0x0000000203ff7812 */ /* 0x000fe2000780c0ff */
[----:B----4-:R-:W4:Y:S01]  /*6ec60*/  LDL.LU R174, [R1+0x780] ;  /* 0x0007800001ae7983 */ /* 0x010f220000300800 */
[----:B------:R-:W-:-:S03]  /*6ec70*/  LOP3.LUT R5, R5, 0xffffefff, RZ, 0xc0, !PT ;  /* 0xffffefff05057812 */ /* 0x000fc600078ec0ff */
[----:B------:R-:W4:Y:S04]  /*6ec80*/  LDL.LU.64 R12, [R1+0x1750] ;  /* 0x00175000010c7983 */ /* 0x000f280000300a00 */
[----:B------:R-:W4:Y:S04]  /*6ec90*/  LDL.LU R175, [R1+0x794] ;  /* 0x0007940001af7983 */ /* 0x000f280000300800 */
[----:B------:R-:W-:-:S04]  /*6eca0*/  @P0 LOP3.LUT R5, R5, 0x1000, RZ, 0xfc, !PT ;  /* 0x0000100005050812 */ /* 0x000fc800078efcff */
[----:B------:R-:W-:-:S04]  /*6ecb0*/  LOP3.LUT R5, R5, 0xfffffffe, RZ, 0xc0, !PT ;  /* 0xfffffffe05057812 */ /* 0x000fc800078ec0ff */
[----:B------:R-:W-:Y:S02]  /*6ecc0*/  @P6 LOP3.LUT R5, R5, 0x1, RZ, 0xfc, !PT ;  /* 0x0000000105056812 */ /* 0x000fe400078efcff */
[----:B------:R-:W-:Y:S02]  /*6ecd0*/  LOP3.LUT P6, RZ, R19, 0x400, RZ, 0xc0, !PT ;  /* 0x0000040013ff7812 */ /* 0x000fe400078cc0ff */
[----:B------:R-:W-:-:S11]  /*6ece0*/  LOP3.LUT R5, R5, 0xfffffffd, RZ, 0xc0, !PT ;  /* 0xfffffffd05057812 */ /* 0x000fd600078ec0ff */
[----:B------:R-:W-:Y:S02]  /*6ecf0*/  @P6 LOP3.LUT R5, R5, 0x2, RZ, 0xfc, !PT ;  /* 0x0000000205056812 */ /* 0x000fe400078efcff */
[----:B------:R-:W-:Y:S02]  /*6ed00*/  LOP3.LUT P6, RZ, R19, 0x800, RZ, 0xc0, !PT ;  /* 0x0000080013ff7812 */ /* 0x000fe400078cc0ff */
[----:B------:R-:W-:-:S11]  /*6ed10*/  LOP3.LUT R5, R5, 0xfffffffb, RZ, 0xc0, !PT ;  /* 0xfffffffb05057812 */ /* 0x000fd600078ec0ff */
[----:B------:R-:W-:Y:S02]  /*6ed20*/  @P6 LOP3.LUT R5, R5, 0x4, RZ, 0xfc, !PT ;  /* 0x0000000405056812 */ /* 0x000fe400078efcff */
[----:B------:R-:W-:Y:S02]  /*6ed30*/  LOP3.LUT P6, RZ, R19, 0x1000, RZ, 0xc0, !PT ;  /* 0x0000100013ff7812 */ /* 0x000fe400078cc0ff */
[----:B------:R-:W-:Y:S02]  /*6ed40*/  LOP3.LUT R5, R5, 0xfffffff7, RZ, 0xc0, !PT ;  /* 0xfffffff705057812 */ /* 0x000fe400078ec0ff */
[----:B------:R-:W-:-:S09]  /*6ed50*/  LOP3.LUT P0, RZ, R3, 0x1, RZ, 0xc0, !PT ;  /* 0x0000000103ff7812 */ /* 0x000fd2000780c0ff */
[----:B------:R-:W-:Y:S02]  /*6ed60*/  @P6 LOP3.LUT R5, R5, 0x8, RZ, 0xfc, !PT ;  /* 0x0000000805056812 */ /* 0x000fe400078efcff */
[----:B------:R-:W-:Y:S02]  /*6ed70*/  LOP3.LUT P6, RZ, R19, 0x2000, RZ, 0xc0, !PT ;  /* 0x0000200013ff7812 */ /* 0x000fe400078cc0ff */
[----:B------:R-:W-:Y:S01]  /*6ed80*/  LOP3.LUT R5, R5, 0xffffffef, RZ, 0xc0, !PT ;  /* 0xffffffef05057812 */ /* 0x000fe200078ec0ff */
[----:B------:R1:W-:Y:S10]  /*6ed90*/  @P0 STG.E desc[UR4][R178.64], R172 ;  /* 0x000000acb2000986 */ /* 0x0003f4000c101904 */
[----:B------:R-:W-:Y:S01]  /*6eda0*/  @P6 LOP3.LUT R5, R5, 0x10, RZ, 0xfc, !PT ;  /* 0x0000001005056812 */ /* 0x000fe200078efcff */
[----:B-1----:R-:W4:Y:S03]  /*6edb0*/  LDL.LU.64 R178, [R1+0x1748] ;  /* 0x0017480001b27983 */ /* 0x002f260000300a00 */
[----:B------:R-:W-:Y:S01]  /*6edc0*/  LOP3.LUT P0, RZ, R5, 0x1000, RZ, 0xc0, !PT ;  /* 0x0000100005ff7812 */ /* 0x000fe2000780c0ff */
[----:B------:R-:W4:-:S12]  /*6edd0*/  LDL.LU R173, [R1+0x784] ;  /* 0x0007840001ad7983 */ /* 0x000f180000300800 */
[----:B------:R1:W-:Y:S01]  /*6ede0*/  @P0 STG.E desc[UR4][R176.64], R187 ;  /* 0x000000bbb0000986 */ /* 0x0003e2000c101904 */
[----:B------:R-:W-:-:S03]  /*6edf0*/  LOP3.LUT P0, RZ, R5, 0x800, RZ, 0xc0, !PT ;  /* 0x0000080005ff7812 */ /* 0x000fc6000780c0ff */
[----:B-1----:R-:W4:Y:S10]  /*6ee00*/  LDL.LU.64 R176, [R1+0x1740] ;  /* 0x0017400001b07983 */ /* 0x002f340000300a00 */
[----:B------:R1:W-:Y:S04]  /*6ee10*/  @P0 STG.E desc[UR4][R182.64], R186 ;  /* 0x000000bab6000986 */ /* 0x0003e8000c101904 */
[----:B------:R-:W4:Y:S04]  /*6ee20*/  LDL.LU R172, [R1+0x798] ;  /* 0x0007980001ac7983 */ /* 0x000f280000300800 */
[----:B-1----:R-:W4:Y:S04]  /*6ee30*/  LDL.LU.64 R182, [R1+0x1738] ;  /* 0x0017380001b67983 */ /* 0x002f280000300a00 */
[----:B------:R-:W4:Y:S01]  /*6ee40*/  LDL.LU R187, [R1+0x788] ;  /* 0x0007880001bb7983 */ /* 0x000f220000300800 */
[----:B------:R-:W-:-:S13]  /*6ee50*/  LOP3.LUT P0, RZ, R5, 0x400, RZ, 0xc0, !PT ;  /* 0x0000040005ff7812 */ /* 0x000fda000780c0ff */
[----:B------:R1:W-:Y:S01]  /*6ee60*/  @P0 STG.E desc[UR4][R180.64], R191 ;  /* 0x000000bfb4000986 */ /* 0x0003e2000c101904 */
[----:B------:R-:W-:Y:S02]  /*6ee70*/  LOP3.LUT P0, RZ, R5, 0x200, RZ, 0xc0, !PT ;  /* 0x0000020005ff7812 */ /* 0x000fe4000780c0ff */
[----:B------:R-:W-:Y:S02]  /*6ee80*/  LOP3.LUT P1, RZ, R3, 0x100, RZ, 0xc0, !PT ;  /* 0x0000010003ff7812 */ /* 0x000fe4000782c0ff */
[----:B------:R-:W-:Y:S01]  /*6ee90*/  LOP3.LUT P6, RZ, R19, 0x4000, RZ, 0xc0, !PT ;  /* 0x0000400013ff7812 */ /* 0x000fe200078cc0ff */
[----:B-1----:R-:W4:Y:S08]  /*6eea0*/  LDL.LU.64 R180, [R1+0x1730] ;  /* 0x0017300001b47983 */ /* 0x002f300000300a00 */
[----:B------:R1:W-:Y:S01]  /*6eeb0*/  @P0 STG.E desc[UR4][R184.64], R188 ;  /* 0x000000bcb8000986 */ /* 0x0003e2000c101904 */
[----:B------:R-:W-:-:S03]  /*6eec0*/  LOP3.LUT P0, RZ, R5, 0x100, RZ, 0xc0, !PT ;  /* 0x0000010005ff7812 */ /* 0x000fc6000780c0ff */
[----:B------:R-:W4:Y:S04]  /*6eed0*/  LDL.LU R186, [R1+0x79c] ;  /* 0x00079c0001ba7983 */ /* 0x000f280000300800 */
[----:B-1----:R-:W4:Y:S06]  /*6eee0*/  LDL.LU.64 R184, [R1+0x1728] ;  /* 0x0017280001b87983 */ /* 0x002f2c0000300a00 */
[----:B------:R1:W-:Y:S01]  /*6eef0*/  @P0 STG.E desc[UR4][R194.64], R189 ;  /* 0x000000bdc2000986 */ /* 0x0003e2000c101904 */
[----:B------:R-:W-:-:S03]  /*6ef00*/  LOP3.LUT P0, RZ, R5, 0x80, RZ, 0xc0, !PT ;  /* 0x0000008005ff7812 */ /* 0x000fc6000780c0ff */
[----:B------:R-:W4:Y:S04]  /*6ef10*/  LDL.LU R191, [R1+0x78c] ;  /* 0x00078c0001bf7983 */ /* 0x000f280000300800 */
[----:B-1----:R-:W4:Y:S06]  /*6ef20*/  LDL.LU.64 R194, [R1+0x1720] ;  /* 0x0017200001c27983 */ /* 0x002f2c0000300a00 */
[----:B------:R1:W-:Y:S01]  /*6ef30*/  @P0 STG.E desc[UR4][R192.64], R252 ;  /* 0x000000fcc0000986 */ /* 0x0003e2000c101904 */
[----:B------:R-:W-:-:S03]  /*6ef40*/  LOP3.LUT P0, RZ, R5, 0x40, RZ, 0xc0, !PT ;  /* 0x0000004005ff7812 */ /* 0x000fc6000780c0ff */
[----:B-1----:R-:W4:Y:S10]  /*6ef50*/  LDL.LU R192, [R1+0x770] ;  /* 0x0007700001c07983 */ /* 0x002f340000300800 */
[----:B------:R1:W-:Y:S01]  /*6ef60*/  @P0 STG.E desc[UR4][R198.64], R27 ;  /* 0x0000001bc6000986 */ /* 0x0003e2000c101904 */
[----:B------:R-:W-:-:S03]  /*6ef70*/  LOP3.LUT P0, RZ, R5, 0x20, RZ, 0xc0, !PT ;  /* 0x0000002005ff7812 */ /* 0x000fc6000780c0ff */
[----:B------:R-:W4:Y:S04]  /*6ef80*/  LDL.LU.64 R188, [R1+0x1718] ;  /* 0x0017180001bc7983 */ /* 0x000f280000300a00 */
[----:B------:R-:W4:Y:S04]  /*6ef90*/  LDL.LU R193, [R1+0x760] ;  /* 0x0007600001c17983 */ /* 0x000f280000300800 */
[----:B-1----:R-:W4:Y:S04]  /*6efa0*/  LDL.LU.64 R198, [R1+0x1710] ;  /* 0x0017100001c67983 */ /* 0x002f280000300a00 */
[----:B------:R-:W4:Y:S04]  /*6efb0*/  LDL.LU R252, [R1+0x774] ;  /* 0x0007740001fc7983 */ /* 0x000f280000300800 */
[----:B---3--:R1:W-:Y:S02]  /*6efc0*/  @P1 STG.E desc[UR4][R202.64], R26 ;  /* 0x0000001aca001986 */ /* 0x0083e4000c101904 */
[----:B-1----:R-:W-:-:S02]  /*6efd0*/  VIADD R26, R6, 0xb ;  /* 0x0000000b061a7836 */ /* 0x002fc40000000000 */
[----:B------:R-:W3:Y:S03]  /*6efe0*/  LDL.LU.64 R202, [R1+0x1708] ;  /* 0x0017080001ca7983 */ /* 0x000ee60000300a00 */
[----:B--2---:R-:W-:Y:S01]  /*6eff0*/  ISETP.LT.AND P1, PT, R26, R38, !P0 ;  /* 0x000000261a00720c */ /* 0x004fe20004721270 */
[----:B------:R-:W3:-:S12]  /*6f000*/  LDL.LU R27, [R1+0x764] ;  /* 0x00076400011b7983 */ /* 0x000ed80000300800 */
[----:B------:R-:W-:Y:S04]  /*6f010*/  @P1 STG.E desc[UR4][R42.64], R40 ;  /* 0x000000282a001986 */ /* 0x000fe8000c101904 */
[----:B------:R-:W-:Y:S01]  /*6f020*/  @P6 STG.E desc[UR4][R36.64], R41 ;  /* 0x0000002924006986 */ /* 0x000fe2000c101904 */
[----:B------:R-:W-:-:S13]  /*6f030*/  LOP3.LUT P6, RZ, R5, 0x10, RZ, 0xc0, !PT ;  /* 0x0000001005ff7812 */ /* 0x000fda00078cc0ff */
[----:B------:R-:W-:Y:S01]  /*6f040*/  @P6 STG.E desc[UR4][R30.64], R28 ;  /* 0x0000001c1e006986 */ /* 0x000fe2000c101904 */
[----:B------:R-:W-:-:S13]  /*6f050*/  LOP3.LUT P6, RZ, R5, 0x8, RZ, 0xc0, !PT ;  /* 0x0000000805ff7812 */ /* 0x000fda00078cc0ff */
[----:B------:R-:W-:Y:S01]  /*6f060*/  @P6 STG.E desc[UR4][R34.64], R29 ;  /* 0x0000001d22006986 */ /* 0x000fe2000c101904 */
[----:B------:R-:W-:-:S13]  /*6f070*/  LOP3.LUT P6, RZ, R5, 0x4, RZ, 0xc0, !PT ;  /* 0x0000000405ff7812 */ /* 0x000fda00078cc0ff */
[----:B------:R-:W-:Y:S01]  /*6f080*/  @P6 STG.E desc[UR4][R32.64], R14 ;  /* 0x0000000e20006986 */ /* 0x000fe2000c101904 */
[----:B------:R-:W-:-:S13]  /*6f090*/  LOP3.LUT P6, RZ, R5, 0x2, RZ, 0xc0, !PT ;  /* 0x0000000205ff7812 */ /* 0x000fda00078cc0ff */
[----:B------:R1:W-:Y:S01]  /*6f0a0*/  @P6 STG.E desc[UR4][R10.64], R15 ;  /* 0x0000000f0a006986 */ /* 0x0003e2000c101904 */
[----:B------:R-:W-:Y:S02]  /*6f0b0*/  LOP3.LUT P6, RZ, R5, 0x1, RZ, 0xc0, !PT ;  /* 0x0000000105ff7812 */ /* 0x000fe400078cc0ff */
[C---:B------:R-:W-:Y:S02]  /*6f0c0*/  LOP3.LUT P5, RZ, R19.reuse, 0x4, RZ, 0xc0, !PT ;  /* 0x0000000413ff7812 */ /* 0x040fe400078ac0ff */
[C---:B------:R-:W-:Y:S02]  /*6f0d0*/  LOP3.LUT P4, RZ, R19.reuse, 0x2, RZ, 0xc0, !PT ;  /* 0x0000000213ff7812 */ /* 0x040fe4000788c0ff */
[----:B------:R-:W-:Y:S01]  /*6f0e0*/  LOP3.LUT P3, RZ, R19, 0x1, RZ, 0xc0, !PT ;  /* 0x0000000113ff7812 */ /* 0x000fe2000786c0ff */
[----:B-1----:R-:W2:Y:S06]  /*6f0f0*/  LDL.LU.64 R10, [R1+0x1700] ;  /* 0x00170000010a7983 */ /* 0x002eac0000300a00 */
[----:B----4-:R1:W-:Y:S01]  /*6f100*/  @P6 STG.E desc[UR4][R8.64], R174 ;  /* 0x000000ae08006986 */ /* 0x0103e2000c101904 */
[----:B------:R-:W-:-:S02]  /*6f110*/  LOP3.LUT P6, RZ, R2, 0x80000000, RZ, 0xc0, !PT ;  /* 0x8000000002ff7812 */ /* 0x000fc400078cc0ff */
[----:B------:R-:W-:Y:S01]  /*6f120*/  LOP3.LUT R19, R19, 0xffefffff, RZ, 0xc0, !PT ;  /* 0xffefffff13137812 */ /* 0x000fe200078ec0ff */
[----:B------:R-:W2:Y:S10]  /*6f130*/  LDL.LU R15, [R1+0x778] ;  /* 0x00077800010f7983 */ /* 0x000eb40000300800 */
[----:B------:R4:W-:Y:S01]  /*6f140*/  @P6 STG.E desc[UR4][R12.64], R175 ;  /* 0x000000af0c006986 */ /* 0x0009e2000c101904 */
[----:B------:R-:W-:-:S02]  /*6f150*/  LOP3.LUT P6, RZ, R2, 0x40000000, RZ, 0xc0, !PT ;  /* 0x4000000002ff7812 */ /* 0x000fc400078cc0ff */
[----:B------:R-:W-:Y:S01]  /*6f160*/  @P0 LOP3.LUT R19, R19, 0x100000, RZ, 0xfc, !PT ;  /* 0x0010000013130812 */ /* 0x000fe200078efcff */
[----:B-1----:R-:W2:Y:S03]  /*6f170*/  LDL.LU.64 R8, [R1+0x16f8] ;  /* 0x0016f80001087983 */ /* 0x002ea60000300a00 */
[----:B------:R-:W-:Y:S01]  /*6f180*/  LOP3.LUT P1, RZ, R19, 0x20, RZ, 0xc0, !PT ;  /* 0x0000002013ff7812 */ /* 0x000fe2000782c0ff */
[----:B------:R-:W2:Y:S04]  /*6f190*/  LDL.LU R174, [R1+0x768] ;  /* 0x0007680001ae7983 */ /* 0x000ea80000300800 */
[----:B----4-:R-:W4:Y:S04]  /*6f1a0*/  LDL.LU.64 R12, [R1+0x16f0] ;  /* 0x0016f000010c7983 */ /* 0x010f280000300a00 */
[----:B------:R-:W4:Y:S04]  /*6f1b0*/  LDL.LU R175, [R1+0x77c] ;  /* 0x00077c0001af7983 */ /* 0x000f280000300800 */
[----:B------:R1:W-:Y:S01]  /*6f1c0*/  @P6 STG.E desc[UR4][R178.64], R173 ;  /* 0x000000adb2006986 */ /* 0x0003e2000c101904 */
[----:B------:R-:W-:-:S03]  /*6f1d0*/  LOP3.LUT P6, RZ, R2, 0x20000000, RZ, 0xc0, !PT ;  /* 0x2000000002ff7812 */ /* 0x000fc600078cc0ff */
[----:B-1----:R-:W4:Y:S04]  /*6f1e0*/  LDL.LU.64 R178, [R1+0x16e8] ;  /* 0x0016e80001b27983 */ /* 0x002f280000300a00 */
[----:B------:R-:W4:Y:S06]  /*6f1f0*/  LDL.LU R173, [R1+0x76c] ;  /* 0x00076c0001ad7983 */ /* 0x000f2c0000300800 */
[----:B------:R1:W-:Y:S01]  /*6f200*/  @P6 STG.E desc[UR4][R176.64], R172 ;  /* 0x000000acb0006986 */ /* 0x0003e2000c101904 */
[----:B------:R-:W-:-:S03]  /*6f210*/  LOP3.LUT P6, RZ, R2, 0x10000000, RZ, 0xc0, !PT ;  /* 0x1000000002ff7812 */ /* 0x000fc600078cc0ff */
[----:B------:R1:W-:Y:S01]  /*6f220*/  @P1 STG.E desc[UR4][R182.64], R187 ;  /* 0x000000bbb6001986 */ /* 0x0003e2000c101904 */
[----:B------:R-:W-:Y:S02]  /*6f230*/  LOP3.LUT P1, RZ, R23, 0x40, RZ, 0xc0, !PT ;  /* 0x0000004017ff7812 */ /* 0x000fe4000782c0ff */
[----:B------:R-:W-:Y:S01]  /*6f240*/  LOP3.LUT R2, R2, 0xffffffef, RZ, 0xc0, !PT ;  /* 0xffffffef02027812 */ /* 0x000fe200078ec0ff */
[----:B-1----:R-:W4:Y:S04]  /*6f250*/  LDL.LU.64 R176, [R1+0x16e0] ;  /* 0x0016e00001b07983 */ /* 0x002f280000300a00 */
        /* <DEDUP_REMOVED lines=35> */
[C---:B------:R-:W-:Y:S02]  /*6f490*/  LOP3.LUT P1, RZ, R23.reuse, 0x20000, RZ, 0xc0, !PT ;  /* 0x0002000017ff7812 */ /* 0x040fe4000782c0ff */
[----:B------:R-:W-:Y:S01]  /*6f4a0*/  LOP3.LUT R2, R2, 0xffff7fff, RZ, 0xc0, !PT ;  /* 0xffff7fff02027812 */ /* 0x000fe200078ec0ff */
[----:B------:R1:W-:Y:S10]  /*6f4b0*/  @P0 STG.E desc[UR4][R180.64], R186 ;  /* 0x000000bab4000986 */ /* 0x0003f4000c101904 */
[----:B------:R-:W-:Y:S01]  /*6f4c0*/  @P1 LOP3.LUT R2, R2, 0x8000, RZ, 0xfc, !PT ;  /* 0x0000800002021812 */ /* 0x000fe200078efcff */
[----:B-1----:R-:W4:Y:S01]  /*6f4d0*/  LDL.LU.64 R180, [R1+0x16d0] ;  /* 0x0016d00001b47983 */ /* 0x002f220000300a00 */
[----:B------:R-:W-:-:S03]  /*6f4e0*/  LOP3.LUT P1, RZ, R23, 0x40000, RZ, 0xc0, !PT ;  /* 0x0004000017ff7812 */ /* 0x000fc6000782c0ff */
[----:B------:R-:W4:Y:S01]  /*6f4f0*/  LDL.LU R186, [R1+0x754] ;  /* 0x0007540001ba7983 */ /* 0x000f220000300800 */
[----:B------:R-:W-:-:S03]  /*6f500*/  LOP3.LUT R2, R2, 0xfffeffff, RZ, 0xc0, !PT ;  /* 0xfffeffff02027812 */ /* 0x000fc600078ec0ff */
[----:B------:R1:W-:Y:S06]  /*6f510*/  @P6 STG.E desc[UR4][R184.64], R191 ;  /* 0x000000bfb8006986 */ /* 0x0003ec000c101904 */
[----:B------:R-:W-:Y:S02]  /*6f520*/  @P1 LOP3.LUT R2, R2, 0x10000, RZ, 0xfc, !PT ;  /* 0x0001000002021812 */ /* 0x000fe400078efcff */
[----:B------:R-:W-:Y:S01]  /*6f530*/  LOP3.LUT P1, RZ, R23, 0x80000, RZ, 0xc0, !PT ;  /* 0x0008000017ff7812 */ /* 0x000fe2000782c0ff */
[----:B-1----:R-:W4:Y:S04]  /*6f540*/  LDL.LU.64 R184, [R1+0x16c8] ;  /* 0x0016c80001b87983 */ /* 0x002f280000300a00 */
[----:B------:R-:W4:Y:S01]  /*6f550*/  LDL.LU R191, [R1+0x744] ;  /* 0x0007440001bf7983 */ /* 0x000f220000300800 */
[----:B------:R-:W-:-:S03]  /*6f560*/  LOP3.LUT R2, R2, 0xfffdffff, RZ, 0xc0, !PT ;  /* 0xfffdffff02027812 */ /* 0x000fc600078ec0ff */
[----:B------:R1:W-:Y:S04]  /*6f570*/  @P5 STG.E desc[UR4][R194.64], R192 ;  /* 0x000000c0c2005986 */ /* 0x0003e8000c101904 */
        /* <DEDUP_REMOVED lines=10> */
[----:B------:R-:W-:-:S02]  /*6f620*/  LOP3.LUT R2, R2, 0xfff7ffff, RZ, 0xc0, !PT ;  /* 0xfff7ffff02027812 */ /* 0x000fc400078ec0ff */
[C---:B------:R-:W-:Y:S01]  /*6f630*/  LOP3.LUT P2, RZ, R23.reuse, 0x80000000, RZ, 0xc0, !PT ;  /* 0x8000000017ff7812 */ /* 0x040fe2000784c0ff */
[----:B------:R1:W-:Y:S04]  /*6f640*/  @P3 STG.E desc[UR4][R198.64], R252 ;  /* 0x000000fcc6003986 */ /* 0x0003e8000c101904 */
[----:B------:R-:W-:Y:S02]  /*6f650*/  @P1 LOP3.LUT R2, R2, 0x80000, RZ, 0xfc, !PT ;  /* 0x0008000002021812 */ /* 0x000fe400078efcff */
[----:B------:R-:W-:Y:S01]  /*6f660*/  LOP3.LUT P1, RZ, R23, 0x400000, RZ, 0xc0, !PT ;  /* 0x0040000017ff7812 */ /* 0x000fe2000782c0ff */
[----:B-1----:R-:W4:Y:S04]  /*6f670*/  LDL.LU.64 R198, [R1+0x16b0] ;  /* 0x0016b00001c67983 */ /* 0x002f280000300a00 */
[----:B------:R-:W4:Y:S01]  /*6f680*/  LDL.LU R252, [R1+0x75c] ;  /* 0x00075c0001fc7983 */ /* 0x000f220000300800 */
[----:B------:R-:W-:-:S03]  /*6f690*/  LOP3.LUT R2, R2, 0xffefffff, RZ, 0xc0, !PT ;  /* 0xffefffff02027812 */ /* 0x000fc600078ec0ff */
[----:B---3--:R1:W-:Y:S04]  /*6f6a0*/  @P2 STG.E desc[UR4][R202.64], R27 ;  /* 0x0000001bca002986 */ /* 0x0083e8000c101904 */
[----:B------:R-:W-:Y:S02]  /*6f6b0*/  @P1 LOP3.LUT R2, R2, 0x100000, RZ, 0xfc, !PT ;  /* 0x0010000002021812 */ /* 0x000fe400078efcff */
[----:B------:R-:W-:Y:S01]  /*6f6c0*/  LOP3.LUT P1, RZ, R23, 0x800000, RZ, 0xc0, !PT ;  /* 0x0080000017ff7812 */ /* 0x000fe2000782c0ff */
[----:B-1----:R-:W3:Y:S04]  /*6f6d0*/  LDL.LU.64 R202, [R1+0x16a8] ;  /* 0x0016a80001ca7983 */ /* 0x002ee80000300a00 */
[----:B------:R-:W3:Y:S01]  /*6f6e0*/  LDL.LU R27, [R1+0x74c] ;  /* 0x00074c00011b7983 */ /* 0x000ee20000300800 */
[----:B------:R-:W-:-:S03]  /*6f6f0*/  LOP3.LUT R2, R2, 0xffdfffff, RZ, 0xc0, !PT ;  /* 0xffdfffff02027812 */ /* 0x000fc600078ec0ff */
[----:B------:R-:W3:Y:S04]  /*6f700*/  LDL.LU.64 R168, [R1+0x16a0] ;  /* 0x0016a00001a87983 */ /* 0x000ee80000300a00 */
[----:B------:R-:W-:Y:S02]  /*6f710*/  @P1 LOP3.LUT R2, R2, 0x200000, RZ, 0xfc, !PT ;  /* 0x0020000002021812 */ /* 0x000fe400078efcff */
[----:B------:R-:W-:Y:S01]  /*6f720*/  LOP3.LUT P1, RZ, R23, 0x1000000, RZ, 0xc0, !PT ;  /* 0x0100000017ff7812 */ /* 0x000fe2000782c0ff */
[----:B------:R-:W3:Y:S01]  /*6f730*/  LDL.LU R38, [R1+0x730] ;  /* 0x0007300001267983 */ /* 0x000ee20000300800 */
[----:B------:R-:W-:-:S03]  /*6f740*/  LOP3.LUT R2, R2, 0xffbfffff, RZ, 0xc0, !PT ;  /* 0xffbfffff02027812 */ /* 0x000fc600078ec0ff */
[----:B------:R-:W3:Y:S04]  /*6f750*/  LDL.LU.64 R170, [R1+0x1698] ;  /* 0x0016980001aa7983 */ /* 0x000ee80000300a00 */
[----:B------:R-:W3:Y:S04]  /*6f760*/  LDL.LU R39, [R1+0x720] ;  /* 0x0007200001277983 */ /* 0x000ee80000300800 */
[----:B------:R-:W-:Y:S01]  /*6f770*/  @P1 LOP3.LUT R2, R2, 0x400000, RZ, 0xfc, !PT ;  /* 0x0040000002021812 */ /* 0x000fe200078efcff */
[----:B------:R-:W3:Y:S01]  /*6f780*/  LDL.LU.64 R42, [R1+0x1690] ;  /* 0x00169000012a7983 */ /* 0x000ee20000300a00 */
[----:B------:R-:W-:-:S02]  /*6f790*/  LOP3.LUT P1, RZ, R23, 0x2000000, RZ, 0xc0, !PT ;  /* 0x0200000017ff7812 */ /* 0x000fc4000782c0ff */
[----:B------:R-:W-:Y:S01]  /*6f7a0*/  LOP3.LUT R2, R2, 0xff7fffff, RZ, 0xc0, !PT ;  /* 0xff7fffff02027812 */ /* 0x000fe200078ec0ff */
[----:B------:R-:W3:Y:S04]  /*6f7b0*/  LDL.LU R40, [R1+0x734] ;  /* 0x0007340001287983 */ /* 0x000ee80000300800 */
[----:B------:R-:W3:Y:S04]  /*6f7c0*/  LDL.LU.64 R36, [R1+0x1688] ;  /* 0x0016880001247983 */ /* 0x000ee80000300a00 */
[----:B------:R-:W3:Y:S02]  /*6f7d0*/  LDL.LU R41, [R1+0x724] ;  /* 0x0007240001297983 */ /* 0x000ee40000300800 */
[----:B------:R-:W-:-:S02]  /*6f7e0*/  @P1 LOP3.LUT R2, R2, 0x800000, RZ, 0xfc, !PT ;  /* 0x0080000002021812 */ /* 0x000fc400078efcff */
[----:B------:R-:W-:Y:S01]  /*6f7f0*/  LOP3.LUT P1, RZ, R23, 0x4000000, RZ, 0xc0, !PT ;  /* 0x0400000017ff7812 */ /* 0x000fe2000782c0ff */
[----:B------:R-:W3:Y:S01]  /*6f800*/  LDL.LU.64 R30, [R1+0x1680] ;  /* 0x00168000011e7983 */ /* 0x000ee20000300a00 */
[----:B------:R-:W-:-:S03]  /*6f810*/  LOP3.LUT R2, R2, 0xfeffffff, RZ, 0xc0, !PT ;  /* 0xfeffffff02027812 */ /* 0x000fc600078ec0ff */
[----:B------:R-:W3:Y:S04]  /*6f820*/  LDL.LU R28, [R1+0x738] ;  /* 0x00073800011c7983 */ /* 0x000ee80000300800 */
[----:B------:R-:W3:Y:S04]  /*6f830*/  LDL.LU.64 R34, [R1+0x1678] ;  /* 0x0016780001227983 */ /* 0x000ee80000300a00 */
[----:B------:R-:W-:Y:S01]  /*6f840*/  @P1 LOP3.LUT R2, R2, 0x1000000, RZ, 0xfc, !PT ;  /* 0x0100000002021812 */ /* 0x000fe200078efcff */
[----:B------:R-:W3:Y:S01]  /*6f850*/  LDL.LU R29, [R1+0x728] ;  /* 0x00072800011d7983 */ /* 0x000ee20000300800 */
[----:B------:R-:W-:-:S02]  /*6f860*/  LOP3.LUT P1, RZ, R23, 0x8000000, RZ, 0xc0, !PT ;  /* 0x0800000017ff7812 */ /* 0x000fc4000782c0ff */
[----:B------:R-:W-:Y:S01]  /*6f870*/  LOP3.LUT R2, R2, 0xfdffffff, RZ, 0xc0, !PT ;  /* 0xfdffffff02027812 */ /* 0x000fe200078ec0ff */
[----:B------:R-:W3:Y:S04]  /*6f880*/  LDL.LU.64 R32, [R1+0x1670] ;  /* 0x0016700001207983 */ /* 0x000ee80000300a00 */
[----:B------:R-:W3:Y:S06]  /*6f890*/  LDL.LU R14, [R1+0x73c] ;  /* 0x00073c00010e7983 */ /* 0x000eec0000300800 */
[----:B------:R-:W-:-:S02]  /*6f8a0*/  @P1 LOP3.LUT R2, R2, 0x2000000, RZ, 0xfc, !PT ;  /* 0x0200000002021812 */ /* 0x000fc400078efcff */
[----:B------:R-:W-:Y:S02]  /*6f8b0*/  LOP3.LUT P1, RZ, R23, 0x10000000, RZ, 0xc0, !PT ;  /* 0x1000000017ff7812 */ /* 0x000fe4000782c0ff */
[----:B------:R-:W-:-:S11]  /*6f8c0*/  LOP3.LUT R2, R2, 0xfbffffff, RZ, 0xc0, !PT ;  /* 0xfbffffff02027812 */ /* 0x000fd600078ec0ff */
[----:B------:R-:W-:Y:S02]  /*6f8d0*/  @P1 LOP3.LUT R2, R2, 0x4000000, RZ, 0xfc, !PT ;  /* 0x0400000002021812 */ /* 0x000fe400078efcff */
[----:B------:R-:W-:Y:S02]  /*6f8e0*/  LOP3.LUT P1, RZ, R23, 0x20000000, RZ, 0xc0, !PT ;  /* 0x2000000017ff7812 */ /* 0x000fe4000782c0ff */
[----:B------:R-:W-:-:S11]  /*6f8f0*/  LOP3.LUT R2, R2, 0xf7ffffff, RZ, 0xc0, !PT ;  /* 0xf7ffffff02027812 */ /* 0x000fd600078ec0ff */
[----:B------:R-:W-:Y:S02]  /*6f900*/  @P1 LOP3.LUT R2, R2, 0x8000000, RZ, 0xfc, !PT ;  /* 0x0800000002021812 */ /* 0x000fe400078efcff */
[----:B------:R-:W-:-:S13]  /*6f910*/  LOP3.LUT P1, RZ, R23, 0x40000000, RZ, 0xc0, !PT ;  /* 0x4000000017ff7812 */ /* 0x000fda000782c0ff */
[----:B--2---:R1:W-:Y:S01]  /*6f920*/  @P1 STG.E desc[UR4][R10.64], R15 ;  /* 0x0000000f0a001986 */ /* 0x0043e2000c101904 */
[----:B------:R-:W-:-:S03]  /*6f930*/  LOP3.LUT P1, RZ, R2, 0x8000000, RZ, 0xc0, !PT ;  /* 0x0800000002ff7812 */ /* 0x000fc6000782c0ff */
[----:B-1----:R-:W2:Y:S04]  /*6f940*/  LDL.LU.64 R10, [R1+0x1668] ;  /* 0x00166800010a7983 */ /* 0x002ea80000300a00 */
[----:B------:R-:W2:Y:S06]  /*6f950*/  LDL.LU R15, [R1+0x72c] ;  /* 0x00072c00010f7983 */ /* 0x000eac0000300800 */
[----:B------:R1:W-:Y:S01]  /*6f960*/  @P1 STG.E desc[UR4][R8.64], R174 ;  /* 0x000000ae08001986 */ /* 0x0003e2000c101904 */
[----:B------:R-:W-:-:S03]  /*6f970*/  LOP3.LUT P1, RZ, R2, 0x4000000, RZ, 0xc0, !PT ;  /* 0x0400000002ff7812 */ /* 0x000fc6000782c0ff */
[----:B-1----:R-:W2:Y:S04]  /*6f980*/  LDL.LU.64 R8, [R1+0x1660] ;  /* 0x0016600001087983 */ /* 0x002ea80000300a00 */
[----:B------:R-:W2:Y:S06]  /*6f990*/  LDL.LU R174, [R1+0x710] ;  /* 0x0007100001ae7983 */ /* 0x000eac0000300800 */
[----:B----4-:R1:W-:Y:S01]  /*6f9a0*/  @P1 STG.E desc[UR4][R12.64], R175 ;  /* 0x000000af0c001986 */ /* 0x0103e2000c101904 */
[----:B------:R-:W-:-:S03]  /*6f9b0*/  LOP3.LUT P1, RZ, R2, 0x2000000, RZ, 0xc0, !PT ;  /* 0x0200000002ff7812 */ /* 0x000fc6000782c0ff */
[----:B-1----:R-:W4:Y:S04]  /*6f9c0*/  LDL.LU.64 R12, [R1+0x1658] ;  /* 0x00165800010c7983 */ /* 0x002f280000300a00 */
[----:B------:R-:W4:Y:S06]  /*6f9d0*/  LDL.LU R175, [R1+0x700] ;  /* 0x0007000001af7983 */ /* 0x000f2c0000300800 */
[----:B------:R1:W-:Y:S01]  /*6f9e0*/  @P1 STG.E desc[UR4][R178.64], R173 ;  /* 0x000000adb2001986 */ /* 0x0003e2000c101904 */
[----:B------:R-:W-:-:S03]  /*6f9f0*/  LOP3.LUT P1, RZ, R2, 0x1000000, RZ, 0xc0, !PT ;  /* 0x0100000002ff7812 */ /* 0x000fc6000782c0ff */
[----:B-1----:R-:W4:Y:S04]  /*6fa00*/  LDL.LU.64 R178, [R1+0x1650] ;  /* 0x0016500001b27983 */ /* 0x002f280000300a00 */
[----:B------:R-:W4:Y:S06]  /*6fa10*/  LDL.LU R173, [R1+0x714] ;  /* 0x0007140001ad7983 */ /* 0x000f2c0000300800 */
[----:B------:R1:W-:Y:S01]  /*6fa20*/  @P1 STG.E desc[UR4][R176.64], R172 ;  /* 0x000000acb0001986 */ /* 0x0003e2000c101904 */
[----:B------:R-:W-:-:S03]  /*6fa30*/  LOP3.LUT P1, RZ, R2, 0x800000, RZ, 0xc0, !PT ;  /* 0x0080000002ff7812 */ /* 0x000fc6000782c0ff */
[----:B-1----:R-:W4:Y:S04]  /*6fa40*/  LDL.LU.64 R176, [R1+0x1648] ;  /* 0x0016480001b07983 */ /* 0x002f280000300a00 */
[----:B------:R-:W4:Y:S06]  /*6fa50*/  LDL.LU R172, [R1+0x704] ;  /* 0x0007040001ac7983 */ /* 0x000f2c0000300800 */
[----:B------:R1:W-:Y:S04]  /*6fa60*/  @P1 STG.E desc[UR4][R182.64], R187 ;  /* 0x000000bbb6001986 */ /* 0x0003e8000c101904 */
[----:B-1----:R-:W4:Y:S04]  /*6fa70*/  LDL.LU.64 R182, [R1+0x1640] ;  /* 0x0016400001b67983 */ /* 0x002f280000300a00 */
[----:B------:R-:W4:Y:S01]  /*6fa80*/  LDL.LU R187, [R1+0x718] ;  /* 0x0007180001bb7983 */ /* 0x000f220000300800 */
[----:B------:R-:W-:-:S13]  /*6fa90*/  LOP3.LUT P1, RZ, R2, 0x400000, RZ, 0xc0, !PT ;  /* 0x0040000002ff7812 */ /* 0x000fda000782c0ff */
[----:B------:R1:W-:Y:S01]  /*6faa0*/  @P1 STG.E desc[UR4][R180.64], R186 ;  /* 0x000000bab4001986 */ /* 0x0003e2000c101904 */
[----:B------:R-:W-:-:S03]  /*6fab0*/  LOP3.LUT P1, RZ, R2, 0x200000, RZ, 0xc0, !PT ;  /* 0x0020000002ff7812 */ /* 0x000fc6000782c0ff */
[----:B-1----:R-:W4:Y:S10]  /*6fac0*/  LDL.LU.64 R180, [R1+0x1638] ;  /* 0x0016380001b47983 */ /* 0x002f340000300a00 */
        /* <DEDUP_REMOVED lines=16> */
[----:B---3--:R1:W-:Y:S01]  /*6fbd0*/  @P1 STG.E desc[UR4][R202.64], R27 ;  /* 0x0000001bca001986 */ /* 0x0083e2000c101904 */
[----:B------:R-:W-:-:S03]  /*6fbe0*/  LOP3.LUT P1, RZ, R2, 0x10000, RZ, 0xc0, !PT ;  /* 0x0001000002ff7812 */ /* 0x000fc6000782c0ff */
[----:B------:R-:W3:Y:S04]  /*6fbf0*/  LDL.LU R252, [R1+0x6e0] ;  /* 0x0006e00001fc7983 */ /* 0x000ee80000300800 */
[----:B-1----:R-:W3:Y:S06]  /*6fc00*/  LDL.LU.64 R202, [R1+0x1610] ;  /* 0x0016100001ca7983 */ /* 0x002eec0000300a00 */
[----:B------:R-:W-:Y:S01]  /*6fc10*/  @P1 STG.E desc[UR4][R168.64], R38 ;  /* 0x00000026a8001986 */ /* 0x000fe2000c101904 */
[----:B------:R-:W-:-:S03]  /*6fc20*/  LOP3.LUT P1, RZ, R2, 0x8000, RZ, 0xc0, !PT ;  /* 0x0000800002ff7812 */ /* 0x000fc6000782c0ff */
[----:B------:R-:W3:Y:S10]  /*6fc30*/  LDL.LU R27, [R1+0x6f4] ;  /* 0x0006f400011b7983 */ /* 0x000ef40000300800 */
        /* <DEDUP_REMOVED lines=12> */
[----:B--2---:R1:W-:Y:S01]  /*6fd00*/  @P1 STG.E desc[UR4][R10.64], R15 ;  /* 0x0000000f0a001986 */ /* 0x0043e2000c101904 */
[----:B------:R-:W-:Y:S02]  /*6fd10*/  LOP3.LUT P1, RZ, R2, 0x100, RZ, 0xc0, !PT ;  /* 0x0000010002ff7812 */ /* 0x000fe4000782c0ff */
[----:B------:R-:W-:Y:S01]  /*6fd20*/  LOP3.LUT R4, R4, 0xffffefff, RZ, 0xc0, !PT ;  /* 0xffffefff04047812 */ /* 0x000fe200078ec0ff */
[----:B-1----:R-:W2:Y:S10]  /*6fd30*/  LDL.LU.64 R10, [R1+0x1608] ;  /* 0x00160800010a7983 */ /* 0x002eb40000300a00 */
[----:B------:R1:W-:Y:S01]  /*6fd40*/  @P1 STG.E desc[UR4][R8.64], R174 ;  /* 0x000000ae08001986 */ /* 0x0003e2000c101904 */
[----:B------:R-:W-:-:S03]  /*6fd50*/  LOP3.LUT P1, RZ, R2, 0x80, RZ, 0xc0, !PT ;  /* 0x0000008002ff7812 */ /* 0x000fc6000782c0ff */
[----:B------:R-:W2:Y:S04]  /*6fd60*/  LDL.LU R15, [R1+0x6e4] ;  /* 0x0006e400010f7983 */ /* 0x000ea80000300800 */
[----:B-1----:R-:W2:Y:S06]  /*6fd70*/  LDL.LU.64 R8, [R1+0x1600] ;  /* 0x0016000001087983 */ /* 0x002eac0000300a00 */
[----:B----4-:R1:W-:Y:S01]  /*6fd80*/  @P1 STG.E desc[UR4][R12.64], R175 ;  /* 0x000000af0c001986 */ /* 0x0103e2000c101904 */
[----:B------:R-:W-:-:S03]  /*6fd90*/  LOP3.LUT P1, RZ, R2, 0x40, RZ, 0xc0, !PT ;  /* 0x0000004002ff7812 */ /* 0x000fc6000782c0ff */
[----:B------:R-:W4:Y:S04]  /*6fda0*/  LDL.LU R174, [R1+0x6f8] ;  /* 0x0006f80001ae7983 */ /* 0x000f280000300800 */
[----:B-1----:R-:W4:Y:S04]  /*6fdb0*/  LDL.LU.64 R12, [R1+0x15f8] ;  /* 0x0015f800010c7983 */ /* 0x002f280000300a00 */
[----:B------:R-:W4:Y:S04]  /*6fdc0*/  LDL.LU R175, [R1+0x6e8] ;  /* 0x0006e80001af7983 */ /* 0x000f280000300800 */
        /* <DEDUP_REMOVED lines=9> */
[----:B------:R-:W-:-:S02]  /*6fe60*/  LOP3.LUT P1, RZ, R18, 0x80, RZ, 0xc0, !PT ;  /* 0x0000008012ff7812 */ /* 0x000fc4000782c0ff */
[----:B------:R-:W-:Y:S01]  /*6fe70*/  LOP3.LUT P0, RZ, R23, 0x20, RZ, 0xc0, !PT ;  /* 0x0000002017ff7812 */ /* 0x000fe2000780c0ff */
[----:B-1----:R-:W4:Y:S10]  /*6fe80*/  LDL.LU.64 R182, [R1+0x15e0] ;  /* 0x0015e00001b67983 */ /* 0x002f340000300a00 */
        /* <DEDUP_REMOVED lines=24> */
[----:B------:R-:W-:Y:S01]  /*70010*/  LOP3.LUT R4, R4, 0xffefffff, RZ, 0xc0, !PT ;  /* 0xffefffff04047812 */ /* 0x000fe200078ec0ff */
[----:B------:R1:W-:Y:S01]  /*70020*/  @P0 STG.E desc[UR4][R180.64], R186 ;  /* 0x000000bab4000986 */ /* 0x0003e2000c101904 */
[----:B------:R-:W-:-:S09]  /*70030*/  LOP3.LUT P6, RZ, R23, 0x10, RZ, 0xc0, !PT ;  /* 0x0000001017ff7812 */ /* 0x000fd200078cc0ff */
[----:B------:R-:W-:Y:S02]  /*70040*/  @P1 LOP3.LUT R4, R4, 0x100000, RZ, 0xfc, !PT ;  /* 0x0010000004041812 */ /* 0x000fe400078efcff */
[----:B------:R-:W-:Y:S01]  /*70050*/  LOP3.LUT P1, RZ, R18, 0x10000, RZ, 0xc0, !PT ;  /* 0x0001000012ff7812 */ /* 0x000fe2000782c0ff */
[----:B-1----:R-:W4:Y:S01]  /*70060*/  LDL.LU.64 R180, [R1+0x15d8] ;  /* 0x0015d80001b47983 */ /* 0x002f220000300a00 */
[----:B------:R-:W-:-:S03]  /*70070*/  LOP3.LUT R4, R4, 0xffdfffff, RZ, 0xc0, !PT ;  /* 0xffdfffff04047812 */ /* 0x000fc600078ec0ff */
[----:B------:R-:W4:Y:S01]  /*70080*/  LDL.LU R186, [R1+0x6c0] ;  /* 0x0006c00001ba7983 */ /* 0x000f220000300800 */
[----:B------:R-:W-:-:S07]  /*70090*/  LOP3.LUT P5, RZ, R23, 0x8, RZ, 0xc0, !PT ;  /* 0x0000000817ff7812 */ /* 0x000fce00078ac0ff */
[----:B------:R-:W-:Y:S02]  /*700a0*/  @P1 LOP3.LUT R4, R4, 0x200000, RZ, 0xfc, !PT ;  /* 0x0020000004041812 */ /* 0x000fe400078efcff */
[----:B------:R-:W-:Y:S01]  /*700b0*/  LOP3.LUT P1, RZ, R18, 0x20000, RZ, 0xc0, !PT ;  /* 0x0002000012ff7812 */ /* 0x000fe2000782c0ff */
[----:B------:R1:W-:Y:S01]  /*700c0*/  @P6 STG.E desc[UR4][R184.64], R191 ;  /* 0x000000bfb8006986 */ /* 0x0003e2000c101904 */
[----:B------:R-:W-:-:S03]  /*700d0*/  LOP3.LUT R4, R4, 0xffbfffff, RZ, 0xc0, !PT ;  /* 0xffbfffff04047812 */ /* 0x000fc600078ec0ff */
[----:B-1----:R-:W4:Y:S04]  /*700e0*/  LDL.LU.64 R184, [R1+0x15d0] ;  /* 0x0015d00001b87983 */ /* 0x002f280000300a00 */
[----:B------:R-:W4:Y:S04]  /*700f0*/  LDL.LU R191, [R1+0x6d4] ;  /* 0x0006d40001bf7983 */ /* 0x000f280000300800 */
[----:B------:R-:W-:Y:S02]  /*70100*/  @P1 LOP3.LUT R4, R4, 0x400000, RZ, 0xfc, !PT ;  /* 0x0040000004041812 */ /* 0x000fe400078efcff */
[----:B------:R-:W-:Y:S01]  /*70110*/  LOP3.LUT P1, RZ, R18, 0x40000, RZ, 0xc0, !PT ;  /* 0x0004000012ff7812 */ /* 0x000fe2000782c0ff */
[----:B------:R1:W-:Y:S01]  /*70120*/  @P5 STG.E desc[UR4][R194.64], R192 ;  /* 0x000000c0c2005986 */ /* 0x0003e2000c101904 */
[----:B------:R-:W-:-:S02]  /*70130*/  LOP3.LUT P4, RZ, R23, 0x4, RZ, 0xc0, !PT ;  /* 0x0000000417ff7812 */ /* 0x000fc4000788c0ff */
[----:B------:R-:W-:Y:S01]  /*70140*/  LOP3.LUT R4, R4, 0xff7fffff, RZ, 0xc0, !PT ;  /* 0xff7fffff04047812 */ /* 0x000fe200078ec0ff */
        /* <DEDUP_REMOVED lines=11> */
[----:B---3--:R1:W-:Y:S01]  /*70200*/  @P3 STG.E desc[UR4][R198.64], R252 ;  /* 0x000000fcc6003986 */ /* 0x0083e2000c101904 */
[----:B------:R-:W-:-:S02]  /*70210*/  LOP3.LUT P2, RZ, R23, 0x1, RZ, 0xc0, !PT ;  /* 0x0000000117ff7812 */ /* 0x000fc4000784c0ff */
[----:B------:R-:W-:Y:S01]  /*70220*/  LOP3.LUT R4, R4, 0xfdffffff, RZ, 0xc0, !PT ;  /* 0xfdffffff04047812 */ /* 0x000fe200078ec0ff */
[----:B-1----:R-:W3:Y:S04]  /*70230*/  LDL.LU.64 R198, [R1+0x15b8] ;  /* 0x0015b80001c67983 */ /* 0x002ee80000300a00 */
[----:B------:R-:W3:Y:S04]  /*70240*/  LDL.LU R252, [R1+0x6c8] ;  /* 0x0006c80001fc7983 */ /* 0x000ee80000300800 */
[----:B------:R-:W-:Y:S02]  /*70250*/  @P1 LOP3.LUT R4, R4, 0x2000000, RZ, 0xfc, !PT ;  /* 0x0200000004041812 */ /* 0x000fe400078efcff */
[----:B------:R-:W-:Y:S01]  /*70260*/  LOP3.LUT P1, RZ, R18, 0x200000, RZ, 0xc0, !PT ;  /* 0x0020000012ff7812 */ /* 0x000fe2000782c0ff */
[----:B------:R1:W-:Y:S01]  /*70270*/  @P2 STG.E desc[UR4][R202.64], R27 ;  /* 0x0000001bca002986 */ /* 0x0003e2000c101904 */
[----:B------:R-:W-:-:S03]  /*70280*/  LOP3.LUT R4, R4, 0xfbffffff, RZ, 0xc0, !PT ;  /* 0xfbffffff04047812 */ /* 0x000fc600078ec0ff */
[----:B-1----:R-:W3:Y:S04]  /*70290*/  LDL.LU.64 R202, [R1+0x15b0] ;  /* 0x0015b00001ca7983 */ /* 0x002ee80000300a00 */
[----:B------:R-:W3:Y:S04]  /*702a0*/  LDL.LU R27, [R1+0x6dc] ;  /* 0x0006dc00011b7983 */ /* 0x000ee80000300800 */
[----:B------:R-:W-:Y:S02]  /*702b0*/  @P1 LOP3.LUT R4, R4, 0x4000000, RZ, 0xfc, !PT ;  /* 0x0400000004041812 */ /* 0x000fe400078efcff */
[----:B------:R-:W-:-:S02]  /*702c0*/  LOP3.LUT P1, RZ, R18, 0x400000, RZ, 0xc0, !PT ;  /* 0x0040000012ff7812 */ /* 0x000fc4000782c0ff */
        /* <DEDUP_REMOVED lines=26> */
[----:B------:R-:W-:-:S13]  /*70470*/  LOP3.LUT P1, RZ, R18, 0x80000000, RZ, 0xc0, !PT ;  /* 0x8000000012ff7812 */ /* 0x000fda000782c0ff */
[----:B--2---:R-:W-:Y:S01]  /*70480*/  @P1 STG.E desc[UR4][R10.64], R15 ;  /* 0x0000000f0a001986 */ /* 0x004fe2000c101904 */
[----:B------:R-:W-:-:S13]  /*70490*/  LOP3.LUT P1, RZ, R2, 0x8, RZ, 0xc0, !PT ;  /* 0x0000000802ff7812 */ /* 0x000fda000782c0ff */
[----:B----4-:R-:W-:Y:S01]  /*704a0*/  @P1 STG.E desc[UR4][R8.64], R174 ;  /* 0x000000ae08001986 */ /* 0x010fe2000c101904 */
        /* <DEDUP_REMOVED lines=17> */
[----:B---3--:R-:W-:Y:S01]  /*705c0*/  @P1 STG.E desc[UR4][R198.64], R252 ;  /* 0x000000fcc6001986 */ /* 0x008fe2000c101904 */
[----:B------:R-:W-:-:S13]  /*705d0*/  LOP3.LUT P1, RZ, R4, 0x2000000, RZ, 0xc0, !PT ;  /* 0x0200000004ff7812 */ /* 0x000fda000782c0ff */
[----:B------:R1:W-:Y:S04]  /*705e0*/  @P1 STG.E desc[UR4][R202.64], R27 ;  /* 0x0000001bca001986 */ /* 0x0003e8000c101904 */
[----:B-1----:R-:W2:Y:S04]  /*705f0*/  LDL.LU.64 R202, [R1+0x15a8] ;  /* 0x0015a80001ca7983 */ /* 0x002ea80000300a00 */
[----:B------:R-:W2:Y:S04]  /*70600*/  LDL.LU R170, [R1+0x6cc] ;  /* 0x0006cc0001aa7983 */ /* 0x000ea80000300800 */
[----:B------:R-:W3:Y:S04]  /*70610*/  LDL.LU.64 R168, [R1+0x15a0] ;  /* 0x0015a00001a87983 */ /* 0x000ee80000300a00 */
[----:B------:R-:W3:Y:S04]  /*70620*/  LDL.LU R171, [R1+0x6b0] ;  /* 0x0006b00001ab7983 */ /* 0x000ee80000300800 */
[----:B------:R-:W4:Y:S04]  /*70630*/  LDL.LU.64 R38, [R1+0x1598] ;  /* 0x0015980001267983 */ /* 0x000f280000300a00 */
[----:B------:R-:W4:Y:S04]  /*70640*/  LDL.LU R36, [R1+0x6a0] ;  /* 0x0006a00001247983 */ /* 0x000f280000300800 */
        /* <DEDUP_REMOVED lines=33> */
[----:B--2---:R1:W-:Y:S01]  /*70860*/  @P1 STG.E desc[UR4][R202.64], R170 ;  /* 0x000000aaca001986 */ /* 0x0043e2000c101904 */
[----:B------:R-:W-:-:S02]  /*70870*/  LOP3.LUT P1, RZ, R4, 0x800000, RZ, 0xc0, !PT ;  /* 0x0080000004ff7812 */ /* 0x000fc4000782c0ff */
[----:B------:R-:W-:Y:S01]  /*70880*/  LOP3.LUT R23, R23, 0xffefffff, RZ, 0xc0, !PT ;  /* 0xffefffff17177812 */ /* 0x000fe200078ec0ff */
[----:B-1----:R-:W2:Y:S10]  /*70890*/  LDL.LU.64 R202, [R1+0x1928] ;  /* 0x0019280001ca7983 */ /* 0x002eb40000300a00 */
[----:B---3--:R-:W-:Y:S01]  /*708a0*/  @P1 STG.E desc[UR4][R168.64], R171 ;  /* 0x000000aba8001986 */ /* 0x008fe2000c101904 */
        /* <DEDUP_REMOVED lines=12> */
[----:B------:R-:W-:-:S03]  /*70970*/  LOP3.LUT P1, RZ, R4, 0x10000, RZ, 0xc0, !PT ;  /* 0x0001000004ff7812 */ /* 0x000fc6000782c0ff */
[----:B-1----:R-:W3:Y:S10]  /*70980*/  LDL.LU.64 R32, [R1+0x1518] ;  /* 0x0015180001207983 */ /* 0x002ef40000300a00 */
[----:B------:R1:W-:Y:S01]  /*70990*/  @P1 STG.E desc[UR4][R14.64], R12 ;  /* 0x0000000c0e001986 */ /* 0x0003e2000c101904 */
[----:B------:R-:W-:-:S03]  /*709a0*/  LOP3.LUT P1, RZ, R4, 0x8000, RZ, 0xc0, !PT ;  /* 0x0000800004ff7812 */ /* 0x000fc6000782c0ff */
[----:B------:R-:W3:Y:S04]  /*709b0*/  LDL.LU R11, [R1+0x674] ;  /* 0x00067400010b7983 */ /* 0x000ee80000300800 */
[----:B-1----:R-:W4:Y:S06]  /*709c0*/  LDL.LU.64 R14, [R1+0x1508] ;  /* 0x00150800010e7983 */ /* 0x002f2c0000300a00 */
[----:B------:R1:W-:Y:S01]  /*709d0*/  @P1 STG.E desc[UR4][R8.64], R13 ;  /* 0x0000000d08001986 */ /* 0x0003e2000c101904 */
[----:B------:R-:W-:-:S03]  /*709e0*/  LOP3.LUT P1, RZ, R4, 0x4000, RZ, 0xc0, !PT ;  /* 0x0000400004ff7812 */ /* 0x000fc6000782c0ff */
[----:B------:R-:W4:Y:S04]  /*709f0*/  LDL.LU R12, [R1+0x664] ;  /* 0x00066400010c7983 */ /* 0x000f280000300800 */
[----:B-1----:R-:W2:Y:S06]  /*70a00*/  LDL.LU.64 R8, [R1+0x1500] ;  /* 0x0015000001087983 */ /* 0x002eac0000300a00 */
[----:B------:R1:W-:Y:S01]  /*70a10*/  @P1 STG.E desc[UR4][R174.64], R173 ;  /* 0x000000adae001986 */ /* 0x0003e2000c101904 */
[----:B------:R-:W-:-:S03]  /*70a20*/  LOP3.LUT P1, RZ, R4, 0x2000, RZ, 0xc0, !PT ;  /* 0x0000200004ff7812 */ /* 0x000fc6000782c0ff */
[----:B------:R-:W2:Y:S04]  /*70a30*/  LDL.LU R13, [R1+0x678] ;  /* 0x00067800010d7983 */ /* 0x000ea80000300800 */
[----:B-1----:R-:W2:Y:S06]  /*70a40*/  LDL.LU.64 R174, [R1+0x14f8] ;  /* 0x0014f80001ae7983 */ /* 0x002eac0000300a00 */
[----:B------:R1:W-:Y:S01]  /*70a50*/  @P1 STG.E desc[UR4][R178.64], R172 ;  /* 0x000000acb2001986 */ /* 0x0003e2000c101904 */
[----:B------:R-:W-:-:S03]  /*70a60*/  LOP3.LUT P1, RZ, R4, 0x1000, RZ, 0xc0, !PT ;  /* 0x0000100004ff7812 */ /* 0x000fc6000782c0ff */
[----:B------:R-:W2:Y:S04]  /*70a70*/  LDL.LU R173, [R1+0x668] ;  /* 0x0006680001ad7983 */ /* 0x000ea80000300800 */
[----:B-1----:R-:W2:Y:S06]  /*70a80*/  LDL.LU.64 R178, [R1+0x14f0] ;  /* 0x0014f00001b27983 */ /* 0x002eac0000300a00 */
[----:B------:R1:W-:Y:S01]  /*70a90*/  @P1 STG.E desc[UR4][R176.64], R187 ;  /* 0x000000bbb0001986 */ /* 0x0003e2000c101904 */
[----:B------:R-:W-:-:S03]  /*70aa0*/  LOP3.LUT P1, RZ, R16, 0x100, RZ, 0xc0, !PT ;  /* 0x0000010010ff7812 */ /* 0x000fc6000782c0ff */
[----:B------:R-:W2:Y:S01]  /*70ab0*/  LDL.LU R172, [R1+0x67c] ;  /* 0x00067c0001ac7983 */ /* 0x000ea20000300800 */
[----:B------:R-:W-:-:S03]  /*70ac0*/  LOP3.LUT P0, RZ, R18, 0x40, RZ, 0xc0, !PT ;  /* 0x0000004012ff7812 */ /* 0x000fc6000780c0ff */
[----:B-1----:R-:W2:Y:S06]  /*70ad0*/  LDL.LU.64 R176, [R1+0x14e8] ;  /* 0x0014e80001b07983 */ /* 0x002eac0000300a00 */
[----:B------:R-:W-:Y:S02]  /*70ae0*/  @P1 LOP3.LUT R23, R23, 0x100000, RZ, 0xfc, !PT ;  /* 0x0010000017171812 */ /* 0x000fe400078efcff */
[----:B------:R-:W-:Y:S01]  /*70af0*/  LOP3.LUT P1, RZ, R16, 0x200, RZ, 0xc0, !PT ;  /* 0x0000020010ff7812 */ /* 0x000fe2000782c0ff */
[----:B------:R-:W2:Y:S01]  /*70b00*/  LDL.LU R187, [R1+0x66c] ;  /* 0x00066c0001bb7983 */ /* 0x000ea20000300800 */
        /* <DEDUP_REMOVED lines=26> */
[----:B-1----:R-:W2:Y:S01]  /*70cb0*/  LDL.LU.64 R182, [R1+0x14e0] ;  /* 0x0014e00001b67983 */ /* 0x002ea20000300a00 */
[----:B------:R-:W-:-:S03]  /*70cc0*/  LOP3.LUT R23, R23, 0xdfffffff, RZ, 0xc0, !PT ;  /* 0xdfffffff17177812 */ /* 0x000fc600078ec0ff */
[----:B------:R-:W2:Y:S01]  /*70cd0*/  LDL.LU R186, [R1+0x650] ;  /* 0x0006500001ba7983 */ /* 0x000ea20000300800 */
[----:B------:R-:W-:-:S07]  /*70ce0*/  LOP3.LUT P5, RZ, R18, 0x10, RZ, 0xc0, !PT ;  /* 0x0000001012ff7812 */ /* 0x000fce00078ac0ff */
[----:B------:R-:W-:Y:S02]  /*70cf0*/  @P1 LOP3.LUT R23, R23, 0x20000000, RZ, 0xfc, !PT ;  /* 0x2000000017171812 */ /* 0x000fe400078efcff */
[----:B------:R-:W-:Y:S01]  /*70d00*/  LOP3.LUT P1, RZ, R16, 0x40000, RZ, 0xc0, !PT ;  /* 0x0004000010ff7812 */ /* 0x000fe2000782c0ff */
[----:B------:R1:W-:Y:S01]  /*70d10*/  @P6 STG.E desc[UR4][R180.64], R191 ;  /* 0x000000bfb4006986 */ /* 0x0003e2000c101904 */
[----:B------:R-:W-:-:S03]  /*70d20*/  LOP3.LUT R23, R23, 0xbfffffff, RZ, 0xc0, !PT ;  /* 0xbfffffff17177812 */ /* 0x000fc600078ec0ff */
[----:B-1----:R-:W2:Y:S04]  /*70d30*/  LDL.LU.64 R180, [R1+0x14d8] ;  /* 0x0014d80001b47983 */ /* 0x002ea80000300a00 */
[----:B------:R-:W2:Y:S04]  /*70d40*/  LDL.LU R191, [R1+0x640] ;  /* 0x0006400001bf7983 */ /* 0x000ea80000300800 */
[----:B------:R-:W-:Y:S02]  /*70d50*/  @P1 LOP3.LUT R23, R23, 0x40000000, RZ, 0xfc, !PT ;  /* 0x4000000017171812 */ /* 0x000fe400078efcff */
[----:B------:R-:W-:Y:S01]  /*70d60*/  LOP3.LUT P1, RZ, R16, 0x80000, RZ, 0xc0, !PT ;  /* 0x0008000010ff7812 */ /* 0x000fe2000782c0ff */
[----:B------:R1:W-:Y:S01]  /*70d70*/  @P5 STG.E desc[UR4][R184.64], R188 ;  /* 0x000000bcb8005986 */ /* 0x0003e2000c101904 */
[----:B------:R-:W-:-:S02]  /*70d80*/  LOP3.LUT P4, RZ, R18, 0x8, RZ, 0xc0, !PT ;  /* 0x0000000812ff7812 */ /* 0x000fc4000788c0ff */
[----:B------:R-:W-:Y:S01]  /*70d90*/  LOP3.LUT R23, R23, 0x7fffffff, RZ, 0xc0, !PT ;  /* 0x7fffffff17177812 */ /* 0x000fe200078ec0ff */
        /* <DEDUP_REMOVED lines=24> */
[----:B------:R-:W2:Y:S01]  /*70f20*/  LDL.LU R170, [R1+0x65c] ;  /* 0x00065c0001aa7983 */ /* 0x000ea20000300800 */
[----:B------:R-:W-:-:S03]  /*70f30*/  LOP3.LUT R4, R4, 0xfffffff7, RZ, 0xc0, !PT ;  /* 0xfffffff704047812 */ /* 0x000fc600078ec0ff */
[----:B------:R-:W2:Y:S04]  /*70f40*/  LDL.LU.64 R168, [R1+0x14a8] ;  /* 0x0014a80001a87983 */ /* 0x000ea80000300a00 */
[----:B------:R-:W2:Y:S04]  /*70f50*/  LDL.LU R171, [R1+0x64c] ;  /* 0x00064c0001ab7983 */ /* 0x000ea80000300800 */
[----:B------:R-:W-:Y:S01]  /*70f60*/  @P1 LOP3.LUT R4, R4, 0x8, RZ, 0xfc, !PT ;  /* 0x0000000804041812 */ /* 0x000fe200078efcff */
[----:B------:R-:W2:Y:S01]  /*70f70*/  LDL.LU.64 R38, [R1+0x14a0] ;  /* 0x0014a00001267983 */ /* 0x000ea20000300a00 */
[----:B------:R-:W-:-:S02]  /*70f80*/  LOP3.LUT P1, RZ, R16, 0x1000000, RZ, 0xc0, !PT ;  /* 0x0100000010ff7812 */ /* 0x000fc4000782c0ff */
[----:B------:R-:W-:Y:S01]  /*70f90*/  LOP3.LUT R4, R4, 0xffffffef, RZ, 0xc0, !PT ;  /* 0xffffffef04047812 */ /* 0x000fe200078ec0ff */
[----:B------:R-:W2:Y:S04]  /*70fa0*/  LDL.LU R36, [R1+0x630] ;  /* 0x0006300001247983 */ /* 0x000ea80000300800 */
[----:B------:R-:W2:Y:S04]  /*70fb0*/  LDL.LU.64 R42, [R1+0x1498] ;  /* 0x00149800012a7983 */ /* 0x000ea80000300a00 */
[----:B------:R-:W2:Y:S02]  /*70fc0*/  LDL.LU R37, [R1+0x620] ;  /* 0x0006200001257983 */ /* 0x000ea40000300800 */
[----:B------:R-:W-:-:S02]  /*70fd0*/  @P1 LOP3.LUT R4, R4, 0x10, RZ, 0xfc, !PT ;  /* 0x0000001004041812 */ /* 0x000fc400078efcff */
        /* <DEDUP_REMOVED lines=10> */
[----:B------:R-:W2:Y:S06]  /*71080*/  LDL.LU R10, [R1+0x638] ;  /* 0x00063800010a7983 */ /* 0x000eac0000300800 */
[----:B------:R-:W-:-:S02]  /*71090*/  @P1 LOP3.LUT R4, R4, 0x40, RZ, 0xfc, !PT ;  /* 0x0000004004041812 */ /* 0x000fc400078efcff */
        /* <DEDUP_REMOVED lines=16> */
[----:B---3--:R1:W-:Y:S01]  /*711a0*/  @P1 STG.E desc[UR4][R32.64], R11 ;  /* 0x0000000b20001986 */ /* 0x0083e2000c101904 */
[----:B------:R-:W-:-:S03]  /*711b0*/  LOP3.LUT P1, RZ, R4, 0x800, RZ, 0xc0, !PT ;  /* 0x0000080004ff7812 */ /* 0x000fc6000782c0ff */
[----:B-1----:R-:W3:Y:S10]  /*711c0*/  LDL.LU.64 R32, [R1+0x1478] ;  /* 0x0014780001207983 */ /* 0x002ef40000300a00 */
[----:B----4-:R1:W-:Y:S01]  /*711d0*/  @P1 STG.E desc[UR4][R14.64], R12 ;  /* 0x0000000c0e001986 */ /* 0x0103e2000c101904 */
[----:B------:R-:W-:-:S03]  /*711e0*/  LOP3.LUT P1, RZ, R4, 0x400, RZ, 0xc0, !PT ;  /* 0x0000040004ff7812 */ /* 0x000fc6000782c0ff */
[----:B------:R-:W3:Y:S04]  /*711f0*/  LDL.LU R11, [R1+0x628] ;  /* 0x00062800010b7983 */ /* 0x000ee80000300800 */
[----:B-1----:R-:W4:Y:S06]  /*71200*/  LDL.LU.64 R14, [R1+0x1470] ;  /* 0x00147000010e7983 */ /* 0x002f2c0000300a00 */
[----:B--2---:R1:W-:Y:S01]  /*71210*/  @P1 STG.E desc[UR4][R8.64], R13 ;  /* 0x0000000d08001986 */ /* 0x0043e2000c101904 */
        /* <DEDUP_REMOVED lines=38> */
[----:B-1----:R-:W2:Y:S04]  /*71480*/  LDL.LU.64 R198, [R1+0x1420] ;  /* 0x0014200001c67983 */ /* 0x002ea80000300a00 */
[----:B------:R-:W2:Y:S04]  /*71490*/  LDL.LU R27, [R1+0x4f0] ;  /* 0x0004f000011b7983 */ /* 0x000ea80000300800 */
[----:B------:R-:W3:Y:S01]  /*714a0*/  LDL.LU.64 R4, [R1+0x14b0] ;  /* 0x0014b00001047983 */ /* 0x000ee20000300a00 */
[----:B------:R-:W-:-:S03]  /*714b0*/  LOP3.LUT R18, R18, 0xefffffff, RZ, 0xc0, !PT ;  /* 0xefffffff12127812 */ /* 0x000fc600078ec0ff */
[----:B---3--:R-:W-:Y:S01]  /*714c0*/  @P1 STG.E desc[UR4][R4.64], R170 ;  /* 0x000000aa04001986 */ /* 0x008fe2000c101904 */
        /* <DEDUP_REMOVED lines=31> */
[----:B------:R-:W-:-:S03]  /*716c0*/  LOP3.LUT R23, R23, 0xfffffffe, RZ, 0xc0, !PT ;  /* 0xfffffffe17177812 */ /* 0x000fc600078ec0ff */
[----:B-1----:R-:W2:Y:S06]  /*716d0*/  LDL.LU.64 R178, [R1+0x13f8] ;  /* 0x0013f80001b27983 */ /* 0x002eac0000300a00 */
[----:B------:R1:W-:Y:S01]  /*716e0*/  @P1 STG.E desc[UR4][R176.64], R187 ;  /* 0x000000bbb0001986 */ /* 0x0003e2000c101904 */
[----:B------:R-:W-:-:S03]  /*716f0*/  LOP3.LUT P1, RZ, R7, 0x200, RZ, 0xc0, !PT ;  /* 0x0000020007ff7812 */ /* 0x000fc6000782c0ff */
[----:B------:R-:W2:Y:S04]  /*71700*/  LDL.LU R172, [R1+0x4e8] ;  /* 0x0004e80001ac7983 */ /* 0x000ea80000300800 */
[----:B-1----:R-:W2:Y:S06]  /*71710*/  LDL.LU.64 R176, [R1+0x13f0] ;  /* 0x0013f00001b07983 */ /* 0x002eac0000300a00 */
[----:B------:R-:W-:-:S02]  /*71720*/  @P1 LOP3.LUT R18, R18, 0x10000000, RZ, 0xfc, !PT ;  /* 0x1000000012121812 */ /* 0x000fc400078efcff */
        /* <DEDUP_REMOVED lines=33> */
[----:B------:R1:W-:Y:S01]  /*71940*/  @P0 STG.E desc[UR4][R182.64], R186 ;  /* 0x000000bab6000986 */ /* 0x0003e2000c101904 */
[----:B------:R-:W-:-:S09]  /*71950*/  LOP3.LUT P6, RZ, R16, 0x40, RZ, 0xc0, !PT ;  /* 0x0000004010ff7812 */ /* 0x000fd200078cc0ff */
[----:B------:R-:W-:Y:S01]  /*71960*/  @P1 LOP3.LUT R23, R23, 0x80, RZ, 0xfc, !PT ;  /* 0x0000008017171812 */ /* 0x000fe200078efcff */
[----:B-1----:R-:W2:Y:S01]  /*71970*/  LDL.LU.64 R182, [R1+0x13e8] ;  /* 0x0013e80001b67983 */ /* 0x002ea20000300a00 */
[----:B------:R-:W-:-:S03]  /*71980*/  LOP3.LUT P1, RZ, R7, 0x200000, RZ, 0xc0, !PT ;  /* 0x0020000007ff7812 */ /* 0x000fc6000782c0ff */
[----:B------:R-:W2:Y:S01]  /*71990*/  LDL.LU R186, [R1+0x4ec] ;  /* 0x0004ec0001ba7983 */ /* 0x000ea20000300800 */
[----:B------:R-:W-:Y:S02]  /*719a0*/  LOP3.LUT R23, R23, 0xfffffeff, RZ, 0xc0, !PT ;  /* 0xfffffeff17177812 */ /* 0x000fe400078ec0ff */
[----:B------:R-:W-:Y:S01]  /*719b0*/  LOP3.LUT P5, RZ, R16, 0x20, RZ, 0xc0, !PT ;  /* 0x0000002010ff7812 */ /* 0x000fe200078ac0ff */
[----:B------:R1:W-:Y:S06]  /*719c0*/  @P6 STG.E desc[UR4][R180.64], R191 ;  /* 0x000000bfb4006986 */ /* 0x0003ec000c101904 */
[----:B------:R-:W-:-:S02]  /*719d0*/  @P1 LOP3.LUT R23, R23, 0x100, RZ, 0xfc, !PT ;  /* 0x0000010017171812 */ /* 0x000fc400078efcff */
[----:B------:R-:W-:Y:S01]  /*719e0*/  LOP3.LUT P1, RZ, R7, 0x400000, RZ, 0xc0, !PT ;  /* 0x0040000007ff7812 */ /* 0x000fe2000782c0ff */
[----:B-1----:R-:W2:Y:S04]  /*719f0*/  LDL.LU.64 R180, [R1+0x13e0] ;  /* 0x0013e00001b47983 */ /* 0x002ea80000300a00 */
[----:B------:R-:W2:Y:S01]  /*71a00*/  LDL.LU R191, [R1+0x4d0] ;  /* 0x0004d00001bf7983 */ /* 0x000ea20000300800 */
[----:B------:R-:W-:Y:S02]  /*71a10*/  LOP3.LUT R23, R23, 0xfffffdff, RZ, 0xc0, !PT ;  /* 0xfffffdff17177812 */ /* 0x000fe400078ec0ff */
[----:B------:R-:W-:Y:S01]  /*71a20*/  LOP3.LUT P4, RZ, R16, 0x10, RZ, 0xc0, !PT ;  /* 0x0000001010ff7812 */ /* 0x000fe2000788c0ff */
[----:B------:R1:W-:Y:S04]  /*71a30*/  @P5 STG.E desc[UR4][R184.64], R188 ;  /* 0x000000bcb8005986 */ /* 0x0003e8000c101904 */
        /* <DEDUP_REMOVED lines=18> */
[----:B------:R-:W-:-:S03]  /*71b60*/  LOP3.LUT R23, R23, 0xffffefff, RZ, 0xc0, !PT ;  /* 0xffffefff17177812 */ /* 0x000fc600078ec0ff */
[----:B------:R1:W-:Y:S04]  /*71b70*/  @P2 STG.E desc[UR4][R198.64], R27 ;  /* 0x0000001bc6002986 */ /* 0x0003e8000c101904 */
[----:B------:R-:W-:Y:S02]  /*71b80*/  @P1 LOP3.LUT R23, R23, 0x1000, RZ, 0xfc, !PT ;  /* 0x0000100017171812 */ /* 0x000fe400078efcff */
[----:B------:R-:W-:Y:S01]  /*71b90*/  LOP3.LUT P1, RZ, R7, 0x4000000, RZ, 0xc0, !PT ;  /* 0x0400000007ff7812 */ /* 0x000fe2000782c0ff */
[----:B-1----:R-:W2:Y:S04]  /*71ba0*/  LDL.LU.64 R198, [R1+0x13c0] ;  /* 0x0013c00001c67983 */ /* 0x002ea80000300a00 */
[----:B------:R-:W2:Y:S01]  /*71bb0*/  LDL.LU R27, [R1+0x4d8] ;  /* 0x0004d800011b7983 */ /* 0x000ea20000300800 */
[----:B------:R-:W-:-:S03]  /*71bc0*/  LOP3.LUT R23, R23, 0xffffdfff, RZ, 0xc0, !PT ;  /* 0xffffdfff17177812 */ /* 0x000fc600078ec0ff */
[----:B------:R-:W2:Y:S04]  /*71bd0*/  LDL.LU.64 R4, [R1+0x13b8] ;  /* 0x0013b80001047983 */ /* 0x000ea80000300a00 */
        /* <DEDUP_REMOVED lines=35> */
[----:B-1----:R-:W3:Y:S04]  /*71e10*/  LDL.LU.64 R32, [R1+0x1380] ;  /* 0x0013800001207983 */ /* 0x002ee80000300a00 */
[----:B------:R-:W3:Y:S06]  /*71e20*/  LDL.LU R11, [R1+0x4b8] ;  /* 0x0004b800010b7983 */ /* 0x000eec0000300800 */
[----:B----4-:R1:W-:Y:S01]  /*71e30*/  @P1 STG.E desc[UR4][R14.64], R12 ;  /* 0x0000000c0e001986 */ /* 0x0103e2000c101904 */
[----:B------:R-:W-:-:S03]  /*71e40*/  LOP3.LUT P1, RZ, R23, 0x40000, RZ, 0xc0, !PT ;  /* 0x0004000017ff7812 */ /* 0x000fc6000782c0ff */
[----:B-1----:R-:W4:Y:S04]  /*71e50*/  LDL.LU.64 R14, [R1+0x1378] ;  /* 0x00137800010e7983 */ /* 0x002f280000300a00 */
[----:B------:R-:W4:Y:S06]  /*71e60*/  LDL.LU R12, [R1+0x4a8] ;  /* 0x0004a800010c7983 */ /* 0x000f2c0000300800 */
        /* <DEDUP_REMOVED lines=8> */
[----:B------:R1:W-:Y:S01]  /*71ef0*/  @P1 STG.E desc[UR4][R178.64], R172 ;  /* 0x000000acb2001986 */ /* 0x0003e2000c101904 */
[----:B------:R-:W-:-:S03]  /*71f00*/  LOP3.LUT P1, RZ, R23, 0x8000, RZ, 0xc0, !PT ;  /* 0x0000800017ff7812 */ /* 0x000fc6000782c0ff */
[----:B-1----:R-:W2:Y:S04]  /*71f10*/  LDL.LU.64 R178, [R1+0x1360] ;  /* 0x0013600001b27983 */ /* 0x002ea80000300a00 */
[----:B------:R-:W2:Y:S06]  /*71f20*/  LDL.LU R172, [R1+0x490] ;  /* 0x0004900001ac7983 */ /* 0x000eac0000300800 */
[----:B------:R1:W-:Y:S04]  /*71f30*/  @P1 STG.E desc[UR4][R176.64], R187 ;  /* 0x000000bbb0001986 */ /* 0x0003e8000c101904 */
[----:B-1----:R-:W2:Y:S04]  /*71f40*/  LDL.LU.64 R176, [R1+0x1358] ;  /* 0x0013580001b07983 */ /* 0x002ea80000300a00 */
[----:B------:R-:W2:Y:S01]  /*71f50*/  LDL.LU R187, [R1+0x480] ;  /* 0x0004800001bb7983 */ /* 0x000ea20000300800 */
[----:B------:R-:W-:-:S13]  /*71f60*/  LOP3.LUT P1, RZ, R23, 0x4000, RZ, 0xc0, !PT ;  /* 0x0000400017ff7812 */ /* 0x000fda000782c0ff */
[----:B------:R1:W-:Y:S01]  /*71f70*/  @P1 STG.E desc[UR4][R182.64], R186 ;  /* 0x000000bab6001986 */ /* 0x0003e2000c101904 */
[----:B------:R-:W-:-:S03]  /*71f80*/  LOP3.LUT P1, RZ, R23, 0x2000, RZ, 0xc0, !PT ;  /* 0x0000200017ff7812 */ /* 0x000fc6000782c0ff */
[----:B-1----:R-:W2:Y:S10]  /*71f90*/  LDL.LU.64 R182, [R1+0x1350] ;  /* 0x0013500001b67983 */ /* 0x002eb40000300a00 */
        /* <DEDUP_REMOVED lines=20> */
[----:B------:R-:W-:Y:S01]  /*720e0*/  @P1 STG.E desc[UR4][R4.64], R170 ;  /* 0x000000aa04001986 */ /* 0x000fe2000c101904 */
[----:B------:R-:W-:-:S03]  /*720f0*/  LOP3.LUT P1, RZ, R23, 0x80, RZ, 0xc0, !PT ;  /* 0x0000008017ff7812 */ /* 0x000fc6000782c0ff */
[----:B------:R-:W2:Y:S10]  /*72100*/  LDL.LU R27, [R1+0x48c] ;  /* 0x00048c00011b7983 */ /* 0x000eb40000300800 */
        /* <DEDUP_REMOVED lines=22> */
[----:B-1----:R-:W2:Y:S04]  /*72270*/  LDL.LU.64 R8, [R1+0x1310] ;  /* 0x0013100001087983 */ /* 0x002ea80000300a00 */
[----:B------:R-:W2:Y:S04]  /*72280*/  LDL.LU R13, [R1+0x474] ;  /* 0x00047400010d7983 */ /* 0x000ea80000300800 */
[----:B------:R1:W-:Y:S01]  /*72290*/  @P1 STG.E desc[UR4][R174.64], R173 ;  /* 0x000000adae001986 */ /* 0x0003e2000c101904 */
[----:B------:R-:W-:-:S03]  /*722a0*/  LOP3.LUT P1, RZ, R18, 0x20000000, RZ, 0xc0, !PT ;  /* 0x2000000012ff7812 */ /* 0x000fc6000782c0ff */
[----:B-1----:R-:W2:Y:S04]  /*722b0*/  LDL.LU.64 R174, [R1+0x1308] ;  /* 0x0013080001ae7983 */ /* 0x002ea80000300a00 */
[----:B------:R-:W2:Y:S06]  /*722c0*/  LDL.LU R173, [R1+0x464] ;  /* 0x0004640001ad7983 */ /* 0x000eac0000300800 */
[----:B------:R1:W-:Y:S01]  /*722d0*/  @P1 STG.E desc[UR4][R178.64], R172 ;  /* 0x000000acb2001986 */ /* 0x0003e2000c101904 */
[----:B------:R-:W-:-:S02]  /*722e0*/  LOP3.LUT P1, RZ, R18, 0x10000000, RZ, 0xc0, !PT ;  /* 0x1000000012ff7812 */ /* 0x000fc4000782c0ff */
[----:B------:R-:W-:Y:S01]  /*722f0*/  LOP3.LUT R18, R18, 0xffffffef, RZ, 0xc0, !PT ;  /* 0xffffffef12127812 */ /* 0x000fe200078ec0ff */
[----:B-1----:R-:W2:Y:S04]  /*72300*/  LDL.LU.64 R178, [R1+0x1300] ;  /* 0x0013000001b27983 */ /* 0x002ea80000300a00 */
[----:B------:R-:W2:Y:S06]  /*72310*/  LDL.LU R172, [R1+0x478] ;  /* 0x0004780001ac7983 */ /* 0x000eac0000300800 */
[----:B------:R1:W-:Y:S01]  /*72320*/  @P1 STG.E desc[UR4][R176.64], R187 ;  /* 0x000000bbb0001986 */ /* 0x0003e2000c101904 */
[----:B------:R-:W-:-:S03]  /*72330*/  LOP3.LUT P1, RZ, R24, 0x400, RZ, 0xc0, !PT ;  /* 0x0000040018ff7812 */ /* 0x000fc6000782c0ff */
[----:B-1----:R-:W2:Y:S10]  /*72340*/  LDL.LU.64 R176, [R1+0x12f8] ;  /* 0x0012f80001b07983 */ /* 0x002eb40000300a00 */
        /* <DEDUP_REMOVED lines=173> */
[C---:B------:R-:W-:Y:S02]  /*72e20*/  LOP3.LUT P1, RZ, R18.reuse, 0x100, RZ, 0xc0, !PT ;  /* 0x0000010012ff7812 */ /* 0x040fe4000782c0ff */
[----:B------:R-:W-:Y:S01]  /*72e30*/  LOP3.LUT R7, R7, 0xffffefff, RZ, 0xc0, !PT ;  /* 0xffffefff07077812 */ /* 0x000fe200078ec0ff */
        /* <DEDUP_REMOVED lines=19> */
[----:B------:R-:W-:-:S02]  /*72f70*/  LOP3.LUT P1, RZ, R20, 0x800, RZ, 0xc0, !PT ;  /* 0x0000080014ff7812 */ /* 0x000fc4000782c0ff */
[----:B------:R-:W-:Y:S01]  /*72f80*/  LOP3.LUT P0, RZ, R24, 0x200, RZ, 0xc0, !PT ;  /* 0x0000020018ff7812 */ /* 0x000fe2000780c0ff */
        /* <DEDUP_REMOVED lines=96> */
[----:B---3--:R-:W-:Y:S01]  /*73590*/  @P1 STG.E desc[UR4][R32.64], R11 ;  /* 0x0000000b20001986 */ /* 0x008fe2000c101904 */
[----:B------:R-:W-:-:S13]  /*735a0*/  LOP3.LUT P1, RZ, R18, 0x8, RZ, 0xc0, !PT ;  /* 0x0000000812ff7812 */ /* 0x000fda000782c0ff */
[----:B----4-:R-:W-:Y:S01]  /*735b0*/  @P1 STG.E desc[UR4][R14.64], R12 ;  /* 0x0000000c0e001986 */ /* 0x010fe2000c101904 */
[----:B------:R-:W-:-:S13]  /*735c0*/  LOP3.LUT P1, RZ, R18, 0x4, RZ, 0xc0, !PT ;  /* 0x0000000412ff7812 */ /* 0x000fda000782c0ff */
[----:B--2---:R-:W-:Y:S01]  /*735d0*/  @P1 STG.E desc[UR4][R8.64], R13 ;  /* 0x0000000d08001986 */ /* 0x004fe2000c101904 */
        /* <DEDUP_REMOVED lines=258> */
[----:B---3--:R1:W-:Y:S01]  /*74600*/  @P1 STG.E desc[UR4][R188.64], R26 ;  /* 0x0000001abc001986 */ /* 0x0083e2000c101904 */
[----:B------:R-:W-:-:S03]  /*74610*/  LOP3.LUT P1, RZ, R16, 0x40000000, RZ, 0xc0, !PT ;  /* 0x4000000010ff7812 */ /* 0x000fc6000782c0ff */
[----:B-1----:R-:W3:Y:S10]  /*74620*/  LDL.LU.64 R188, [R1+0x1910] ;  /* 0x0019100001bc7983 */ /* 0x002ef40000300a00 */
        /* <DEDUP_REMOVED lines=12> */
[----:B-1----:R-:W4:Y:S10]  /*746f0*/  LDL.LU.64 R30, [R1+0x1030] ;  /* 0x00103000011e7983 */ /* 0x002f340000300a00 */
[----:B------:R1:W-:Y:S01]  /*74700*/  @P1 STG.E desc[UR4][R28.64], R10 ;  /* 0x0000000a1c001986 */ /* 0x0003e2000c101904 */
[----:B------:R-:W-:-:S03]  /*74710*/  LOP3.LUT P1, RZ, R16, 0x800000, RZ, 0xc0, !PT ;  /* 0x0080000010ff7812 */ /* 0x000fc6000782c0ff */
[----:B------:R-:W4:Y:S04]  /*74720*/  LDL.LU R35, [R1+0x88] ;  /* 0x0000880001237983 */ /* 0x000f280000300800 */
[----:B-1----:R-:W2:Y:S06]  /*74730*/  LDL.LU.64 R28, [R1+0x1028] ;  /* 0x00102800011c7983 */ /* 0x002eac0000300a00 */
[----:B------:R1:W-:Y:S01]  /*74740*/  @P1 STG.E desc[UR4][R32.64], R11 ;  /* 0x0000000b20001986 */ /* 0x0003e2000c101904 */
[----:B------:R-:W-:-:S03]  /*74750*/  LOP3.LUT P1, RZ, R16, 0x400000, RZ, 0xc0, !PT ;  /* 0x0040000010ff7812 */ /* 0x000fc6000782c0ff */
[----:B------:R-:W2:Y:S04]  /*74760*/  LDL.LU R10, [R1+0x9c] ;  /* 0x00009c00010a7983 */ /* 0x000ea80000300800 */
[----:B-1----:R-:W3:Y:S06]  /*74770*/  LDL.LU.64 R32, [R1+0x1020] ;  /* 0x0010200001207983 */ /* 0x002eec0000300a00 */
[----:B------:R1:W-:Y:S01]  /*74780*/  @P1 STG.E desc[UR4][R14.64], R12 ;  /* 0x0000000c0e001986 */ /* 0x0003e2000c101904 */
[----:B------:R-:W-:-:S03]  /*74790*/  LOP3.LUT P1, RZ, R16, 0x200000, RZ, 0xc0, !PT ;  /* 0x0020000010ff7812 */ /* 0x000fc6000782c0ff */
[----:B------:R-:W3:Y:S04]  /*747a0*/  LDL.LU R11, [R1+0x8c] ;  /* 0x00008c00010b7983 */ /* 0x000ee80000300800 */
[----:B-1----:R-:W3:Y:S06]  /*747b0*/  LDL.LU.64 R14, [R1+0x1018] ;  /* 0x00101800010e7983 */ /* 0x002eec0000300a00 */
[----:B------:R1:W-:Y:S01]  /*747c0*/  @P1 STG.E desc[UR4][R8.64], R13 ;  /* 0x0000000d08001986 */ /* 0x0003e2000c101904 */
[----:B------:R-:W-:-:S03]  /*747d0*/  LOP3.LUT P1, RZ, R16, 0x100000, RZ, 0xc0, !PT ;  /* 0x0010000010ff7812 */ /* 0x000fc6000782c0ff */
[----:B------:R-:W3:Y:S01]  /*747e0*/  LDL.LU R12, [R1+0x70] ;  /* 0x00007000010c7983 */ /* 0x000ee20000300800 */
[----:B------:R-:W-:-:S03]  /*747f0*/  LOP3.LUT R16, R16, 0xfffffffe, RZ, 0xc0, !PT ;  /* 0xfffffffe10107812 */ /* 0x000fc600078ec0ff */
[----:B-1----:R-:W3:Y:S06]  /*74800*/  LDL.LU.64 R8, [R1+0x1010] ;  /* 0x0010100001087983 */ /* 0x002eec0000300a00 */
[----:B------:R1:W-:Y:S01]  /*74810*/  @P1 STG.E desc[UR4][R174.64], R173 ;  /* 0x000000adae001986 */ /* 0x0003e2000c101904 */
[----:B------:R-:W-:-:S03]  /*74820*/  LOP3.LUT P1, RZ, R22, 0x2000, RZ, 0xc0, !PT ;  /* 0x0000200016ff7812 */ /* 0x000fc6000782c0ff */
[----:B------:R-:W3:Y:S01]  /*74830*/  LDL.LU R13, [R1+0x60] ;  /* 0x00006000010d7983 */ /* 0x000ee20000300800 */
[----:B------:R-:W-:-:S03]  /*74840*/  LOP3.LUT P0, RZ, R21, 0x800, RZ, 0xc0, !PT ;  /* 0x0000080015ff7812 */ /* 0x000fc6000780c0ff */
[----:B-1----:R-:W3:Y:S06]  /*74850*/  LDL.LU.64 R174, [R1+0x1008] ;  /* 0x0010080001ae7983 */ /* 0x002eec0000300a00 */
[----:B------:R-:W-:Y:S02]  /*74860*/  @P1 LOP3.LUT R20, R20, 0x10000000, RZ, 0xfc, !PT ;  /* 0x1000000014141812 */ /* 0x000fe400078efcff */
[----:B------:R-:W-:Y:S01]  /*74870*/  LOP3.LUT P1, RZ, R22, 0x4000, RZ, 0xc0, !PT ;  /* 0x0000400016ff7812 */ /* 0x000fe2000782c0ff */
[----:B------:R-:W3:Y:S01]  /*74880*/  LDL.LU R173, [R1+0x74] ;  /* 0x0000740001ad7983 */ /* 0x000ee20000300800 */
        /* <DEDUP_REMOVED lines=25> */
[----:B-1----:R-:W3:Y:S01]  /*74a20*/  LDL.LU.64 R178, [R1+0x1000] ;  /* 0x0010000001b27983 */ /* 0x002ee20000300a00 */
[----:B------:R-:W-:-:S03]  /*74a30*/  LOP3.LUT R16, R16, 0xffffffdf, RZ, 0xc0, !PT ;  /* 0xffffffdf10107812 */ /* 0x000fc600078ec0ff */
[----:B------:R-:W3:Y:S01]  /*74a40*/  LDL.LU R172, [R1+0x64] ;  /* 0x0000640001ac7983 */ /* 0x000ee20000300800 */
[----:B------:R-:W-:-:S07]  /*74a50*/  LOP3.LUT P5, RZ, R21, 0x200, RZ, 0xc0, !PT ;  /* 0x0000020015ff7812 */ /* 0x000fce00078ac0ff */
[----:B------:R-:W-:Y:S02]  /*74a60*/  @P1 LOP3.LUT R16, R16, 0x20, RZ, 0xfc, !PT ;  /* 0x0000002010101812 */ /* 0x000fe400078efcff */
[----:B------:R-:W-:Y:S01]  /*74a70*/  LOP3.LUT P1, RZ, R22, 0x800000, RZ, 0xc0, !PT ;  /* 0x0080000016ff7812 */ /* 0x000fe2000782c0ff */
[----:B------:R1:W-:Y:S01]  /*74a80*/  @P6 STG.E desc[UR4][R176.64], R187 ;  /* 0x000000bbb0006986 */ /* 0x0003e2000c101904 */
[----:B------:R-:W-:-:S03]  /*74a90*/  LOP3.LUT R16, R16, 0xffffffbf, RZ, 0xc0, !PT ;  /* 0xffffffbf10107812 */ /* 0x000fc600078ec0ff */
[----:B-1----:R-:W3:Y:S04]  /*74aa0*/  LDL.LU.64 R176, [R1+0xff8] ;  /* 0x000ff80001b07983 */ /* 0x002ee80000300a00 */
[----:B------:R-:W3:Y:S04]  /*74ab0*/  LDL.LU R187, [R1+0x78] ;  /* 0x0000780001bb7983 */ /* 0x000ee80000300800 */
[----:B------:R-:W-:Y:S02]  /*74ac0*/  @P1 LOP3.LUT R16, R16, 0x40, RZ, 0xfc, !PT ;  /* 0x0000004010101812 */ /* 0x000fe400078efcff */
[----:B------:R-:W-:Y:S01]  /*74ad0*/  LOP3.LUT P1, RZ, R22, 0x1000000, RZ, 0xc0, !PT ;  /* 0x0100000016ff7812 */ /* 0x000fe2000782c0ff */
[----:B------:R1:W-:Y:S01]  /*74ae0*/  @P5 STG.E desc[UR4][R182.64], R186 ;  /* 0x000000bab6005986 */ /* 0x0003e2000c101904 */
[----:B------:R-:W-:-:S02]  /*74af0*/  LOP3.LUT P4, RZ, R21, 0x100, RZ, 0xc0, !PT ;  /* 0x0000010015ff7812 */ /* 0x000fc4000788c0ff */
[----:B------:R-:W-:Y:S01]  /*74b00*/  LOP3.LUT R16, R16, 0xffffff7f, RZ, 0xc0, !PT ;  /* 0xffffff7f10107812 */ /* 0x000fe200078ec0ff */
        /* <DEDUP_REMOVED lines=51> */
[----:B----4-:R-:W-:Y:S01]  /*74e40*/  @P1 STG.E desc[UR4][R30.64], R35 ;  /* 0x000000231e001986 */ /* 0x010fe2000c101904 */
[----:B------:R-:W-:-:S13]  /*74e50*/  LOP3.LUT P1, RZ, R16, 0x80000, RZ, 0xc0, !PT ;  /* 0x0008000010ff7812 */ /* 0x000fda000782c0ff */
[----:B--2---:R-:W-:Y:S01]  /*74e60*/  @P1 STG.E desc[UR4][R28.64], R10 ;  /* 0x0000000a1c001986 */ /* 0x004fe2000c101904 */
[----:B------:R-:W-:-:S13]  /*74e70*/  LOP3.LUT P1, RZ, R16, 0x40000, RZ, 0xc0, !PT ;  /* 0x0004000010ff7812 */ /* 0x000fda000782c0ff */
        /* <DEDUP_REMOVED lines=53> */
[----:B------:R-:W4:Y:S04]  /*751d0*/  LDL.LU R35, [R1] ;  /* 0x0000000001237983 */ /* 0x000f280000300800 */
[----:B------:R-:W4:Y:S04]  /*751e0*/  LDL.LU.64 R28, [R1+0xf48] ;  /* 0x000f4800011c7983 */ /* 0x000f280000300a00 */
[----:B------:R-:W4:Y:S04]  /*751f0*/  LDL.LU R252, [R1+0x14] ;  /* 0x0000140001fc7983 */ /* 0x000f280000300800 */
[----:B------:R-:W4:Y:S04]  /*75200*/  LDL.LU.64 R32, [R1+0xf40] ;  /* 0x000f400001207983 */ /* 0x000f280000300a00 */
[----:B------:R-:W4:Y:S04]  /*75210*/  LDL.LU R27, [R1+0x4] ;  /* 0x00000400011b7983 */ /* 0x000f280000300800 */
[----:B--2---:R1:W-:Y:S01]  /*75220*/  @P1 STG.E desc[UR4][R194.64], R191 ;  /* 0x000000bfc2001986 */ /* 0x0043e2000c101904 */
[----:B------:R-:W-:-:S02]  /*75230*/  LOP3.LUT P1, RZ, R16, 0x80, RZ, 0xc0, !PT ;  /* 0x0000008010ff7812 */ /* 0x000fc4000782c0ff */
[C---:B------:R-:W-:Y:S02]  /*75240*/  LOP3.LUT P0, RZ, R22.reuse, 0x1000, RZ, 0xc0, !PT ;  /* 0x0000100016ff7812 */ /* 0x040fe4000780c0ff */
[C---:B------:R-:W-:Y:S02]  /*75250*/  LOP3.LUT P6, RZ, R22.reuse, 0x800, RZ, 0xc0, !PT ;  /* 0x0000080016ff7812 */ /* 0x040fe400078cc0ff */
[C---:B------:R-:W-:Y:S02]  /*75260*/  LOP3.LUT P5, RZ, R22.reuse, 0x400, RZ, 0xc0, !PT ;  /* 0x0000040016ff7812 */ /* 0x040fe400078ac0ff */
[C---:B------:R-:W-:Y:S02]  /*75270*/  LOP3.LUT P4, RZ, R22.reuse, 0x200, RZ, 0xc0, !PT ;  /* 0x0000020016ff7812 */ /* 0x040fe4000788c0ff */
[----:B------:R-:W-:Y:S01]  /*75280*/  LOP3.LUT P3, RZ, R22, 0x100, RZ, 0xc0, !PT ;  /* 0x0000010016ff7812 */ /* 0x000fe2000786c0ff */
[----:B-1----:R-:W2:Y:S04]  /*75290*/  LDL.LU.64 R194, [R1+0x1908] ;  /* 0x0019080001c27983 */ /* 0x002ea80000300a00 */
[----:B---3--:R1:W-:Y:S01]  /*752a0*/  @P1 STG.E desc[UR4][R184.64], R186 ;  /* 0x000000bab8001986 */ /* 0x0083e2000c101904 */
[----:B------:R-:W-:-:S02]  /*752b0*/  LOP3.LUT P1, RZ, R16, 0x40, RZ, 0xc0, !PT ;  /* 0x0000004010ff7812 */ /* 0x000fc4000782c0ff */
[----:B------:R-:W-:Y:S01]  /*752c0*/  LOP3.LUT P2, RZ, R22, 0x80, RZ, 0xc0, !PT ;  /* 0x0000008016ff7812 */ /* 0x000fe2000784c0ff */
[----:B------:R-:W3:Y:S04]  /*752d0*/  LDL.LU R191, [R1+0x1900] ;  /* 0x0019000001bf7983 */ /* 0x000ee80000300800 */
[----:B-1----:R-:W3:Y:S06]  /*752e0*/  LDL.LU.64 R184, [R1+0x18f8] ;  /* 0x0018f80001b87983 */ /* 0x002eec0000300a00 */
[----:B----4-:R1:W-:Y:S01]  /*752f0*/  @P1 STG.E desc[UR4][R180.64], R187 ;  /* 0x000000bbb4001986 */ /* 0x0103e2000c101904 */
        /* <DEDUP_REMOVED lines=17> */
[----:B-1----:R-:W4:Y:S10]  /*75410*/  LDL.LU.64 R174, [R1+0x18b0] ;  /* 0x0018b00001ae7983 */ /* 0x002f340000300a00 */
        /* <DEDUP_REMOVED lines=12> */
[----:B------:R-:W-:Y:S01]  /*754e0*/  @P1 STG.E desc[UR4][R4.64], R170 ;  /* 0x000000aa04001986 */ /* 0x000fe2000c101904 */
[----:B------:R-:W-:-:S02]  /*754f0*/  LOP3.LUT P1, RZ, R20, 0x10000000, RZ, 0xc0, !PT ;  /* 0x1000000014ff7812 */ /* 0x000fc4000782c0ff */
[----:B------:R-:W-:-:S11]  /*75500*/  LOP3.LUT R20, R20, 0xffffffef, RZ, 0xc0, !PT ;  /* 0xffffffef14147812 */ /* 0x000fd600078ec0ff */
[----:B------:R-:W-:Y:S01]  /*75510*/  @P1 STG.E desc[UR4][R168.64], R171 ;  /* 0x000000aba8001986 */ /* 0x000fe2000c101904 */
        /* <DEDUP_REMOVED lines=64> */
[----:B------:R-:W-:Y:S10]  /*75920*/  @P0 STG.E desc[UR4][R38.64], R36 ;  /* 0x0000002426000986 */ /* 0x000ff4000c101904 */
[----:B------:R-:W-:-:S02]  /*75930*/  @P1 LOP3.LUT R20, R20, 0x2000000, RZ, 0xfc, !PT ;  /* 0x0200000014141812 */ /* 0x000fc400078efcff */
[----:B------:R-:W-:Y:S01]  /*75940*/  LOP3.LUT P1, RZ, R22, 0x10, RZ, 0xc0, !PT ;  /* 0x0000001016ff7812 */ /* 0x000fe2000782c0ff */
[----:B------:R-:W-:Y:S01]  /*75950*/  @P6 STG.E desc[UR4][R42.64], R37 ;  /* 0x000000252a006986 */ /* 0x000fe2000c101904 */
[----:B------:R-:W-:-:S03]  /*75960*/  LOP3.LUT R20, R20, 0xfbffffff, RZ, 0xc0, !PT ;  /* 0xfbffffff14147812 */ /* 0x000fc600078ec0ff */
[----:B------:R-:W-:Y:S04]  /*75970*/  @P5 STG.E desc[UR4][R40.64], R34 ;  /* 0x0000002228005986 */ /* 0x000fe8000c101904 */
[----:B------:R-:W-:Y:S04]  /*75980*/  @P4 STG.E desc[UR4][R30.64], R35 ;  /* 0x000000231e004986 */ /* 0x000fe8000c101904 */
[----:B------:R-:W-:Y:S01]  /*75990*/  @P3 STG.E desc[UR4][R28.64], R252 ;  /* 0x000000fc1c003986 */ /* 0x000fe2000c101904 */
[----:B------:R-:W-:Y:S02]  /*759a0*/  @P1 LOP3.LUT R20, R20, 0x4000000, RZ, 0xfc, !PT ;  /* 0x0400000014141812 */ /* 0x000fe400078efcff */
[----:B------:R-:W-:Y:S01]  /*759b0*/  LOP3.LUT P1, RZ, R22, 0x20, RZ, 0xc0, !PT ;  /* 0x0000002016ff7812 */ /* 0x000fe2000782c0ff */
[----:B------:R1:W-:Y:S01]  /*759c0*/  @P2 STG.E desc[UR4][R32.64], R27 ;  /* 0x0000001b20002986 */ /* 0x0003e2000c101904 */
[----:B------:R-:W-:-:S03]  /*759d0*/  LOP3.LUT R20, R20, 0xf7ffffff, RZ, 0xc0, !PT ;  /* 0xf7ffffff14147812 */ /* 0x000fc600078ec0ff */
[----:B-1----:R-:W2:Y:S04]  /*759e0*/  LDL.LU.64 R32, [R1+0xf38] ;  /* 0x000f380001207983 */ /* 0x002ea80000300a00 */
[----:B------:R-:W2:Y:S04]  /*759f0*/  LDL.LU R2, [R1+0x18] ;  /* 0x0000180001027983 */ /* 0x000ea80000300800 */
[----:B------:R-:W3:Y:S04]  /*75a00*/  LDL.LU R42, [R1+0x8] ;  /* 0x00000800012a7983 */ /* 0x000ee80000300800 */
[----:B------:R-:W4:Y:S04]  /*75a10*/  LDL.LU.64 R4, [R1+0xf28] ;  /* 0x000f280001047983 */ /* 0x000f280000300a00 */
[----:B------:R-:W4:Y:S04]  /*75a20*/  LDL.LU R43, [R1+0x1c] ;  /* 0x00001c00012b7983 */ /* 0x000f280000300800 */
[----:B------:R-:W4:Y:S04]  /*75a30*/  LDL.LU.64 R34, [R1+0xf20] ;  /* 0x000f200001227983 */ /* 0x000f280000300a00 */
[----:B------:R-:W4:Y:S04]  /*75a40*/  LDL.LU R252, [R1+0xc] ;  /* 0x00000c0001fc7983 */ /* 0x000f280000300800 */
[----:B------:R-:W4:Y:S04]  /*75a50*/  LDL.LU.64 R28, [R1+0xf18] ;  /* 0x000f1800011c7983 */ /* 0x000f280000300a00 */
[----:B------:R-:W4:Y:S04]  /*75a60*/  LDL.LU.64 R30, [R1+0xf10] ;  /* 0x000f1000011e7983 */ /* 0x000f280000300a00 */
[----:B------:R-:W4:Y:S01]  /*75a70*/  LDL.LU.64 R40, [R1+0xf08] ;  /* 0x000f080001287983 */ /* 0x000f220000300a00 */
[----:B------:R-:W-:-:S03]  /*75a80*/  @P1 LOP3.LUT R20, R20, 0x8000000, RZ, 0xfc, !PT ;  /* 0x0800000014141812 */ /* 0x000fc600078efcff */
[----:B------:R-:W4:Y:S01]  /*75a90*/  LDL.LU.64 R36, [R1+0xf00] ;  /* 0x000f000001247983 */ /* 0x000f220000300a00 */
[----:B------:R-:W-:-:S03]  /*75aa0*/  LOP3.LUT P1, RZ, R22, 0x40, RZ, 0xc0, !PT ;  /* 0x0000004016ff7812 */ /* 0x000fc6000782c0ff */
[----:B------:R-:W4:Y:S04]  /*75ab0*/  LDL.LU.64 R38, [R1+0xef8] ;  /* 0x000ef80001267983 */ /* 0x000f280000300a00 */
[----:B------:R-:W4:Y:S04]  /*75ac0*/  LDL.LU.64 R26, [R1+0xef0] ;  /* 0x000ef000011a7983 */ /* 0x000f280000300a00 */
[----:B------:R-:W4:Y:S04]  /*75ad0*/  LDL.LU.64 R168, [R1+0xee8] ;  /* 0x000ee80001a87983 */ /* 0x000f280000300a00 */
[----:B------:R-:W4:Y:S04]  /*75ae0*/  LDL.LU.64 R170, [R1+0xee0] ;  /* 0x000ee00001aa7983 */ /* 0x000f280000300a00 */
[----:B------:R-:W3:Y:S04]  /*75af0*/  LDL.LU.64 R22, [R1+0xf30] ;  /* 0x000f300001167983 */ /* 0x000ee80000300a00 */
[----:B--2---:R1:W-:Y:S01]  /*75b00*/  @P1 STG.E desc[UR4][R32.64], R2 ;  /* 0x0000000220001986 */ /* 0x0043e2000c101904 */
[----:B------:R-:W-:-:S03]  /*75b10*/  LOP3.LUT P1, RZ, R20, 0x8000000, RZ, 0xc0, !PT ;  /* 0x0800000014ff7812 */ /* 0x000fc6000782c0ff */
[----:B-1----:R-:W2:Y:S10]  /*75b20*/  LDL.LU.64 R32, [R1+0x1888] ;  /* 0x0018880001207983 */ /* 0x002eb40000300a00 */
[----:B---3--:R-:W-:Y:S01]  /*75b30*/  @P1 STG.E desc[UR4][R22.64], R42 ;  /* 0x0000002a16001986 */ /* 0x008fe2000c101904 */
[----:B------:R-:W-:-:S13]  /*75b40*/  LOP3.LUT P1, RZ, R20, 0x4000000, RZ, 0xc0, !PT ;  /* 0x0400000014ff7812 */ /* 0x000fda000782c0ff */
[----:B----4-:R-:W-:Y:S01]  /*75b50*/  @P1 STG.E desc[UR4][R4.64], R43 ;  /* 0x0000002b04001986 */ /* 0x010fe2000c101904 */
[----:B------:R-:W-:-:S13]  /*75b60*/  LOP3.LUT P1, RZ, R20, 0x2000000, RZ, 0xc0, !PT ;  /* 0x0200000014ff7812 */ /* 0x000fda000782c0ff */
[----:B------:R-:W-:Y:S01]  /*75b70*/  @P1 STG.E desc[UR4][R34.64], R252 ;  /* 0x000000fc22001986 */ /* 0x000fe2000c101904 */
[----:B------:R-:W-:-:S13]  /*75b80*/  LOP3.LUT P1, RZ, R20, 0x1000000, RZ, 0xc0, !PT ;  /* 0x0100000014ff7812 */ /* 0x000fda000782c0ff */
[----:B------:R1:W-:Y:S04]  /*75b90*/  @P1 STG.E desc[UR4][R28.64], R248 ;  /* 0x000000f81c001986 */ /* 0x0003e8000c101904 */
[----:B-1----:R-:W3:Y:S01]  /*75ba0*/  LDL.LU.64 R28, [R1+0xed8] ;  /* 0x000ed800011c7983 */ /* 0x002ee20000300a00 */
[----:B------:R-:W-:-:S03]  /*75bb0*/  LOP3.LUT P1, RZ, R20, 0x800000, RZ, 0xc0, !PT ;  /* 0x0080000014ff7812 */ /* 0x000fc6000782c0ff */
[----:B------:R-:W4:Y:S10]  /*75bc0*/  LDL.LU.64 R34, [R1+0xed0] ;  /* 0x000ed00001227983 */ /* 0x000f340000300a00 */
[----:B------:R1:W-:Y:S01]  /*75bd0*/  @P1 STG.E desc[UR4][R30.64], R244 ;  /* 0x000000f41e001986 */ /* 0x0003e2000c101904 */
[----:B------:R-:W-:-:S03]  /*75be0*/  LOP3.LUT P1, RZ, R20, 0x400000, RZ, 0xc0, !PT ;  /* 0x0040000014ff7812 */ /* 0x000fc6000782c0ff */
[----:B-1----:R-:W2:Y:S10]  /*75bf0*/  LDL.LU.64 R30, [R1+0xec8] ;  /* 0x000ec800011e7983 */ /* 0x002eb40000300a00 */
[----:B------:R1:W-:Y:S01]  /*75c00*/  @P1 STG.E desc[UR4][R40.64], R249 ;  /* 0x000000f928001986 */ /* 0x0003e2000c101904 */
[----:B------:R-:W-:-:S03]  /*75c10*/  LOP3.LUT P1, RZ, R20, 0x200000, RZ, 0xc0, !PT ;  /* 0x0020000014ff7812 */ /* 0x000fc6000782c0ff */
[----:B-1----:R-:W2:Y:S10]  /*75c20*/  LDL.LU.64 R40, [R1+0xec0] ;  /* 0x000ec00001287983 */ /* 0x002eb40000300a00 */
[----:B------:R1:W-:Y:S04]  /*75c30*/  @P1 STG.E desc[UR4][R36.64], R245 ;  /* 0x000000f524001986 */ /* 0x0003e8000c101904 */
[----:B-1----:R-:W2:Y:S01]  /*75c40*/  LDL.LU.64 R36, [R1+0xeb8] ;  /* 0x000eb80001247983 */ /* 0x002ea20000300a00 */
[----:B------:R-:W-:-:S03]  /*75c50*/  LOP3.LUT P1, RZ, R20, 0x100000, RZ, 0xc0, !PT ;  /* 0x0010000014ff7812 */ /* 0x000fc6000782c0ff */
[----:B------:R-:W2:Y:S10]  /*75c60*/  LDL.LU.64 R42, [R1+0xeb0] ;  /* 0x000eb000012a7983 */ /* 0x000eb40000300a00 */
[----:B------:R1:W-:Y:S04]  /*75c70*/  @P1 STG.E desc[UR4][R38.64], R250 ;  /* 0x000000fa26001986 */ /* 0x0003e8000c101904 */
[----:B-1----:R-:W2:Y:S01]  /*75c80*/  LDL.LU.64 R38, [R1+0xea8] ;  /* 0x000ea80001267983 */ /* 0x002ea20000300a00 */
[----:B------:R-:W-:-:S13]  /*75c90*/  LOP3.LUT P1, RZ, R20, 0x80000, RZ, 0xc0, !PT ;  /* 0x0008000014ff7812 */ /* 0x000fda000782c0ff */
[----:B------:R-:W-:Y:S01]  /*75ca0*/  @P1 STG.E desc[UR4][R26.64], R246 ;  /* 0x000000f61a001986 */ /* 0x000fe2000c101904 */
[----:B------:R-:W-:-:S13]  /*75cb0*/  LOP3.LUT P1, RZ, R20, 0x40000, RZ, 0xc0, !PT ;  /* 0x0004000014ff7812 */ /* 0x000fda000782c0ff */
[----:B------:R-:W-:Y:S01]  /*75cc0*/  @P1 STG.E desc[UR4][R168.64], R251 ;  /* 0x000000fba8001986 */ /* 0x000fe2000c101904 */
[----:B------:R-:W-:-:S13]  /*75cd0*/  LOP3.LUT P1, RZ, R20, 0x20000, RZ, 0xc0, !PT ;  /* 0x0002000014ff7812 */ /* 0x000fda000782c0ff */
[----:B------:R1:W-:Y:S01]  /*75ce0*/  @P1 STG.E desc[UR4][R170.64], R247 ;  /* 0x000000f7aa001986 */ /* 0x0003e2000c101904 */
[----:B------:R-:W-:-:S03]  /*75cf0*/  LOP3.LUT P1, RZ, R20, 0x10000, RZ, 0xc0, !PT ;  /* 0x0001000014ff7812 */ /* 0x000fc6000782c0ff */
        /* <DEDUP_REMOVED lines=9> */
[----:B---3--:R1:W-:Y:S01]  /*75d90*/  @P1 STG.E desc[UR4][R28.64], R240 ;  /* 0x000000f01c001986 */ /* 0x0083e2000c101904 */
[----:B------:R-:W-:-:S03]  /*75da0*/  LOP3.LUT P1, RZ, R20, 0x8000, RZ, 0xc0, !PT ;  /* 0x0000800014ff7812 */ /* 0x000fc6000782c0ff */
[----:B-1----:R-:W3:Y:S10]  /*75db0*/  LDL.LU.64 R28, [R1+0x1880] ;  /* 0x00188000011c7983 */ /* 0x002ef40000300a00 */
[----:B----4-:R1:W-:Y:S01]  /*75dc0*/  @P1 STG.E desc[UR4][R34.64], R236 ;  /* 0x000000ec22001986 */ /* 0x0103e2000c101904 */
[----:B------:R-:W-:-:S03]  /*75dd0*/  LOP3.LUT P1, RZ, R20, 0x4000, RZ, 0xc0, !PT ;  /* 0x0000400014ff7812 */ /* 0x000fc6000782c0ff */
[----:B-1----:R-:W4:Y:S10]  /*75de0*/  LDL.LU.64 R34, [R1+0x1878] ;  /* 0x0018780001227983 */ /* 0x002f340000300a00 */
[----:B--2---:R1:W-:Y:S01]  /*75df0*/  @P1 STG.E desc[UR4][R30.64], R241 ;  /* 0x000000f11e001986 */ /* 0x0043e2000c101904 */
[----:B------:R-:W-:-:S03]  /*75e00*/  LOP3.LUT P1, RZ, R20, 0x2000, RZ, 0xc0, !PT ;  /* 0x0000200014ff7812 */ /* 0x000fc6000782c0ff */
[----:B-1----:R-:W2:Y:S10]  /*75e10*/  LDL.LU.64 R30, [R1+0x1870] ;  /* 0x00187000011e7983 */ /* 0x002eb40000300a00 */
[----:B------:R1:W-:Y:S01]  /*75e20*/  @P1 STG.E desc[UR4][R40.64], R237 ;  /* 0x000000ed28001986 */ /* 0x0003e2000c101904 */
[----:B------:R-:W-:-:S03]  /*75e30*/  LOP3.LUT P1, RZ, R20, 0x1000, RZ, 0xc0, !PT ;  /* 0x0000100014ff7812 */ /* 0x000fc6000782c0ff */
[----:B------:R-:W3:Y:S04]  /*75e40*/  LDL.LU.64 R240, [R1+0xe90] ;  /* 0x000e900001f07983 */ /* 0x000ee80000300a00 */
[----:B-1----:R-:W2:Y:S06]  /*75e50*/  LDL.LU.64 R40, [R1+0x1868] ;  /* 0x0018680001287983 */ /* 0x002eac0000300a00 */
[----:B------:R1:W-:Y:S01]  /*75e60*/  @P1 STG.E desc[UR4][R36.64], R242 ;  /* 0x000000f224001986 */ /* 0x0003e2000c101904 */
[----:B------:R-:W-:-:S03]  /*75e70*/  LOP3.LUT P1, RZ, R20, 0x800, RZ, 0xc0, !PT ;  /* 0x0000080014ff7812 */ /* 0x000fc6000782c0ff */
[----:B------:R-:W4:Y:S04]  /*75e80*/  LDL.LU.64 R236, [R1+0xe98] ;  /* 0x000e980001ec7983 */ /* 0x000f280000300a00 */
[----:B-1----:R-:W2:Y:S06]  /*75e90*/  LDL.LU.64 R36, [R1+0x1860] ;  /* 0x0018600001247983 */ /* 0x002eac0000300a00 */
[----:B------:R1:W-:Y:S01]  /*75ea0*/  @P1 STG.E desc[UR4][R42.64], R238 ;  /* 0x000000ee2a001986 */ /* 0x0003e2000c101904 */
[----:B------:R-:W-:-:S03]  /*75eb0*/  LOP3.LUT P1, RZ, R20, 0x400, RZ, 0xc0, !PT ;  /* 0x0000040014ff7812 */ /* 0x000fc6000782c0ff */
[----:B-1----:R-:W2:Y:S10]  /*75ec0*/  LDL.LU.64 R42, [R1+0x1858] ;  /* 0x00185800012a7983 */ /* 0x002eb40000300a00 */
[----:B------:R1:W-:Y:S04]  /*75ed0*/  @P1 STG.E desc[UR4][R38.64], R243 ;  /* 0x000000f326001986 */ /* 0x0003e8000c101904 */
[----:B-1----:R-:W2:Y:S04]  /*75ee0*/  LDL.LU.64 R38, [R1+0x1850] ;  /* 0x0018500001267983 */ /* 0x002ea80000300a00 */
[----:B------:R-:W3:Y:S01]  /*75ef0*/  LDL.LU.64 R242, [R1+0xea0] ;  /* 0x000ea00001f27983 */ /* 0x000ee20000300a00 */
[----:B------:R-:W-:-:S02]  /*75f00*/  LOP3.LUT P1, RZ, R20, 0x200, RZ, 0xc0, !PT ;  /* 0x0000020014ff7812 */ /* 0x000fc4000782c0ff */
[----:B------:R-:W-:Y:S02]  /*75f10*/  LOP3.LUT R21, R21, 0xffffefff, RZ, 0xc0, !PT ;  /* 0xffffefff15157812 */ /* 0x000fe400078ec0ff */
[C---:B------:R-:W-:Y:S02]  /*75f20*/  LOP3.LUT P0, RZ, R25.reuse, 0x2000, RZ, 0xc0, !PT ;  /* 0x0000200019ff7812 */ /* 0x040fe4000780c0ff */
[C---:B------:R-:W-:Y:S02]  /*75f30*/  LOP3.LUT P6, RZ, R25.reuse, 0x1000, RZ, 0xc0, !PT ;  /* 0x0000100019ff7812 */ /* 0x040fe400078cc0ff */
[C---:B------:R-:W-:Y:S02]  /*75f40*/  LOP3.LUT P5, RZ, R25.reuse, 0x800, RZ, 0xc0, !PT ;  /* 0x0000080019ff7812 */ /* 0x040fe400078ac0ff */
[C---:B------:R-:W-:Y:S02]  /*75f50*/  LOP3.LUT P4, RZ, R25.reuse, 0x400, RZ, 0xc0, !PT ;  /* 0x0000040019ff7812 */ /* 0x040fe4000788c0ff */
[----:B------:R-:W-:-:S02]  /*75f60*/  LOP3.LUT P3, RZ, R25, 0x200, RZ, 0xc0, !PT ;  /* 0x0000020019ff7812 */ /* 0x000fc4000786c0ff */
[----:B------:R-:W-:Y:S01]  /*75f70*/  LOP3.LUT P2, RZ, R25, 0x100, RZ, 0xc0, !PT ;  /* 0x0000010019ff7812 */ /* 0x000fe2000784c0ff */
[----:B---3--:R-:W-:Y:S01]  /*75f80*/  @P1 STG.E desc[UR4][R242.64], R239 ;  /* 0x000000eff2001986 */ /* 0x008fe2000c101904 */
[----:B------:R-:W-:-:S13]  /*75f90*/  LOP3.LUT P1, RZ, R20, 0x100, RZ, 0xc0, !PT ;  /* 0x0000010014ff7812 */ /* 0x000fda000782c0ff */
[----:B----4-:R1:W-:Y:S01]  /*75fa0*/  @P1 STG.E desc[UR4][R236.64], R232 ;  /* 0x000000e8ec001986 */ /* 0x0103e2000c101904 */
[----:B------:R-:W-:-:S03]  /*75fb0*/  LOP3.LUT P1, RZ, R20, 0x80, RZ, 0xc0, !PT ;  /* 0x0000008014ff7812 */ /* 0x000fc6000782c0ff */
[----:B-1----:R-:W3:Y:S10]  /*75fc0*/  LDL.LU.64 R236, [R1+0xe40] ;  /* 0x000e400001ec7983 */ /* 0x002ef40000300a00 */
        /* <DEDUP_REMOVED lines=17> */
[----:B------:R-:W-:Y:S04]  /*760e0*/  @P0 STG.E desc[UR4][R248.64], R230 ;  /* 0x000000e6f8000986 */ /* 0x000fe8000c101904 */
[----:B------:R-:W-:Y:S06]  /*760f0*/  @P6 STG.E desc[UR4][R22.64], R235 ;  /* 0x000000eb16006986 */ /* 0x000fec000c101904 */
[----:B------:R-:W-:-:S02]  /*76100*/  @P1 LOP3.LUT R21, R21, 0x8000, RZ, 0xfc, !PT ;  /* 0x0000800015151812 */ /* 0x000fc400078efcff */
[----:B------:R-:W-:Y:S01]  /*76110*/  LOP3.LUT P1, RZ, R17, 0x80000, RZ, 0xc0, !PT ;  /* 0x0008000011ff7812 */ /* 0x000fe2000782c0ff */
[----:B------:R-:W-:Y:S04]  /*76120*/  @P5 STG.E desc[UR4][R4.64], R231 ;  /* 0x000000e704005986 */ /* 0x000fe8000c101904 */
[----:B------:R-:W-:Y:S04]  /*76130*/  @P4 STG.E desc[UR4][R26.64], R224 ;  /* 0x000000e01a004986 */ /* 0x000fe8000c101904 */
[----:B------:R-:W-:Y:S01]  /*76140*/  @P3 STG.E desc[UR4][R168.64], R220 ;  /* 0x000000dca8003986 */ /* 0x000fe2000c101904 */
[----:B------:R-:W-:-:S03]  /*76150*/  LOP3.LUT R21, R21, 0xfffeffff, RZ, 0xc0, !PT ;  /* 0xfffeffff15157812 */ /* 0x000fc600078ec0ff */
[----:B------:R1:W-:Y:S01]  /*76160*/  @P2 STG.E desc[UR4][R170.64], R225 ;  /* 0x000000e1aa002986 */ /* 0x0003e2000c101904 */
[----:B------:R-:W-:Y:S02]  /*76170*/  @P1 LOP3.LUT R21, R21, 0x10000, RZ, 0xfc, !PT ;  /* 0x0001000015151812 */ /* 0x000fe400078efcff */
[----:B------:R-:W-:Y:S01]  /*76180*/  LOP3.LUT P1, RZ, R17, 0x100000, RZ, 0xc0, !PT ;  /* 0x0010000011ff7812 */ /* 0x000fe2000782c0ff */
[----:B-1----:R-:W4:Y:S01]  /*76190*/  LDL.LU.64 R170, [R1+0xe38] ;  /* 0x000e380001aa7983 */ /* 0x002f220000300a00 */
[----:B------:R-:W-:-:S03]  /*761a0*/  LOP3.LUT R21, R21, 0xfffdffff, RZ, 0xc0, !PT ;  /* 0xfffdffff15157812 */ /* 0x000fc600078ec0ff */
[----:B------:R-:W2:Y:S08]  /*761b0*/  LDL.LU.64 R240, [R1+0xe30] ;  /* 0x000e300001f07983 */ /* 0x000eb00000300a00 */
[----:B------:R-:W-:Y:S02]  /*761c0*/  @P1 LOP3.LUT R21, R21, 0x20000, RZ, 0xfc, !PT ;  /* 0x0002000015151812 */ /* 0x000fe400078efcff */
[----:B------:R-:W-:Y:S01]  /*761d0*/  LOP3.LUT P1, RZ, R17, 0x200000, RZ, 0xc0, !PT ;  /* 0x0020000011ff7812 */ /* 0x000fe2000782c0ff */
[----:B------:R-:W2:Y:S01]  /*761e0*/  LDL.LU.64 R246, [R1+0xe28] ;  /* 0x000e280001f67983 */ /* 0x000ea20000300a00 */
[----:B------:R-:W-:-:S03]  /*761f0*/  LOP3.LUT R21, R21, 0xfffbffff, RZ, 0xc0, !PT ;  /* 0xfffbffff15157812 */ /* 0x000fc600078ec0ff */
[----:B------:R-:W2:Y:S04]  /*76200*/  LDL.LU.64 R250, [R1+0xe20] ;  /* 0x000e200001fa7983 */ /* 0x000ea80000300a00 */
[----:B------:R-:W2:Y:S04]  /*76210*/  LDL.LU.64 R244, [R1+0xe18] ;  /* 0x000e180001f47983 */ /* 0x000ea80000300a00 */
[----:B------:R-:W-:Y:S01]  /*76220*/  @P1 LOP3.LUT R21, R21, 0x40000, RZ, 0xfc, !PT ;  /* 0x0004000015151812 */ /* 0x000fe200078efcff */
[----:B------:R-:W2:Y:S01]  /*76230*/  LDL.LU.64 R248, [R1+0xe10] ;  /* 0x000e100001f87983 */ /* 0x000ea20000300a00 */
[----:B------:R-:W-:-:S02]  /*76240*/  LOP3.LUT P1, RZ, R17, 0x400000, RZ, 0xc0, !PT ;  /* 0x0040000011ff7812 */ /* 0x000fc4000782c0ff */
[----:B------:R-:W-:Y:S01]  /*76250*/  LOP3.LUT R21, R21, 0xfff7ffff, RZ, 0xc0, !PT ;  /* 0xfff7ffff15157812 */ /* 0x000fe200078ec0ff */
[----:B------:R-:W2:Y:S01]  /*76260*/  LDL.LU.64 R22, [R1+0xe08] ;  /* 0x000e080001167983 */ /* 0x000ea20000300a00 */
[----:B------:R-:W-:-:S03]  /*76270*/  LOP3.LUT R20, R20, 0xfffffffe, RZ, 0xc0, !PT ;  /* 0xfffffffe14147812 */ /* 0x000fc600078ec0ff */
[----:B------:R-:W2:Y:S04]  /*76280*/  LDL.LU.64 R4, [R1+0xe00] ;  /* 0x000e000001047983 */ /* 0x000ea80000300a00 */
[----:B------:R-:W2:Y:S02]  /*76290*/  LDL.LU.64 R26, [R1+0xdf8] ;  /* 0x000df800011a7983 */ /* 0x000ea40000300a00 */
[----:B------:R-:W-:Y:S02]  /*762a0*/  @P1 LOP3.LUT R21, R21, 0x80000, RZ, 0xfc, !PT ;  /* 0x0008000015151812 */ /* 0x000fe400078efcff */
[----:B------:R-:W-:Y:S01]  /*762b0*/  LOP3.LUT P1, RZ, R17, 0x800000, RZ, 0xc0, !PT ;  /* 0x0080000011ff7812 */ /* 0x000fe2000782c0ff */
[----:B------:R-:W2:Y:S01]  /*762c0*/  LDL.LU.64 R168, [R1+0xdf0] ;  /* 0x000df00001a87983 */ /* 0x000ea20000300a00 */
        /* <DEDUP_REMOVED lines=49> */
[----:B----4-:R1:W-:Y:S04]  /*765e0*/  @P1 STG.E desc[UR4][R170.64], R226 ;  /* 0x000000e2aa001986 */ /* 0x0103e8000c101904 */
[----:B-1----:R-:W3:Y:S04]  /*765f0*/  LDL.LU.64 R170, [R1+0xde8] ;  /* 0x000de80001aa7983 */ /* 0x002ee80000300a00 */
[----:B------:R-:W4:Y:S04]  /*76600*/  LDL.LU.64 R24, [R1+0xde0] ;  /* 0x000de00001187983 */ /* 0x000f280000300a00 */
[----:B------:R-:W4:Y:S04]  /*76610*/  LDL.LU.64 R224, [R1+0xdd8] ;  /* 0x000dd80001e07983 */ /* 0x000f280000300a00 */
[----:B------:R-:W4:Y:S01]  /*76620*/  LDL.LU.64 R230, [R1+0xdd0] ;  /* 0x000dd00001e67983 */ /* 0x000f220000300a00 */
[----:B------:R-:W-:-:S03]  /*76630*/  LOP3.LUT P1, RZ, R20, 0x4, RZ, 0xc0, !PT ;  /* 0x0000000414ff7812 */ /* 0x000fc6000782c0ff */
[----:B------:R-:W4:Y:S04]  /*76640*/  LDL.LU.64 R234, [R1+0xdc8] ;  /* 0x000dc80001ea7983 */ /* 0x000f280000300a00 */
[----:B------:R-:W4:Y:S04]  /*76650*/  LDL.LU.64 R228, [R1+0xdc0] ;  /* 0x000dc00001e47983 */ /* 0x000f280000300a00 */
[----:B------:R-:W4:Y:S04]  /*76660*/  LDL.LU.64 R232, [R1+0xdb8] ;  /* 0x000db80001e87983 */ /* 0x000f280000300a00 */
[----:B--2---:R1:W-:Y:S01]  /*76670*/  @P1 STG.E desc[UR4][R240.64], R222 ;  /* 0x000000def0001986 */ /* 0x0043e2000c101904 */
[----:B------:R-:W-:-:S03]  /*76680*/  LOP3.LUT P1, RZ, R20, 0x2, RZ, 0xc0, !PT ;  /* 0x0000000214ff7812 */ /* 0x000fc6000782c0ff */
[----:B------:R-:W2:Y:S04]  /*76690*/  LDL.LU.64 R238, [R1+0xdb0] ;  /* 0x000db00001ee7983 */ /* 0x000ea80000300a00 */
[----:B------:R-:W2:Y:S04]  /*766a0*/  LDL.LU.64 R242, [R1+0xda8] ;  /* 0x000da80001f27983 */ /* 0x000ea80000300a00 */
[----:B------:R-:W2:Y:S04]  /*766b0*/  LDL.LU.64 R236, [R1+0xda0] ;  /* 0x000da00001ec7983 */ /* 0x000ea80000300a00 */
[----:B------:R1:W-:Y:S01]  /*766c0*/  @P1 STG.E desc[UR4][R246.64], R227 ;  /* 0x000000e3f6001986 */ /* 0x0003e2000c101904 */
[----:B------:R-:W-:-:S03]  /*766d0*/  LOP3.LUT P1, RZ, R20, 0x1, RZ, 0xc0, !PT ;  /* 0x0000000114ff7812 */ /* 0x000fc6000782c0ff */
[----:B-1----:R-:W2:Y:S04]  /*766e0*/  LDL.LU.64 R240, [R1+0xd98] ;  /* 0x000d980001f07983 */ /* 0x002ea80000300a00 */
[----:B------:R-:W2:Y:S06]  /*766f0*/  LDL.LU.64 R246, [R1+0xd90] ;  /* 0x000d900001f67983 */ /* 0x000eac0000300a00 */
[----:B------:R1:W-:Y:S01]  /*76700*/  @P1 STG.E desc[UR4][R250.64], R223 ;  /* 0x000000dffa001986 */ /* 0x0003e2000c101904 */
[----:B------:R-:W-:-:S03]  /*76710*/  LOP3.LUT P1, RZ, R21, 0x80000000, RZ, 0xc0, !PT ;  /* 0x8000000015ff7812 */ /* 0x000fc6000782c0ff */
[----:B-1----:R-:W2:Y:S10]  /*76720*/  LDL.LU.64 R250, [R1+0xd88] ;  /* 0x000d880001fa7983 */ /* 0x002eb40000300a00 */
        /* <DEDUP_REMOVED lines=18> */
[----:B---3--:R1:W-:Y:S04]  /*76850*/  @P1 STG.E desc[UR4][R170.64], R219 ;  /* 0x000000dbaa001986 */ /* 0x0083e8000c101904 */
[----:B-1----:R-:W3:Y:S01]  /*76860*/  LDL.LU.64 R170, [R1+0xd50] ;  /* 0x000d500001aa7983 */ /* 0x002ee20000300a00 */
        /* <DEDUP_REMOVED lines=22> */
[----:B------:R-:W-:Y:S02]  /*769d0*/  LOP3.LUT P1, RZ, R21, 0x2000, RZ, 0xc0, !PT ;  /* 0x0000200015ff7812 */ /* 0x000fe4000782c0ff */
[C---:B------:R-:W-:Y:S02]  /*769e0*/  LOP3.LUT P0, RZ, R17.reuse, 0x4000, RZ, 0xc0, !PT ;  /* 0x0000400011ff7812 */ /* 0x040fe4000780c0ff */
[C---:B------:R-:W-:Y:S02]  /*769f0*/  LOP3.LUT P6, RZ, R17.reuse, 0x2000, RZ, 0xc0, !PT ;  /* 0x0000200011ff7812 */ /* 0x040fe400078cc0ff */
[C---:B------:R-:W-:Y:S02]  /*76a00*/  LOP3.LUT P5, RZ, R17.reuse, 0x1000, RZ, 0xc0, !PT ;  /* 0x0000100011ff7812 */ /* 0x040fe400078ac0ff */
[----:B------:R-:W-:-:S05]  /*76a10*/  LOP3.LUT P4, RZ, R17, 0x800, RZ, 0xc0, !PT ;  /* 0x0000080011ff7812 */ /* 0x000fca000788c0ff */
[----:B------:R-:W-:Y:S01]  /*76a20*/  @P1 STG.E desc[UR4][R250.64], R201 ;  /* 0x000000c9fa001986 */ /* 0x000fe2000c101904 */
[----:B------:R-:W-:Y:S02]  /*76a30*/  LOP3.LUT P1, RZ, R21, 0x1000, RZ, 0xc0, !PT ;  /* 0x0000100015ff7812 */ /* 0x000fe4000782c0ff */
[C---:B------:R-:W-:Y:S02]  /*76a40*/  LOP3.LUT P3, RZ, R17.reuse, 0x400, RZ, 0xc0, !PT ;  /* 0x0000040011ff7812 */ /* 0x040fe4000786c0ff */
[----:B------:R-:W-:-:S09]  /*76a50*/  LOP3.LUT P2, RZ, R17, 0x200, RZ, 0xc0, !PT ;  /* 0x0000020011ff7812 */ /* 0x000fd2000784c0ff */
[----:B------:R-:W-:Y:S04]  /*76a60*/  @P1 STG.E desc[UR4][R244.64], R197 ;  /* 0x000000c5f4001986 */ /* 0x000fe8000c101904 */
[----:B------:R-:W-:Y:S04]  /*76a70*/  @P0 STG.E desc[UR4][R248.64], R202 ;  /* 0x000000caf8000986 */ /* 0x000fe8000c101904 */
[----:B------:R-:W-:Y:S04]  /*76a80*/  @P6 STG.E desc[UR4][R22.64], R198 ;  /* 0x000000c616006986 */ /* 0x000fe8000c101904 */
[----:B------:R-:W-:Y:S04]  /*76a90*/  @P5 STG.E desc[UR4][R4.64], R203 ;  /* 0x000000cb04005986 */ /* 0x000fe8000c101904 */
[----:B------:R-:W-:Y:S04]  /*76aa0*/  @P4 STG.E desc[UR4][R26.64], R199 ;  /* 0x000000c71a004986 */ /* 0x000fe8000c101904 */
[----:B------:R-:W-:Y:S04]  /*76ab0*/  @P3 STG.E desc[UR4][R168.64], R192 ;  /* 0x000000c0a8003986 */ /* 0x000fe8000c101904 */
[----:B---3--:R1:W-:Y:S04]  /*76ac0*/  @P2 STG.E desc[UR4][R170.64], R188 ;  /* 0x000000bcaa002986 */ /* 0x0083e8000c101904 */
[----:B-1----:R-:W2:Y:S01]  /*76ad0*/  LDL.LU.64 R170, [R1+0xd48] ;  /* 0x000d480001aa7983 */ /* 0x002ea20000300a00 */
[----:B------:R-:W-:-:S02]  /*76ae0*/  LOP3.LUT P0, RZ, R3, 0x10000, RZ, 0xc0, !PT ;  /* 0x0001000003ff7812 */ /* 0x000fc4000780c0ff */
[----:B------:R-:W-:Y:S01]  /*76af0*/  LOP3.LUT R19, R19, 0xffdfffff, RZ, 0xc0, !PT ;  /* 0xffdfffff13137812 */ /* 0x000fe200078ec0ff */
[----:B------:R-:W3:Y:S04]  /*76b00*/  LDL.LU.64 R244, [R1+0xd40] ;  /* 0x000d400001f47983 */ /* 0x000ee80000300a00 */
[----:B------:R-:W4:Y:S04]  /*76b10*/  LDL.LU.64 R236, [R1+0xd38] ;  /* 0x000d380001ec7983 */ /* 0x000f280000300a00 */
[----:B------:R-:W4:Y:S02]  /*76b20*/  LDL.LU.64 R250, [R1+0xd30] ;  /* 0x000d300001fa7983 */ /* 0x000f240000300a00 */
[----:B------:R-:W-:-:S02]  /*76b30*/  @P0 LOP3.LUT R19, R19, 0x200000, RZ, 0xfc, !PT ;  /* 0x0020000013130812 */ /* 0x000fc400078efcff */
[----:B------:R-:W-:Y:S01]  /*76b40*/  LOP3.LUT P0, RZ, R3, 0x20000, RZ, 0xc0, !PT ;  /* 0x0002000003ff7812 */ /* 0x000fe2000780c0ff */
[----:B------:R-:W4:Y:S01]  /*76b50*/  LDL.LU.64 R248, [R1+0xd28] ;  /* 0x000d280001f87983 */ /* 0x000f220000300a00 */
[----:B------:R-:W-:-:S03]  /*76b60*/  LOP3.LUT R19, R19, 0xffbfffff, RZ, 0xc0, !PT ;  /* 0xffbfffff13137812 */ /* 0x000fc600078ec0ff */
[----:B------:R-:W4:Y:S04]  /*76b70*/  LDL.LU.64 R22, [R1+0xd20] ;  /* 0x000d200001167983 */ /* 0x000f280000300a00 */
[----:B------:R-:W4:Y:S04]  /*76b80*/  LDL.LU.64 R4, [R1+0xd18] ;  /* 0x000d180001047983 */ /* 0x000f280000300a00 */
[----:B------:R-:W-:Y:S01]  /*76b90*/  @P0 LOP3.LUT R19, R19, 0x400000, RZ, 0xfc, !PT ;  /* 0x0040000013130812 */ /* 0x000fe200078efcff */
[----:B------:R-:W4:Y:S01]  /*76ba0*/  LDL.LU.64 R240, [R1+0xd10] ;  /* 0x000d100001f07983 */ /* 0x000f220000300a00 */
[----:B------:R-:W-:-:S02]  /*76bb0*/  LOP3.LUT P0, RZ, R3, 0x40000, RZ, 0xc0, !PT ;  /* 0x0004000003ff7812 */ /* 0x000fc4000780c0ff */
[----:B------:R-:W-:Y:S01]  /*76bc0*/  LOP3.LUT R19, R19, 0xff7fffff, RZ, 0xc0, !PT ;  /* 0xff7fffff13137812 */ /* 0x000fe200078ec0ff */
[----:B------:R-:W4:Y:S01]  /*76bd0*/  LDL.LU.64 R26, [R1+0xd08] ;  /* 0x000d0800011a7983 */ /* 0x000f220000300a00 */
[----:B------:R-:W-:-:S03]  /*76be0*/  LOP3.LUT R21, R21, 0xfffffffe, RZ, 0xc0, !PT ;  /* 0xfffffffe15157812 */ /* 0x000fc600078ec0ff */
[----:B------:R-:W4:Y:S01]  /*76bf0*/  LDL.LU.64 R168, [R1+0xd00] ;  /* 0x000d000001a87983 */ /* 0x000f220000300a00 */
[----:B------:R-:W-:-:S03]  /*76c00*/  LOP3.LUT P1, RZ, R17, 0x100, RZ, 0xc0, !PT ;  /* 0x0000010011ff7812 */ /* 0x000fc6000782c0ff */
[----:B------:R-:W4:Y:S02]  /*76c10*/  LDL.LU.64 R246, [R1+0xcf8] ;  /* 0x000cf80001f67983 */ /* 0x000f240000300a00 */
        /* <DEDUP_REMOVED lines=41> */
[----:B--2---:R1:W-:Y:S04]  /*76eb0*/  @P1 STG.E desc[UR4][R170.64], R193 ;  /* 0x000000c1aa001986 */ /* 0x0043e8000c101904 */
[----:B-1----:R-:W2:Y:S06]  /*76ec0*/  LDL.LU.64 R170, [R1+0xcf0] ;  /* 0x000cf00001aa7983 */ /* 0x002eac0000300a00 */
        /* <DEDUP_REMOVED lines=23> */
[----:B----4-:R-:W-:Y:S01]  /*77040*/  @P0 STG.E desc[UR4][R236.64], R194 ;  /* 0x000000c2ec000986 */ /* 0x010fe2000c101904 */
[----:B------:R-:W-:-:S13]  /*77050*/  LOP3.LUT P0, RZ, R21, 0x400, RZ, 0xc0, !PT ;  /* 0x0000040015ff7812 */ /* 0x000fda000780c0ff */
        /* <DEDUP_REMOVED lines=13> */
[----:B------:R-:W-:-:S03]  /*77130*/  LOP3.LUT P0, RZ, R21, 0x20, RZ, 0xc0, !PT ;  /* 0x0000002015ff7812 */ /* 0x000fc6000780c0ff */
[----:B------:R-:W4:Y:S10]  /*77140*/  LDL.LU.64 R238, [R1+0xcc0] ;  /* 0x000cc00001ee7983 */ /* 0x000f340000300a00 */
[----:B------:R1:W-:Y:S04]  /*77150*/  @P0 STG.E desc[UR4][R26.64], R185 ;  /* 0x000000b91a000986 */ /* 0x0003e8000c101904 */
[----:B-1----:R-:W4:Y:S01]  /*77160*/  LDL.LU.64 R26, [R1+0xcb8] ;  /* 0x000cb800011a7983 */ /* 0x002f220000300a00 */
[----:B------:R-:W-:-:S03]  /*77170*/  LOP3.LUT P0, RZ, R21, 0x10, RZ, 0xc0, !PT ;  /* 0x0000001015ff7812 */ /* 0x000fc6000780c0ff */
[----:B------:R-:W4:Y:S10]  /*77180*/  LDL.LU.64 R242, [R1+0xcb0] ;  /* 0x000cb00001f27983 */ /* 0x000f340000300a00 */
[----:B------:R1:W-:Y:S01]  /*77190*/  @P0 STG.E desc[UR4][R168.64], R181 ;  /* 0x000000b5a8000986 */ /* 0x0003e2000c101904 */
[----:B------:R-:W-:-:S03]  /*771a0*/  LOP3.LUT P0, RZ, R21, 0x8, RZ, 0xc0, !PT ;  /* 0x0000000815ff7812 */ /* 0x000fc6000780c0ff */
[----:B-1----:R-:W4:Y:S10]  /*771b0*/  LDL.LU.64 R168, [R1+0xca8] ;  /* 0x000ca80001a87983 */ /* 0x002f340000300a00 */
[----:B------:R-:W-:Y:S01]  /*771c0*/  @P0 STG.E desc[UR4][R246.64], R186 ;  /* 0x000000baf6000986 */ /* 0x000fe2000c101904 */
[----:B------:R-:W-:-:S03]  /*771d0*/  LOP3.LUT P0, RZ, R21, 0x4, RZ, 0xc0, !PT ;  /* 0x0000000415ff7812 */ /* 0x000fc6000780c0ff */
[----:B------:R-:W4:Y:S10]  /*771e0*/  LDL.LU.64 R236, [R1+0xca0] ;  /* 0x000ca00001ec7983 */ /* 0x000f340000300a00 */
[----:B--2---:R1:W-:Y:S04]  /*771f0*/  @P0 STG.E desc[UR4][R170.64], R182 ;  /* 0x000000b6aa000986 */ /* 0x0043e8000c101904 */
[----:B-1----:R-:W2:Y:S01]  /*77200*/  LDL.LU.64 R170, [R1+0xc98] ;  /* 0x000c980001aa7983 */ /* 0x002ea20000300a00 */
[----:B------:R-:W-:-:S03]  /*77210*/  LOP3.LUT P0, RZ, R21, 0x2, RZ, 0xc0, !PT ;  /* 0x0000000215ff7812 */ /* 0x000fc6000780c0ff */
[----:B------:R-:W2:Y:S10]  /*77220*/  LDL.LU.64 R240, [R1+0xc90] ;  /* 0x000c900001f07983 */ /* 0x000eb40000300a00 */
[----:B---3--:R1:W-:Y:S01]  /*77230*/  @P0 STG.E desc[UR4][R244.64], R187 ;  /* 0x000000bbf4000986 */ /* 0x0083e2000c101904 */
[----:B------:R-:W-:-:S03]  /*77240*/  LOP3.LUT P0, RZ, R21, 0x1, RZ, 0xc0, !PT ;  /* 0x0000000115ff7812 */ /* 0x000fc6000780c0ff */
[----:B-1----:R-:W3:Y:S04]  /*77250*/  LDL.LU.64 R244, [R1+0xc88] ;  /* 0x000c880001f47983 */ /* 0x002ee80000300a00 */
[----:B------:R-:W3:Y:S06]  /*77260*/  LDL.LU.64 R246, [R1+0xc80] ;  /* 0x000c800001f67983 */ /* 0x000eec0000300a00 */
[----:B----4-:R-:W-:Y:S01]  /*77270*/  @P0 STG.E desc[UR4][R250.64], R183 ;  /* 0x000000b7fa000986 */ /* 0x010fe2000c101904 */
[----:B------:R-:W-:-:S13]  /*77280*/  LOP3.LUT P0, RZ, R19, 0x80000000, RZ, 0xc0, !PT ;  /* 0x8000000013ff7812 */ /* 0x000fda000780c0ff */
[----:B------:R1:W-:Y:S01]  /*77290*/  @P0 STG.E desc[UR4][R248.64], R176 ;  /* 0x000000b0f8000986 */ /* 0x0003e2000c101904 */
[----:B------:R-:W-:-:S03]  /*772a0*/  LOP3.LUT P0, RZ, R19, 0x40000000, RZ, 0xc0, !PT ;  /* 0x4000000013ff7812 */ /* 0x000fc6000780c0ff */
[----:B-1----:R-:W4:Y:S10]  /*772b0*/  LDL.LU.64 R248, [R1+0xc78] ;  /* 0x000c780001f87983 */ /* 0x002f340000300a00 */
[----:B------:R1:W-:Y:S01]  /*772c0*/  @P0 STG.E desc[UR4][R22.64], R172 ;  /* 0x000000ac16000986 */ /* 0x0003e2000c101904 */
[----:B------:R-:W-:-:S03]  /*772d0*/  LOP3.LUT P0, RZ, R19, 0x20000000, RZ, 0xc0, !PT ;  /* 0x2000000013ff7812 */ /* 0x000fc6000780c0ff */
[----:B------:R-:W4:Y:S04]  /*772e0*/  LDL.LU.64 R250, [R1+0xc70] ;  /* 0x000c700001fa7983 */ /* 0x000f280000300a00 */
[----:B-1----:R-:W4:Y:S06]  /*772f0*/  LDL.LU.64 R22, [R1+0xc68] ;  /* 0x000c680001167983 */ /* 0x002f2c0000300a00 */
[----:B------:R1:W-:Y:S01]  /*77300*/  @P0 STG.E desc[UR4][R4.64], R177 ;  /* 0x000000b104000986 */ /* 0x0003e2000c101904 */
[----:B------:R-:W-:-:S03]  /*77310*/  LOP3.LUT P0, RZ, R19, 0x10000000, RZ, 0xc0, !PT ;  /* 0x1000000013ff7812 */ /* 0x000fc6000780c0ff */
[----:B-1----:R-:W4:Y:S10]  /*77320*/  LDL.LU.64 R4, [R1+0xb70] ;  /* 0x000b700001047983 */ /* 0x002f340000300a00 */
[----:B------:R-:W-:Y:S01]  /*77330*/  @P0 STG.E desc[UR4][R238.64], R173 ;  /* 0x000000adee000986 */ /* 0x000fe2000c101904 */
[----:B------:R-:W-:-:S13]  /*77340*/  LOP3.LUT P0, RZ, R19, 0x8000000, RZ, 0xc0, !PT ;  /* 0x0800000013ff7812 */ /* 0x000fda000780c0ff */
        /* <DEDUP_REMOVED lines=10> */
[----:B--2---:R1:W-:Y:S04]  /*773f0*/  @P0 STG.E desc[UR4][R170.64], R12 ;  /* 0x0000000caa000986 */ /* 0x0043e8000c101904 */
[----:B-1----:R-:W2:Y:S01]  /*77400*/  LDL.LU.64 R170, [R1+0xc58] ;  /* 0x000c580001aa7983 */ /* 0x002ea20000300a00 */
[----:B------:R-:W-:Y:S02]  /*77410*/  LOP3.LUT P0, RZ, R19, 0x400000, RZ, 0xc0, !PT ;  /* 0x0040000013ff7812 */ /* 0x000fe4000780c0ff */
[C---:B------:R-:W-:Y:S02]  /*77420*/  LOP3.LUT P2, RZ, R3.reuse, 0x8000, RZ, 0xc0, !PT ;  /* 0x0000800003ff7812 */ /* 0x040fe4000784c0ff */
[----:B------:R-:W-:-:S09]  /*77430*/  LOP3.LUT P3, RZ, R3, 0x4000, RZ, 0xc0, !PT ;  /* 0x0000400003ff7812 */ /* 0x000fd2000786c0ff */
[----:B------:R-:W-:Y:S01]  /*77440*/  @P0 STG.E desc[UR4][R240.64], R8 ;  /* 0x00000008f0000986 */ /* 0x000fe2000c101904 */
[----:B------:R-:W-:Y:S02]  /*77450*/  LOP3.LUT P0, RZ, R19, 0x200000, RZ, 0xc0, !PT ;  /* 0x0020000013ff7812 */ /* 0x000fe4000780c0ff */
[C---:B------:R-:W-:Y:S02]  /*77460*/  LOP3.LUT P4, RZ, R3.reuse, 0x2000, RZ, 0xc0, !PT ;  /* 0x0000200003ff7812 */ /* 0x040fe4000788c0ff */
[C---:B------:R-:W-:Y:S02]  /*77470*/  LOP3.LUT P5, RZ, R3.reuse, 0x1000, RZ, 0xc0, !PT ;  /* 0x0000100003ff7812 */ /* 0x040fe400078ac0ff */
[C---:B------:R-:W-:Y:S02]  /*77480*/  LOP3.LUT P6, RZ, R3.reuse, 0x800, RZ, 0xc0, !PT ;  /* 0x0000080003ff7812 */ /* 0x040fe400078cc0ff */
[----:B------:R-:W-:-:S05]  /*77490*/  LOP3.LUT P1, RZ, R3, 0x400, RZ, 0xc0, !PT ;  /* 0x0000040003ff7812 */ /* 0x000fca000782c0ff */
[----:B---3--:R1:W-:Y:S04]  /*774a0*/  @P0 STG.E desc[UR4][R244.64], R13 ;  /* 0x0000000df4000986 */ /* 0x0083e8000c101904 */
[----:B------:R-:W-:Y:S04]  /*774b0*/  @P2 STG.E desc[UR4][R246.64], R9 ;  /* 0x00000009f6002986 */ /* 0x000fe8000c101904 */
[----:B-1----:R-:W3:Y:S01]  /*774c0*/  LDL.LU.64 R244, [R1+0xb60] ;  /* 0x000b600001f47983 */ /* 0x002ee20000300a00 */
[----:B------:R-:W-:-:S03]  /*774d0*/  LOP3.LUT P2, RZ, R19, 0x80000, RZ, 0xc0, !PT ;  /* 0x0008000013ff7812 */ /* 0x000fc6000784c0ff */
[----:B----4-:R1:W-:Y:S01]  /*774e0*/  @P3 STG.E desc[UR4][R248.64], R14 ;  /* 0x0000000ef8003986 */ /* 0x0103e2000c101904 */
[----:B------:R-:W-:-:S03]  /*774f0*/  LOP3.LUT P3, RZ, R19, 0x40000, RZ, 0xc0, !PT ;  /* 0x0004000013ff7812 */ /* 0x000fc6000786c0ff */
[----:B------:R-:W-:Y:S04]  /*77500*/  @P4 STG.E desc[UR4][R250.64], R10 ;  /* 0x0000000afa004986 */ /* 0x000fe8000c101904 */
[----:B-1----:R-:W4:Y:S04]  /*77510*/  LDL.LU.64 R248, [R1+0xc50] ;  /* 0x000c500001f87983 */ /* 0x002f280000300a00 */
[----:B------:R1:W-:Y:S04]  /*77520*/  @P5 STG.E desc[UR4][R22.64], R15 ;  /* 0x0000000f16005986 */ /* 0x0003e8000c101904 */
[----:B-1----:R-:W4:Y:S04]  /*77530*/  LDL.LU.64 R22, [R1+0xb58] ;  /* 0x000b580001167983 */ /* 0x002f280000300a00 */
[----:B------:R1:W-:Y:S01]  /*77540*/  @P6 STG.E desc[UR4][R4.64], R11 ;  /* 0x0000000b04006986 */ /* 0x0003e2000c101904 */
[----:B------:R-:W-:Y:S01]  /*77550*/  VIADD R2, R6, 0x1f3 ;  /* 0x000001f306027836 */ /* 0x000fe20000000000 */
[----:B------:R-:W-:-:S02]  /*77560*/  LOP3.LUT P0, RZ, R19, 0x100000, RZ, 0xc0, !PT ;  /* 0x0010000013ff7812 */ /* 0x000fc4000780c0ff */
[C---:B------:R-:W-:Y:S01]  /*77570*/  LOP3.LUT P4, RZ, R19.reuse, 0x20000, RZ, 0xc0, !PT ;  /* 0x0002000013ff7812 */ /* 0x040fe2000788c0ff */
[----:B------:R-:W4:Y:S04]  /*77580*/  LDS.128 R8, [R0] ;  /* 0x0000000000087984 */ /* 0x000f280000000c00 */
[----:B-1----:R-:W4:Y:S04]  /*77590*/  LDL.LU.64 R4, [R1+0xc48] ;  /* 0x000c480001047983 */ /* 0x002f280000300a00 */
[----:B------:R1:W-:Y:S04]  /*775a0*/  @P1 STG.E desc[UR4][R26.64], R32 ;  /* 0x000000201a001986 */ /* 0x0003e8000c101904 */
[----:B-1----:R-:W4:Y:S04]  /*775b0*/  LDL.LU.64 R26, [R1+0xb50] ;  /* 0x000b5000011a7983 */ /* 0x002f280000300a00 */
[----:B------:R1:W-:Y:S04]  /*775c0*/  @P2 STG.E desc[UR4][R168.64], R28 ;  /* 0x0000001ca8002986 */ /* 0x0003e8000c101904 */
[----:B-1----:R-:W4:Y:S04]  /*775d0*/  LDL.LU.64 R168, [R1+0xc40] ;  /* 0x000c400001a87983 */ /* 0x002f280000300a00 */
[----:B--2---:R1:W-:Y:S04]  /*775e0*/  @P3 STG.E desc[UR4][R170.64], R33 ;  /* 0x00000021aa003986 */ /* 0x0043e8000c101904 */
[----:B-1----:R-:W2:Y:S01]  /*775f0*/  LDL.LU.64 R170, [R1+0xb48] ;  /* 0x000b480001aa7983 */ /* 0x002ea20000300a00 */
[----:B------:R-:W-:Y:S01]  /*77600*/  ISETP.LT.AND P1, PT, R2, UR6, !P0 ;  /* 0x0000000602007c0c */ /* 0x000fe2000c721270 */
[----:B------:R-:W-:Y:S01]  /*77610*/  VIADD R2, R6, 0x176 ;  /* 0x0000017606027836 */ /* 0x000fe20000000000 */
[----:B------:R-:W-:-:S04]  /*77620*/  LOP3.LUT P5, RZ, R19, 0x10000, RZ, 0xc0, !PT ;  /* 0x0001000013ff7812 */ /* 0x000fc800078ac0ff */
[----:B------:R-:W-:Y:S01]  /*77630*/  ISETP.LT.AND P3, PT, R2, UR7, !P0 ;  /* 0x0000000702007c0c */ /* 0x000fe2000c761270 */
[----:B------:R-:W-:Y:S01]  /*77640*/  VIADD R2, R6, 0x177 ;  /* 0x0000017706027836 */ /* 0x000fe20000000000 */
[----:B------:R-:W-:Y:S01]  /*77650*/  LOP3.LUT P6, RZ, R19, 0x8000, RZ, 0xc0, !PT ;  /* 0x0000800013ff7812 */ /* 0x000fe200078cc0ff */
[----:B------:R-:W-:Y:S01]  /*77660*/  ULDC UR7, c[0x0][0x22c] ;  /* 0x00008b0000077ab9 */ /* 0x000fe20000000800 */
[----:B---3--:R1:W-:Y:S02]  /*77670*/  @P4 STG.E desc[UR4][R244.64], R29 ;  /* 0x0000001df4004986 */ /* 0x0083e4000c101904 */
[----:B------:R-:W-:Y:S01]  /*77680*/  ISETP.LT.AND P4, PT, R2, UR7, !P0 ;  /* 0x0000000702007c0c */ /* 0x000fe2000c781270 */
[----:B------:R-:W-:Y:S01]  /*77690*/  VIADD R2, R6, 0x178 ;  /* 0x0000017806027836 */ /* 0x000fe20000000000 */
[----:B------:R-:W-:Y:S01]  /*776a0*/  ULDC UR7, c[0x0][0x22c] ;  /* 0x00008b0000077ab9 */ /* 0x000fe20000000800 */
[----:B-1----:R-:W3:Y:S04]  /*776b0*/  LDL.LU.64 R244, [R1+0xc38] ;  /* 0x000c380001f47983 */ /* 0x002ee80000300a00 */
[----:B----4-:R1:W-:Y:S01]  /*776c0*/  @P5 STG.E desc[UR4][R248.64], R34 ;  /* 0x00000022f8005986 */ /* 0x0103e2000c101904 */
[----:B------:R-:W-:Y:S01]  /*776d0*/  ISETP.LT.AND P5, PT, R2, UR7, !P0 ;  /* 0x0000000702007c0c */ /* 0x000fe2000c7a1270 */
[----:B------:R-:W-:Y:S01]  /*776e0*/  VIADD R2, R6, 0x179 ;  /* 0x0000017906027836 */ /* 0x000fe20000000000 */
[----:B------:R-:W-:Y:S01]  /*776f0*/  ULDC UR7, c[0x0][0x22c] ;  /* 0x00008b0000077ab9 */ /* 0x000fe20000000800 */
[----:B-1----:R-:W4:Y:S04]  /*77700*/  LDL.LU.64 R248, [R1+0xb40] ;  /* 0x000b400001f87983 */ /* 0x002f280000300a00 */
[----:B------:R1:W-:Y:S01]  /*77710*/  @P6 STG.E desc[UR4][R22.64], R30 ;  /* 0x0000001e16006986 */ /* 0x0003e2000c101904 */
[----:B------:R-:W-:-:S03]  /*77720*/  ISETP.LT.AND P6, PT, R2, UR7, !P0 ;  /* 0x0000000702007c0c */ /* 0x000fc6000c7c1270 */
[----:B-1----:R-:W4:Y:S04]  /*77730*/  LDL.LU.64 R22, [R1+0xc30] ;  /* 0x000c300001167983 */ /* 0x002f280000300a00 */
[----:B------:R1:W-:Y:S01]  /*77740*/  @P3 STG.E desc[UR4][R4.64], R35 ;  /* 0x0000002304003986 */ /* 0x0003e2000c101904 */
[----:B------:R-:W-:Y:S01]  /*77750*/  VIADD R2, R6, 0x17a ;  /* 0x0000017a06027836 */ /* 0x000fe20000000000 */
[----:B------:R-:W-:Y:S02]  /*77760*/  ULDC UR7, c[0x0][0x22c] ;  /* 0x00008b0000077ab9 */ /* 0x000fe40000000800 */
        /* <DEDUP_REMOVED lines=8> */
[----:B------:R-:W-:Y:S01]  /*777f0*/  ULDC UR7, c[0x0][0x22c] ;  /* 0x00008b0000077ab9 */ /* 0x000fe20000000800 */
[----:B------:R-:W-:-:S04]  /*77800*/  IADD3 R2, R6, 0x17b, RZ ;  /* 0x0000017b06027810 */ /* 0x000fc80007ffe0ff */
[----:B------:R-:W-:Y:S01]  /*77810*/  ISETP.LT.AND P4, PT, R2, UR7, !P0 ;  /* 0x0000000702007c0c */ /* 0x000fe2000c781270 */
[----:B------:R-:W-:Y:S01]  /*77820*/  VIADD R2, R6, 0x17c ;  /* 0x0000017c06027836 */ /* 0x000fe20000000000 */
[----:B------:R-:W-:-:S04]  /*77830*/  ULDC UR7, c[0x0][0x22c] ;  /* 0x00008b0000077ab9 */ /* 0x000fc80000000800 */
[----:B------:R-:W-:Y:S01]  /*77840*/  ISETP.LT.AND P5, PT, R2, UR7, !P0 ;  /* 0x0000000702007c0c */ /* 0x000fe2000c7a1270 */
[----:B------:R-:W-:Y:S01]  /*77850*/  VIADD R2, R6, 0x17d ;  /* 0x0000017d06027836 */ /* 0x000fe20000000000 */
[----:B------:R-:W-:-:S04]  /*77860*/  ULDC UR7, c[0x0][0x22c] ;  /* 0x00008b0000077ab9 */ /* 0x000fc80000000800 */
[----:B------:R-:W-:Y:S01]  /*77870*/  ISETP.LT.AND P6, PT, R2, UR7, !P0 ;  /* 0x0000000702007c0c */ /* 0x000fe2000c7c1270 */
[----:B------:R-:W-:Y:S01]  /*77880*/  VIADD R2, R6, 0x17e ;  /* 0x0000017e06027836 */ /* 0x000fe20000000000 */
[----:B------:R-:W-:Y:S01]  /*77890*/  ULDC UR7, c[0x0][0x22c] ;  /* 0x00008b0000077ab9 */ /* 0x000fe20000000800 */
[----:B---3--:R1:W-:Y:S03]  /*778a0*/  @P3 STG.E desc[UR4][R244.64], R41 ;  /* 0x00000029f4003986 */ /* 0x0083e6000c101904 */
        /* <DEDUP_REMOVED lines=10> */
[----:B------:R-:W-:Y:S01]  /*77950*/  ISETP.LT.AND P5, PT, R2, UR7, !P0 ;  /* 0x0000000702007c0c */ /* 0x000fe2000c7a1270 */
[----:B------:R-:W-:-:S02]  /*77960*/  ULDC UR7, c[0x0][0x22c] ;  /* 0x00008b0000077ab9 */ /* 0x000fc40000000800 */
[----:B-1----:R-:W4:Y:S04]  /*77970*/  LDL.LU.64 R22, [R1+0xb20] ;  /* 0x000b200001167983 */ /* 0x002f280000300a00 */
[----:B------:R1:W-:Y:S04]  /*77980*/  @P6 STG.E desc[UR4][R4.64], R38 ;  /* 0x0000002604006986 */ /* 0x0003e8000c101904 */
[----:B-1----:R-:W4:Y:S04]  /*77990*/  LDL.LU.64 R4, [R1+0xc10] ;  /* 0x000c100001047983 */ /* 0x002f280000300a00 */
[----:B------:R1:W-:Y:S04]  /*779a0*/  @P3 STG.E desc[UR4][R26.64], R43 ;  /* 0x0000002b1a003986 */ /* 0x0003e8000c101904 */
[----:B-1----:R-:W4:Y:S04]  /*779b0*/  LDL.LU.64 R26, [R1+0xb18] ;  /* 0x000b1800011a7983 */ /* 0x002f280000300a00 */
[----:B------:R1:W-:Y:S04]  /*779c0*/  @P4 STG.E desc[UR4][R168.64], R39 ;  /* 0x00000027a8004986 */ /* 0x0003e8000c101904 */
[----:B-1----:R-:W4:Y:S04]  /*779d0*/  LDL.LU.64 R168, [R1+0xc08] ;  /* 0x000c080001a87983 */ /* 0x002f280000300a00 */
[----:B--2---:R1:W-:Y:S04]  /*779e0*/  @P5 STG.E desc[UR4][R170.64], R48 ;  /* 0x00000030aa005986 */ /* 0x0043e8000c101904 */
[----:B-1----:R-:W2:Y:S01]  /*779f0*/  LDL.LU.64 R170, [R1+0xb10] ;  /* 0x000b100001aa7983 */ /* 0x002ea20000300a00 */
        /* <DEDUP_REMOVED lines=20> */
[----:B------:R-:W-:Y:S01]  /*77b40*/  ULDC UR7, c[0x0][0x22c] ;  /* 0x00008b0000077ab9 */ /* 0x000fe20000000800 */
[----:B------:R-:W-:Y:S01]  /*77b50*/  IADD3 R2, R6, 0x187, RZ ;  /* 0x0000018706027810 */ /* 0x000fe20007ffe0ff */
        /* <DEDUP_REMOVED lines=28> */
[----:B------:R-:W-:Y:S01]  /*77d20*/  ULDC UR7, c[0x0][0x22c] ;  /* 0x00008b0000077ab9 */ /* 0x000fe20000000800 */
[----:B------:R-:W-:Y:S01]  /*77d30*/  IADD3 R2, R6, 0x18d, RZ ;  /* 0x0000018d06027810 */ /* 0x000fe20007ffe0ff */
        /* <DEDUP_REMOVED lines=29> */
[----:B------:R-:W-:Y:S01]  /*77f10*/  ULDC UR7, c[0x0][0x22c] ;  /* 0x00008b0000077ab9 */ /* 0x000fe20000000800 */
[----:B------:R-:W-:Y:S01]  /*77f20*/  IADD3 R2, R6, 0x193, RZ ;  /* 0x0000019306027810 */ /* 0x000fe20007ffe0ff */
        /* <DEDUP_REMOVED lines=31> */
[----:B------:R-:W-:-:S04]  /*78120*/  IADD3 R2, R6, 0x199, RZ ;  /* 0x0000019906027810 */ /* 0x000fc80007ffe0ff */
        /* <DEDUP_REMOVED lines=413> */
[----:B------:R-:W-:Y:S01]  /*79b00*/  ULDC UR7, c[0x0][0x22c] ;  /* 0x00008b0000077ab9 */ /* 0x000fe20000000800 */
[----:B------:R-:W2:Y:S03]  /*79b10*/  LDL.LU.64 R232, [R1+0x850] ;  /* 0x0008500001e87983 */ /* 0x000ea60000300a00 */
[----:B------:R-:W-:Y:S01]  /*79b20*/  ISETP.LT.AND P4, PT, R2, UR7, !P0 ;  /* 0x0000000702007c0c */ /* 0x000fe2000c781270 */
[----:B------:R-:W-:Y:S01]  /*79b30*/  VIADD R2, R6, 0x1ec ;  /* 0x000001ec06027836 */ /* 0x000fe20000000000 */
[----:B------:R-:W-:Y:S01]  /*79b40*/  ULDC UR7, c[0x0][0x22c] ;  /* 0x00008b0000077ab9 */ /* 0x000fe20000000800 */
[----:B------:R-:W2:Y:S03]  /*79b50*/  LDL.LU.64 R238, [R1+0x848] ;  /* 0x0008480001ee7983 */ /* 0x000ea60000300a00 */
[----:B------:R-:W-:Y:S01]  /*79b60*/  ISETP.LT.AND P5, PT, R2, UR7, !P0 ;  /* 0x0000000702007c0c */ /* 0x000fe2000c7a1270 */
[----:B------:R-:W-:Y:S01]  /*79b70*/  ULDC UR7, c[0x0][0x22c] ;  /* 0x00008b0000077ab9 */ /* 0x000fe20000000800 */
[----:B------:R-:W-:Y:S01]  /*79b80*/  IADD3 R2, R6, 0x1ed, RZ ;  /* 0x000001ed06027810 */ /* 0x000fe20007ffe0ff */
[----:B------:R-:W2:Y:S03]  /*79b90*/  LDL.LU.64 R242, [R1+0x840] ;  /* 0x0008400001f27983 */ /* 0x000ea60000300a00 */
[----:B------:R-:W-:Y:S01]  /*79ba0*/  ISETP.LT.AND P6, PT, R2, UR7, !P0 ;  /* 0x0000000702007c0c */ /* 0x000fe2000c7c1270 */
[----:B------:R-:W-:Y:S01]  /*79bb0*/  VIADD R2, R6, 0x1ee ;  /* 0x000001ee06027836 */ /* 0x000fe20000000000 */
[----:B------:R-:W-:Y:S01]  /*79bc0*/  ULDC UR7, c[0x0][0x22c] ;  /* 0x00008b0000077ab9 */ /* 0x000fe20000000800 */
[----:B------:R-:W2:Y:S04]  /*79bd0*/  LDL.LU.64 R236, [R1+0x838] ;  /* 0x0008380001ec7983 */ /* 0x000ea80000300a00 */
[----:B------:R-:W2:Y:S04]  /*79be0*/  LDL.LU.64 R240, [R1+0x830] ;  /* 0x0008300001f07983 */ /* 0x000ea80000300a00 */
[----:B------:R-:W2:Y:S04]  /*79bf0*/  LDL.LU.64 R246, [R1+0x828] ;  /* 0x0008280001f67983 */ /* 0x000ea80000300a00 */
[----:B------:R-:W2:Y:S04]  /*79c00*/  LDL.LU.64 R250, [R1+0x820] ;  /* 0x0008200001fa7983 */ /* 0x000ea80000300a00 */
[----:B---3--:R1:W-:Y:S01]  /*79c10*/  @P3 STG.E desc[UR4][R244.64], R157 ;  /* 0x0000009df4003986 */ /* 0x0083e2000c101904 */
        /* <DEDUP_REMOVED lines=13> */
[C---:B------:R-:W-:Y:S01]  /*79cf0*/  VIADD R2, R6.reuse, 0x1f1 ;  /* 0x000001f106027836 */ /* 0x040fe20000000000 */
        /* <DEDUP_REMOVED lines=8> */
[----:B------:R-:W-:-:S02]  /*79d80*/  IADD3 R3, R6, 0x1f4, RZ ;  /* 0x000001f406037810 */ /* 0x000fc40007ffe0ff */
[----:B------:R-:W-:Y:S01]  /*79d90*/  ISETP.LT.AND P6, PT, R2, UR7, !P0 ;  /* 0x0000000702007c0c */ /* 0x000fe2000c7c1270 */
[C---:B------:R-:W-:Y:S01]  /*79da0*/  VIADD R2, R6.reuse, 0x1f2 ;  /* 0x000001f206027836 */ /* 0x040fe20000000000 */
[----:B------:R-:W-:Y:S01]  /*79db0*/  ISETP.LT.AND P2, PT, R3, UR6, !P0 ;  /* 0x0000000603007c0c */ /* 0x000fe2000c741270 */
[----:B------:R-:W-:Y:S01]  /*79dc0*/  ULDC UR7, c[0x0][0x22c] ;  /* 0x00008b0000077ab9 */ /* 0x000fe20000000800 */
[----:B------:R-:W-:Y:S02]  /*79dd0*/  IADD3 R3, R6, 0x1f5, RZ ;  /* 0x000001f506037810 */ /* 0x000fe40007ffe0ff */
[----:B------:R-:W-:Y:S02]  /*79de0*/  ISETP.LT.AND P3, PT, R2, UR7, !P0 ;  /* 0x0000000702007c0c */ /* 0x000fe4000c761270 */
[----:B------:R-:W-:Y:S01]  /*79df0*/  ISETP.LT.AND P4, PT, R3, UR6, !P0 ;  /* 0x0000000603007c0c */ /* 0x000fe2000c781270 */
[C---:B------:R-:W-:Y:S02]  /*79e00*/  VIADD R3, R6.reuse, 0x1f6 ;  /* 0x000001f606037836 */ /* 0x040fe40000000000 */
[----:B------:R-:W-:-:S02]  /*79e10*/  VIADD R2, R6, 0x1f7 ;  /* 0x000001f706027836 */ /* 0x000fc40000000000 */
[----:B------:R1:W-:Y:S01]  /*79e20*/  @P6 STG.E desc[UR4][R232.64], R148 ;  /* 0x00000094e8006986 */ /* 0x0003e2000c101904 */
[----:B------:R-:W-:Y:S01]  /*79e30*/  ISETP.LT.AND P5, PT, R3, UR6, !P0 ;  /* 0x0000000603007c0c */ /* 0x000fe2000c7a1270 */
[----:B------:R-:W-:Y:S01]  /*79e40*/  VIADD R3, R6, 0x1f8 ;  /* 0x000001f806037836 */ /* 0x000fe20000000000 */
[----:B------:R-:W-:Y:S01]  /*79e50*/  ISETP.LT.AND P6, PT, R2, UR6, !P0 ;  /* 0x0000000602007c0c */ /* 0x000fe2000c7c1270 */
[C---:B------:R-:W-:Y:S01]  /*79e60*/  VIADD R2, R6.reuse, 0x1f9 ;  /* 0x000001f906027836 */ /* 0x040fe20000000000 */
[----:B------:R-:W-:Y:S01]  /*79e70*/  IADD3 R0, R6, 0x1fb, RZ ;  /* 0x000001fb06007810 */ /* 0x000fe20007ffe0ff */
[----:B------:R1:W-:Y:S01]  /*79e80*/  @P3 STG.E desc[UR4][R238.64], R161 ;  /* 0x000000a1ee003986 */ /* 0x0003e2000c101904 */
[----:B------:R-:W-:-:S03]  /*79e90*/  ISETP.LT.AND P3, PT, R3, UR6, !P0 ;  /* 0x0000000603007c0c */ /* 0x000fc6000c761270 */
[----:B------:R1:W-:Y:S01]  /*79ea0*/  @P1 STG.E desc[UR4][R242.64], R149 ;  /* 0x00000095f2001986 */ /* 0x0003e2000c101904 */
[----:B------:R-:W-:Y:S01]  /*79eb0*/  ISETP.LT.AND P1, PT, R2, UR6, !P0 ;  /* 0x0000000602007c0c */ /* 0x000fe2000c721270 */
[----:B------:R-:W-:Y:S02]  /*79ec0*/  VIADD R2, R6, 0x1fa ;  /* 0x000001fa06027836 */ /* 0x000fe40000000000 */
[----:B------:R1:W-:Y:S04]  /*79ed0*/  @P2 STG.E desc[UR4][R236.64], R162 ;  /* 0x000000a2ec002986 */ /* 0x0003e8000c101904 */
[----:B------:R1:W-:Y:S01]  /*79ee0*/  @P4 STG.E desc[UR4][R240.64], R150 ;  /* 0x00000096f0004986 */ /* 0x0003e2000c101904 */
[----:B------:R-:W-:Y:S01]  /*79ef0*/  ISETP.LT.AND P4, PT, R0, UR6, !P0 ;  /* 0x0000000600007c0c */ /* 0x000fe2000c781270 */
[----:B------:R-:W-:Y:S01]  /*79f00*/  VIADD R0, R6, 0x1fd ;  /* 0x000001fd06007836 */ /* 0x000fe20000000000 */
[----:B------:R-:W-:Y:S01]  /*79f10*/  ISETP.LT.AND P2, PT, R2, UR6, !P0 ;  /* 0x0000000602007c0c */ /* 0x000fe2000c741270 */
[----:B------:R1:W-:Y:S01]  /*79f20*/  @P5 STG.E desc[UR4][R246.64], R163 ;  /* 0x000000a3f6005986 */ /* 0x0003e2000c101904 */
[----:B------:R-:W-:-:S03]  /*79f30*/  VIADD R2, R6, 0x1fc ;  /* 0x000001fc06027836 */ /* 0x000fc60000000000 */
[----:B------:R1:W-:Y:S01]  /*79f40*/  @P6 STG.E desc[UR4][R250.64], R151 ;  /* 0x00000097fa006986 */ /* 0x0003e2000c101904 */
[----:B------:R-:W-:Y:S01]  /*79f50*/  ISETP.LT.AND P6, PT, R0, UR6, !P0 ;  /* 0x0000000600007c0c */ /* 0x000fe2000c7c1270 */
[C---:B------:R-:W-:Y:S02]  /*79f60*/  VIADD R0, R6.reuse, 0x1fe ;  /* 0x000001fe06007836 */ /* 0x040fe40000000000 */
[----:B------:R-:W-:Y:S01]  /*79f70*/  VIADD R6, R6, 0x1ff ;  /* 0x000001ff06067836 */ /* 0x000fe20000000000 */
[----:B------:R-:W-:Y:S01]  /*79f80*/  ISETP.LT.AND P5, PT, R2, UR6, !P0 ;  /* 0x0000000602007c0c */ /* 0x000fe2000c7a1270 */
[----:B---3--:R1:W-:Y:S01]  /*79f90*/  @P3 STG.E desc[UR4][R244.64], R164 ;  /* 0x000000a4f4003986 */ /* 0x0083e2000c101904 */
[----:B------:R-:W-:Y:S02]  /*79fa0*/  ISETP.LT.AND P3, PT, R0, UR6, !P0 ;  /* 0x0000000600007c0c */ /* 0x000fe4000c761270 */
[----:B------:R-:W-:Y:S01]  /*79fb0*/  ISETP.LT.AND P0, PT, R6, UR6, !P0 ;  /* 0x0000000606007c0c */ /* 0x000fe2000c701270 */
[----:B----4-:R1:W-:Y:S04]  /*79fc0*/  @P1 STG.E desc[UR4][R248.64], R8 ;  /* 0x00000008f8001986 */ /* 0x0103e8000c101904 */
[----:B------:R1:W-:Y:S04]  /*79fd0*/  @P2 STG.E desc[UR4][R22.64], R165 ;  /* 0x000000a516002986 */ /* 0x0003e8000c101904 */
[----:B------:R1:W-:Y:S04]  /*79fe0*/  @P4 STG.E desc[UR4][R4.64], R9 ;  /* 0x0000000904004986 */ /* 0x0003e8000c101904 */
[----:B------:R1:W-:Y:S04]  /*79ff0*/  @P5 STG.E desc[UR4][R26.64], R166 ;  /* 0x000000a61a005986 */ /* 0x0003e8000c101904 */
[----:B------:R1:W-:Y:S04]  /*7a000*/  @P6 STG.E desc[UR4][R168.64], R10 ;  /* 0x0000000aa8006986 */ /* 0x0003e8000c101904 */
[----:B--2---:R1:W-:Y:S01]  /*7a010*/  @P3 STG.E desc[UR4][R170.64], R167 ;  /* 0x000000a7aa003986 */ /* 0x0043e2000c101904 */
[----:B------:R-:W-:Y:S05]  /*7a020*/  @!P0 EXIT ;  /* 0x000000000000894d */ /* 0x000fea0003800000 */
[----:B-1----:R-:W2:Y:S04]  /*7a030*/  LDL.LU.64 R170, [R1+0x800] ;  /* 0x0008000001aa7983 */ /* 0x002ea80000300a00 */
[----:B--2---:R-:W-:Y:S01]  /*7a040*/  STG.E desc[UR4][R170.64], R11 ;  /* 0x0000000baa007986 */ /* 0x004fe2000c101904 */
[----:B------:R-:W-:Y:S05]  /*7a050*/  EXIT ;  /* 0x000000000000794d */ /* 0x000fea0003800000 */
.L_x_2:
[----:B------:R-:W-:-:S00]  /*7a060*/  BRA `(.L_x_2) ;  /* 0xfffffffc00fc7947 */ /* 0x000fc0000383ffff */
[----:B------:R-:W-:-:S00]  /*7a070*/  NOP ;  /* 0x0000000000007918 */ /* 0x000fc00000000000 */
        /* <DEDUP_REMOVED lines=8> */
.L_x_3:


//--------------------- .nv.shared.matmul_kernel  --------------------------
	.section	.nv.shared.matmul_kernel,"aw",@nobits
	.sectionflags	@""
	.align	16
	.zero		1024


//--------------------- .nv.shared.reserved.0     --------------------------
	.section	.nv.shared.reserved.0,"aw",@nobits
	.weak		__nv_reservedSMEM_offset_0_alias
	.size		__nv_reservedSMEM_offset_0_alias, 0, 0
	.other		__nv_reservedSMEM_offset_0_alias,@"STO_CUDA_RESERVED_SHARED STV_DEFAULT"
__nv_reservedSMEM_offset_0_alias:
	.zero		0


//--------------------- .nv.constant0.matmul_kernel --------------------------
	.section	.nv.constant0.matmul_kernel,"a",@progbits
	.sectionflags	@""
	.align	4
.nv.constant0.matmul_kernel:
	.zero		608


//--------------------- SYMBOLS --------------------------

	.type		.nv.reservedSmem.offset0,@object
	.size		.nv.reservedSmem.offset0,0x4
